def matmul_kernel(
    a_ptr,
    b_ptr,
    c_ptr,
    M,
    N,
    K,
    stride_am,
    stride_ak,
    stride_bk,
    stride_bn,
    stride_cm,
    stride_cn,
    BLOCK_M: tl.constexpr,
    BLOCK_N: tl.constexpr,
    BLOCK_K: tl.constexpr,
    GROUP_M: tl.constexpr,
):
    pid = tl.program_id(axis=0)
    num_pid_m = tl.cdiv(M, BLOCK_M)
    num_pid_n = tl.cdiv(N, BLOCK_N)
    num_pid_in_group = GROUP_M * num_pid_n
    group_id = pid // num_pid_in_group
    first_pid_m = group_id * GROUP_M
    group_size_m = min(num_pid_m - first_pid_m, GROUP_M)
    pid_m = first_pid_m + ((pid % num_pid_in_group) % group_size_m)
    pid_n = (pid % num_pid_in_group) // group_size_m

    offs_am = (pid_m * BLOCK_M + tl.arange(0, BLOCK_M)) % M
    offs_bn = (pid_n * BLOCK_N + tl.arange(0, BLOCK_N)) % N
    offs_k = tl.arange(0, BLOCK_K)
    a_ptrs = a_ptr + offs_am[:, None] * stride_am + offs_k[None, :] * stride_ak
    b_ptrs = b_ptr + offs_k[:, None] * stride_bk + offs_bn[None, :] * stride_bn

    acc = tl.zeros((BLOCK_M, BLOCK_N), dtype=tl.float32)
    for kk in range(0, tl.cdiv(K, BLOCK_K)):
        a = tl.load(a_ptrs, mask=offs_k[None, :] < K - kk * BLOCK_K, other=0.0)
        b = tl.load(b_ptrs, mask=offs_k[:, None] < K - kk * BLOCK_K, other=0.0)
        acc = tl.dot(a, b, acc)
        a_ptrs += BLOCK_K * stride_ak
        b_ptrs += BLOCK_K * stride_bk

    c = acc.to(c_ptr.dtype.element_ty)
    offs_cm = pid_m * BLOCK_M + tl.arange(0, BLOCK_M)
    offs_cn = pid_n * BLOCK_N + tl.arange(0, BLOCK_N)
    c_ptrs = c_ptr + offs_cm[:, None] * stride_cm + offs_cn[None, :] * stride_cn
    mask = (offs_cm[:, None] < M) & (offs_cn[None, :] < N)
    tl.store(c_ptrs, c, mask=mask)

# config = {"BLOCK_K": 128, "BLOCK_M": 128, "BLOCK_N": 64, "GROUP_M": 8, "arch": "sm_100", "dtype": "fp8e5m2", "num_ctas": 1, "num_stages": 3, "num_warps": 2}
# arch = sm_100


// ===== COMPILED SASS (sm_100a) =====

	.target	sm_100a

	.elftype	@"ET_EXEC"


//--------------------- .note.nv.tkinfo           --------------------------
	.section	.note.nv.tkinfo,"",@"SHT_NOTE"
	.sectionflags	@"SHF_NOTE_NV_TKINFO"
	.tkinfo
        /*0018*/ 	.word	0x00000081
        /*0030*/ 	.string	""
        /*0030*/ 	.string	"ptxas-blackwell"
        /*0030*/ 	.string	"Cuda compilation tools, release 12.9, V12.9.86"
        /*0030*/ 	.string	"Build cuda_12.9.r12.9/compiler.36037853_0"
        /*0030*/ 	.string	"-v  -suppress-debug-info  -lineinfo  -arch sm_100a "



//--------------------- .note.nv.cuver            --------------------------
	.section	.note.nv.cuver,"",@"SHT_NOTE"
	.sectionflags	@"SHF_NOTE_NV_CUVER"
        /*0018*/ 	.short	0x0001
        /*001a*/ 	.short	0x0064
        /*001c*/ 	.short	0x0001
        /*001e*/ 	.short	0x0000
        /*0020*/ 	.short	0x0001
        /*0022*/ 	.short	0x0000


//--------------------- .nv.info                  --------------------------
	.section	.nv.info,"",@"SHT_CUDA_INFO"
	.align	4


	//----- nvinfo : EIATTR_REGCOUNT
	.align		4
        /*0000*/ 	.byte	0x04, 0x2f
        /*0002*/ 	.short	(.L_1 - .L_0)
	.align		4
.L_0:
        /*0004*/ 	.word	index@(matmul_kernel)
        /*0008*/ 	.word	0x00000020


	//----- nvinfo : EIATTR_FRAME_SIZE
	.align		4
.L_1:
        /*000c*/ 	.byte	0x04, 0x11
        /*000e*/ 	.short	(.L_3 - .L_2)
	.align		4
.L_2:
        /*0010*/ 	.word	index@(matmul_kernel)
        /*0014*/ 	.word	0x000028c8


	//----- nvinfo : EIATTR_MIN_STACK_SIZE
	.align		4
.L_3:
        /*0018*/ 	.byte	0x04, 0x12
        /*001a*/ 	.short	(.L_5 - .L_4)
	.align		4
.L_4:
        /*001c*/ 	.word	index@(matmul_kernel)
        /*0020*/ 	.word	0x000028c8
.L_5:


//--------------------- .nv.info.matmul_kernel    --------------------------
	.section	.nv.info.matmul_kernel,"",@"SHT_CUDA_INFO"
	.sectionflags	@""
	.align	4


	//----- nvinfo : EIATTR_CUDA_API_VERSION
	.align		4
        /*0000*/ 	.byte	0x04, 0x37
        /*0002*/ 	.short	(.L_7 - .L_6)
.L_6:
        /*0004*/ 	.word	0x00000081


	//----- nvinfo : EIATTR_KPARAM_INFO
	.align		4
.L_7:
        /*0008*/ 	.byte	0x04, 0x17
        /*000a*/ 	.short	(.L_9 - .L_8)
.L_8:
        /*000c*/ 	.word	0x00000000
        /*0010*/ 	.short	0x000d
        /*0012*/ 	.short	0x0048
        /*0014*/ 	.byte	0x00, 0xf4, 0x21, 0x00


	//----- nvinfo : EIATTR_KPARAM_INFO
	.align		4
.L_9:
        /*0018*/ 	.byte	0x04, 0x17
        /*001a*/ 	.short	(.L_11 - .L_10)
.L_10:
        /*001c*/ 	.word	0x00000000
        /*0020*/ 	.short	0x000c
        /*0022*/ 	.short	0x0040
        /*0024*/ 	.byte	0x00, 0xf4, 0x21, 0x00


	//----- nvinfo : EIATTR_KPARAM_INFO
	.align		4
.L_11:
        /*0028*/ 	.byte	0x04, 0x17
        /*002a*/ 	.short	(.L_13 - .L_12)
.L_12:
        /*002c*/ 	.word	0x00000000
        /*0030*/ 	.short	0x000b
        /*0032*/ 	.short	0x0038
        /*0034*/ 	.byte	0x00, 0xf0, 0x11, 0x00


	//----- nvinfo : EIATTR_KPARAM_INFO
	.align		4
.L_13:
        /*0038*/ 	.byte	0x04, 0x17
        /*003a*/ 	.short	(.L_15 - .L_14)
.L_14:
        /*003c*/ 	.word	0x00000000
        /*0040*/ 	.short	0x000a
        /*0042*/ 	.short	0x0034
        /*0044*/ 	.byte	0x00, 0xf0, 0x11, 0x00


	//----- nvinfo : EIATTR_KPARAM_INFO
	.align		4
.L_15:
        /*0048*/ 	.byte	0x04, 0x17
        /*004a*/ 	.short	(.L_17 - .L_16)
.L_16:
        /*004c*/ 	.word	0x00000000
        /*0050*/ 	.short	0x0009
        /*0052*/ 	.short	0x0030
        /*0054*/ 	.byte	0x00, 0xf0, 0x11, 0x00


	//----- nvinfo : EIATTR_KPARAM_INFO
	.align		4
.L_17:
        /*0058*/ 	.byte	0x04, 0x17
        /*005a*/ 	.short	(.L_19 - .L_18)
.L_18:
        /*005c*/ 	.word	0x00000000
        /*0060*/ 	.short	0x0008
        /*0062*/ 	.short	0x002c
        /*0064*/ 	.byte	0x00, 0xf0, 0x11, 0x00


	//----- nvinfo : EIATTR_KPARAM_INFO
	.align		4
.L_19:
        /*0068*/ 	.byte	0x04, 0x17
        /*006a*/ 	.short	(.L_21 - .L_20)
.L_20:
        /*006c*/ 	.word	0x00000000
        /*0070*/ 	.short	0x0007
        /*0072*/ 	.short	0x0028
        /*0074*/ 	.byte	0x00, 0xf0, 0x11, 0x00


	//----- nvinfo : EIATTR_KPARAM_INFO
	.align		4
.L_21:
        /*0078*/ 	.byte	0x04, 0x17
        /*007a*/ 	.short	(.L_23 - .L_22)
.L_22:
        /*007c*/ 	.word	0x00000000
        /*0080*/ 	.short	0x0006
        /*0082*/ 	.short	0x0024
        /*0084*/ 	.byte	0x00, 0xf0, 0x11, 0x00


	//----- nvinfo : EIATTR_KPARAM_INFO
	.align		4
.L_23:
        /*0088*/ 	.byte	0x04, 0x17
        /*008a*/ 	.short	(.L_25 - .L_24)
.L_24:
        /*008c*/ 	.word	0x00000000
        /*0090*/ 	.short	0x0005
        /*0092*/ 	.short	0x0020
        /*0094*/ 	.byte	0x00, 0xf0, 0x11, 0x00


	//----- nvinfo : EIATTR_KPARAM_INFO
	.align		4
.L_25:
        /*0098*/ 	.byte	0x04, 0x17
        /*009a*/ 	.short	(.L_27 - .L_26)
.L_26:
        /*009c*/ 	.word	0x00000000
        /*00a0*/ 	.short	0x0004
        /*00a2*/ 	.short	0x001c
        /*00a4*/ 	.byte	0x00, 0xf0, 0x11, 0x00


	//----- nvinfo : EIATTR_KPARAM_INFO
	.align		4
.L_27:
        /*00a8*/ 	.byte	0x04, 0x17
        /*00aa*/ 	.short	(.L_29 - .L_28)
.L_28:
        /*00ac*/ 	.word	0x00000000
        /*00b0*/ 	.short	0x0003
        /*00b2*/ 	.short	0x0018
        /*00b4*/ 	.byte	0x00, 0xf0, 0x11, 0x00


	//----- nvinfo : EIATTR_KPARAM_INFO
	.align		4
.L_29:
        /*00b8*/ 	.byte	0x04, 0x17
        /*00ba*/ 	.short	(.L_31 - .L_30)
.L_30:
        /*00bc*/ 	.word	0x00000000
        /*00c0*/ 	.short	0x0002
        /*00c2*/ 	.short	0x0010
        /*00c4*/ 	.byte	0x00, 0xf4, 0x21, 0x00


	//----- nvinfo : EIATTR_KPARAM_INFO
	.align		4
.L_31:
        /*00c8*/ 	.byte	0x04, 0x17
        /*00ca*/ 	.short	(.L_33 - .L_32)
.L_32:
        /*00cc*/ 	.word	0x00000000
        /*00d0*/ 	.short	0x0001
        /*00d2*/ 	.short	0x0008
        /*00d4*/ 	.byte	0x00, 0xf4, 0x21, 0x00


	//----- nvinfo : EIATTR_KPARAM_INFO
	.align		4
.L_33:
        /*00d8*/ 	.byte	0x04, 0x17
        /*00da*/ 	.short	(.L_35 - .L_34)
.L_34:
        /*00dc*/ 	.word	0x00000000
        /*00e0*/ 	.short	0x0000
        /*00e2*/ 	.short	0x0000
        /*00e4*/ 	.byte	0x00, 0xf4, 0x21, 0x00


	//----- nvinfo : EIATTR_SPARSE_MMA_MASK
	.align		4
.L_35:
        /*00e8*/ 	.byte	0x03, 0x50
        /*00ea*/ 	.short	0x0000


	//----- nvinfo : EIATTR_MAXREG_COUNT
	.align		4
        /*00ec*/ 	.byte	0x03, 0x1b
        /*00ee*/ 	.short	0x00ff


	//----- nvinfo : EIATTR_NUM_BARRIERS
	.align		4
        /*00f0*/ 	.byte	0x02, 0x4c
        /*00f2*/ 	.byte	0x01
	.zero		1


	//----- nvinfo : EIATTR_ANNOTATIONS
	.align		4
        /*00f4*/ 	.byte	0x04, 0x55
        /*00f6*/ 	.short	(.L_37 - .L_36)


	//   ....[0]....
.L_36:
        /*00f8*/ 	.word	0x00000001
        /*00fc*/ 	.byte	0x50, 0x00, 0x00, 0x00, 0x01, 0x00, 0x00, 0x00, 0x90, 0x00, 0x00, 0x00, 0x01, 0x00, 0x00, 0x00
        /* <DEDUP_REMOVED lines=377> */
        /*189c*/ 	.byte	0x30, 0x78, 0x00, 0x00


	//----- nvinfo : EIATTR_VRC_CTA_INIT_COUNT
	.align		4
.L_37:
        /*18a0*/ 	.byte	0x02, 0x4a
	.zero		1
	.zero		1


	//----- nvinfo : EIATTR_EXIT_INSTR_OFFSETS
	.align		4
        /*18a4*/ 	.byte	0x04, 0x1c
        /*18a6*/ 	.short	(.L_39 - .L_38)


	//   ....[0]....
.L_38:
        /*18a8*/ 	.word	0x000422d0


	//   ....[1]....
        /*18ac*/ 	.word	0x000422f0


	//----- nvinfo : EIATTR_REQNTID
	.align		4
.L_39:
        /*18b0*/ 	.byte	0x04, 0x10
        /*18b2*/ 	.short	(.L_41 - .L_40)
.L_40:
        /*18b4*/ 	.word	0x00000040
        /*18b8*/ 	.word	0x00000001
        /*18bc*/ 	.word	0x00000001


	//----- nvinfo : EIATTR_CBANK_PARAM_SIZE
	.align		4
.L_41:
        /*18c0*/ 	.byte	0x03, 0x19
        /*18c2*/ 	.short	0x0050


	//----- nvinfo : EIATTR_PARAM_CBANK
	.align		4
        /*18c4*/ 	.byte	0x04, 0x0a
        /*18c6*/ 	.short	(.L_43 - .L_42)
	.align		4
.L_42:
        /*18c8*/ 	.word	index@(.nv.constant0.matmul_kernel)
        /*18cc*/ 	.short	0x0380
        /*18ce*/ 	.short	0x0050


	//----- nvinfo : EIATTR_SW_WAR
	.align		4
.L_43:
        /*18d0*/ 	.byte	0x04, 0x36
        /*18d2*/ 	.short	(.L_45 - .L_44)
.L_44:
        /*18d4*/ 	.word	0x00000008
.L_45:


//--------------------- .nv.compat                --------------------------
	.section	.nv.compat,"",@"SHT_CUDA_COMPAT_INFO"
	.align	4
        /*0000*/ 	.byte	0x02, 0x02, 0x02, 0x00, 0x02, 0x05, 0x05, 0x00, 0x02, 0x03, 0x00, 0x00, 0x02, 0x06, 0x01, 0x00


//--------------------- .nv.callgraph             --------------------------
	.section	.nv.callgraph,"",@"SHT_CUDA_CALLGRAPH"
	.align	4
	.sectionentsize	8
	.align		4
        /*0000*/ 	.word	0x00000000
	.align		4
        /*0004*/ 	.word	0xffffffff
	.align		4
        /*0008*/ 	.word	0x00000000
	.align		4
        /*000c*/ 	.word	0xfffffffe
	.align		4
        /*0010*/ 	.word	0x00000000
	.align		4
        /*0014*/ 	.word	0xfffffffd
	.align		4
        /*0018*/ 	.word	0x00000000
	.align		4
        /*001c*/ 	.word	0xfffffffc


//--------------------- .text.matmul_kernel       --------------------------
	.section	.text.matmul_kernel,"ax",@progbits
	.align	128
        .global         matmul_kernel
        .type           matmul_kernel,@function
        .size           matmul_kernel,(.L_x_3 - matmul_kernel)
        .other          matmul_kernel,@"STO_CUDA_ENTRY STV_DEFAULT"
matmul_kernel:
.text.matmul_kernel:
[----:B------:R-:W0:Y:S08]  /*0000*/  LDC R1, c[0x0][0x37c] ;  /* 0x0000df00ff017b82 */ /* 0x000e300000000800 */
[----:B------:R-:W1:Y:S01]  /*0010*/  LDC.64 R4, c[0x0][0x398] ;  /* 0x0000e600ff047b82 */ /* 0x000e620000000a00 */
[----:B0-----:R-:W-:Y:S01]  /*0020*/  VIADD R1, R1, 0xffffd738 ;  /* 0xffffd73801017836 */ /* 0x001fe20000000000 */
[----:B------:R-:W0:Y:S01]  /*0030*/  S2R R16, SR_TID.X ;  /* 0x0000000000107919 */ /* 0x000e220000002100 */
[----:B------:R-:W2:Y:S03]  /*0040*/  LDCU UR8, c[0x0][0x3a0] ;  /* 0x00007400ff0877ac */ /* 0x000ea60008000800 */
[----:B------:R-:W-:Y:S01]  /*0050*/  STL [R1+0x3a0], RZ ;  /* 0x0003a0ff01007387 */ /* 0x000fe20000100800 */
[----:B------:R-:W-:Y:S01]  /*0060*/  UMOV UR4, 0x400 ;  /* 0x0000040000047882 */ /* 0x000fe20000000000 */
[----:B------:R-:W3:Y:S01]  /*0070*/  S2UR UR5, SR_CgaCtaId ;  /* 0x00000000000579c3 */ /* 0x000ee20000008800 */
[----:B------:R-:W4:Y:S01]  /*0080*/  LDCU.64 UR42, c[0x0][0x358] ;  /* 0x00006b00ff2a77ac */ /* 0x000f220008000a00 */
[----:B------:R-:W-:Y:S04]  /*0090*/  STL [R1+0x3a4], RZ ;  /* 0x0003a4ff01007387 */ /* 0x000fe80000100800 */
[----:B------:R-:W-:Y:S04]  /*00a0*/  STL [R1+0x3a8], RZ ;  /* 0x0003a8ff01007387 */ /* 0x000fe80000100800 */
[----:B------:R-:W-:Y:S01]  /*00b0*/  STL [R1+0x3ac], RZ ;  /* 0x0003acff01007387 */ /* 0x000fe20000100800 */
[----:B--2---:R-:W-:-:S03]  /*00c0*/  UIADD3 UR8, UPT, UPT, UR8, 0x7f, URZ ;  /* 0x0000007f08087890 */ /* 0x004fc6000fffe0ff */
[----:B------:R-:W-:Y:S01]  /*00d0*/  STL [R1+0x400], RZ ;  /* 0x000400ff01007387 */ /* 0x000fe20000100800 */
[----:B-1----:R-:W-:Y:S01]  /*00e0*/  VIADD R0, R5, 0x3f ;  /* 0x0000003f05007836 */ /* 0x002fe20000000000 */
[----:B------:R-:W-:Y:S02]  /*00f0*/  UISETP.GE.AND UP0, UPT, UR8, 0x80, UPT ;  /* 0x000000800800788c */ /* 0x000fe4000bf06270 */
[----:B------:R-:W-:Y:S02]  /*0100*/  STL [R1+0x404], RZ ;  /* 0x000404ff01007387 */ /* 0x000fe40000100800 */
[----:B------:R-:W-:Y:S02]  /*0110*/  SHF.R.S32.HI R3, RZ, 0x1f, R0 ;  /* 0x0000001fff037819 */ /* 0x000fe40000011400 */
[----:B------:R-:W-:Y:S01]  /*0120*/  STL [R1+0x408], RZ ;  /* 0x000408ff01007387 */ /* 0x000fe20000100800 */
[----:B---3--:R-:W-:Y:S01]  /*0130*/  ULEA UR4, UR5, UR4, 0x18 ;  /* 0x0000000405047291 */ /* 0x008fe2000f8ec0ff */
[----:B------:R-:W-:-:S02]  /*0140*/  LEA.HI R3, R3, R0, RZ, 0x6 ;  /* 0x0000000003037211 */ /* 0x000fc400078f30ff */
[----:B------:R-:W-:Y:S01]  /*0150*/  STL [R1+0x40c], RZ ;  /* 0x00040cff01007387 */ /* 0x000fe20000100800 */
[----:B0-----:R-:W-:Y:S02]  /*0160*/  LOP3.LUT R15, R16, 0x3f, RZ, 0xc0, !PT ;  /* 0x0000003f100f7812 */ /* 0x001fe400078ec0ff */
[----:B------:R-:W-:Y:S01]  /*0170*/  SHF.R.S32.HI R0, RZ, 0x6, R3 ;  /* 0x00000006ff007819 */ /* 0x000fe20000011403 */
[----:B------:R-:W-:Y:S04]  /*0180*/  STL [R1+0x3f0], RZ ;  /* 0x0003f0ff01007387 */ /* 0x000fe80000100800 */
[----:B------:R-:W-:Y:S01]  /*0190*/  IMAD.SHL.U32 R0, R0, 0x8, RZ ;  /* 0x0000000800007824 */ /* 0x000fe200078e00ff */
[----:B------:R-:W0:Y:S04]  /*01a0*/  S2R R3, SR_CTAID.X ;  /* 0x0000000000037919 */ /* 0x000e280000002500 */
[-C--:B------:R-:W-:Y:S01]  /*01b0*/  IABS R9, R0.reuse ;  /* 0x0000000000097213 */ /* 0x080fe20000000000 */
[----:B------:R-:W-:Y:S01]  /*01c0*/  STL [R1+0x3f4], RZ ;  /* 0x0003f4ff01007387 */ /* 0x000fe20000100800 */
[----:B------:R-:W-:-:S02]  /*01d0*/  IABS R12, R0 ;  /* 0x00000000000c7213 */ /* 0x000fc40000000000 */
[----:B------:R-:W1:Y:S01]  /*01e0*/  I2F.RP R2, R9 ;  /* 0x0000000900027306 */ /* 0x000e620000209400 */
[----:B------:R-:W-:Y:S04]  /*01f0*/  STL [R1+0x3f8], RZ ;  /* 0x0003f8ff01007387 */ /* 0x000fe80000100800 */
[----:B------:R-:W-:Y:S04]  /*0200*/  STL [R1+0x3fc], RZ ;  /* 0x0003fcff01007387 */ /* 0x000fe80000100800 */
[----:B------:R-:W-:Y:S04]  /*0210*/  STL [R1+0x3e0], RZ ;  /* 0x0003e0ff01007387 */ /* 0x000fe80000100800 */
[----:B------:R-:W-:Y:S01]  /*0220*/  STL [R1+0x3e4], RZ ;  /* 0x0003e4ff01007387 */ /* 0x000fe20000100800 */
[----:B-1----:R-:W1:Y:S03]  /*0230*/  MUFU.RCP R2, R2 ;  /* 0x0000000200027308 */ /* 0x002e660000001000 */
[----:B------:R-:W-:Y:S04]  /*0240*/  STL [R1+0x3e8], RZ ;  /* 0x0003e8ff01007387 */ /* 0x000fe80000100800 */
[----:B------:R-:W-:Y:S01]  /*0250*/  STL [R1+0x3ec], RZ ;  /* 0x0003ecff01007387 */ /* 0x000fe20000100800 */
[----:B0-----:R-:W-:-:S03]  /*0260*/  IABS R10, R3 ;  /* 0x00000003000a7213 */ /* 0x001fc60000000000 */
[----:B------:R-:W-:Y:S04]  /*0270*/  STL [R1+0x3d0], RZ ;  /* 0x0003d0ff01007387 */ /* 0x000fe80000100800 */
[----:B------:R-:W-:Y:S01]  /*0280*/  STL [R1+0x3d4], RZ ;  /* 0x0003d4ff01007387 */ /* 0x000fe20000100800 */
[----:B-1----:R-:W-:-:S03]  /*0290*/  VIADD R6, R2, 0xffffffe ;  /* 0x0ffffffe02067836 */ /* 0x002fc60000000000 */
[----:B------:R-:W-:Y:S01]  /*02a0*/  STL [R1+0x3d8], RZ ;  /* 0x0003d8ff01007387 */ /* 0x000fe20000100800 */
[----:B------:R-:W-:Y:S01]  /*02b0*/  IMAD.MOV R2, RZ, RZ, -R12 ;  /* 0x000000ffff027224 */ /* 0x000fe200078e0a0c */
[----:B------:R0:W1:Y:S02]  /*02c0*/  F2I.FTZ.U32.TRUNC.NTZ R7, R6 ;  /* 0x0000000600077305 */ /* 0x000064000021f000 */
[----:B------:R-:W-:Y:S04]  /*02d0*/  STL [R1+0x3dc], RZ ;  /* 0x0003dcff01007387 */ /* 0x000fe80000100800 */
[----:B------:R-:W-:Y:S01]  /*02e0*/  STL [R1+0x3c0], RZ ;  /* 0x0003c0ff01007387 */ /* 0x000fe20000100800 */
[----:B0-----:R-:W-:-:S03]  /*02f0*/  IMAD.MOV.U32 R6, RZ, RZ, RZ ;  /* 0x000000ffff067224 */ /* 0x001fc600078e00ff */
[----:B------:R-:W-:Y:S04]  /*0300*/  STL [R1+0x3c4], RZ ;  /* 0x0003c4ff01007387 */ /* 0x000fe80000100800 */
[----:B------:R-:W-:Y:S01]  /*0310*/  STL [R1+0x3c8], RZ ;  /* 0x0003c8ff01007387 */ /* 0x000fe20000100800 */
[----:B-1----:R-:W-:-:S03]  /*0320*/  IMAD.MOV R8, RZ, RZ, -R7 ;  /* 0x000000ffff087224 */ /* 0x002fc600078e0a07 */
[----:B------:R-:W-:Y:S01]  /*0330*/  STL [R1+0x3cc], RZ ;  /* 0x0003ccff01007387 */ /* 0x000fe20000100800 */
[----:B------:R-:W-:Y:S02]  /*0340*/  IMAD R11, R8, R9, RZ ;  /* 0x00000009080b7224 */ /* 0x000fe400078e02ff */
[----:B------:R-:W-:Y:S01]  /*0350*/  IMAD.MOV.U32 R8, RZ, RZ, R10 ;  /* 0x000000ffff087224 */ /* 0x000fe200078e000a */
[----:B------:R-:W-:Y:S01]  /*0360*/  STL [R1+0x3b0], RZ ;  /* 0x0003b0ff01007387 */ /* 0x000fe20000100800 */
[----:B------:R-:W-:-:S03]  /*0370*/  IMAD.HI.U32 R7, R7, R11, R6 ;  /* 0x0000000b07077227 */ /* 0x000fc600078e0006 */
[----:B------:R-:W-:Y:S03]  /*0380*/  STL [R1+0x3b4], RZ ;  /* 0x0003b4ff01007387 */ /* 0x000fe60000100800 */
[----:B------:R-:W-:Y:S01]  /*0390*/  IMAD.HI.U32 R7, R7, R8, RZ ;  /* 0x0000000807077227 */ /* 0x000fe200078e00ff */
[----:B------:R-:W-:Y:S03]  /*03a0*/  STL [R1+0x3b8], RZ ;  /* 0x0003b8ff01007387 */ /* 0x000fe60000100800 */
[----:B------:R-:W-:Y:S01]  /*03b0*/  IMAD R2, R7, R2, R8 ;  /* 0x0000000207027224 */ /* 0x000fe200078e0208 */
[----:B------:R-:W-:Y:S04]  /*03c0*/  STL [R1+0x3bc], RZ ;  /* 0x0003bcff01007387 */ /* 0x000fe80000100800 */
[----:B------:R-:W-:Y:S01]  /*03d0*/  ISETP.GT.U32.AND P1, PT, R9, R2, PT ;  /* 0x000000020900720c */ /* 0x000fe20003f24070 */
[----:B------:R-:W-:Y:S04]  /*03e0*/  STL [R1+0x430], RZ ;  /* 0x000430ff01007387 */ /* 0x000fe80000100800 */
[----:B------:R-:W-:Y:S04]  /*03f0*/  STL [R1+0x434], RZ ;  /* 0x000434ff01007387 */ /* 0x000fe80000100800 */
[----:B------:R-:W-:Y:S04]  /*0400*/  STL [R1+0x438], RZ ;  /* 0x000438ff01007387 */ /* 0x000fe80000100800 */
[----:B------:R-:W-:Y:S01]  /*0410*/  @!P1 IMAD.IADD R2, R2, 0x1, -R9 ;  /* 0x0000000102029824 */ /* 0x000fe200078e0a09 */
[----:B------:R-:W-:Y:S01]  /*0420*/  STL [R1+0x43c], RZ ;  /* 0x00043cff01007387 */ /* 0x000fe20000100800 */
[----:B------:R-:W-:Y:S01]  /*0430*/  @!P1 VIADD R7, R7, 0x1 ;  /* 0x0000000107079836 */ /* 0x000fe20000000000 */
[----:B------:R-:W-:-:S02]  /*0440*/  ISETP.NE.AND P1, PT, R0, RZ, PT ;  /* 0x000000ff0000720c */ /* 0x000fc40003f25270 */
[----:B------:R-:W-:Y:S01]  /*0450*/  ISETP.GE.U32.AND P0, PT, R2, R9, PT ;  /* 0x000000090200720c */ /* 0x000fe20003f06070 */
[----:B------:R-:W-:Y:S01]  /*0460*/  STL [R1+0x390], RZ ;  /* 0x000390ff01007387 */ /* 0x000fe20000100800 */
[----:B------:R-:W-:-:S03]  /*0470*/  LOP3.LUT R2, R3, R0, RZ, 0x3c, !PT ;  /* 0x0000000003027212 */ /* 0x000fc600078e3cff */
[----:B------:R-:W-:Y:S01]  /*0480*/  STL [R1+0x394], RZ ;  /* 0x000394ff01007387 */ /* 0x000fe20000100800 */
[----:B------:R-:W-:Y:S01]  /*0490*/  ISETP.GE.AND P2, PT, R2, RZ, PT ;  /* 0x000000ff0200720c */ /* 0x000fe20003f46270 */
[----:B------:R-:W-:Y:S02]  /*04a0*/  VIADD R2, R4, 0x7f ;  /* 0x0000007f04027836 */ /* 0x000fe40000000000 */
[----:B------:R-:W-:Y:S04]  /*04b0*/  STL [R1+0x398], RZ ;  /* 0x000398ff01007387 */ /* 0x000fe80000100800 */
[----:B------:R-:W-:Y:S01]  /*04c0*/  @P0 VIADD R7, R7, 0x1 ;  /* 0x0000000107070836 */ /* 0x000fe20000000000 */
[----:B------:R-:W-:Y:S03]  /*04d0*/  STL [R1+0x39c], RZ ;  /* 0x00039cff01007387 */ /* 0x000fe60000100800 */
[----:B------:R-:W-:Y:S01]  /*04e0*/  IMAD.MOV.U32 R6, RZ, RZ, R7 ;  /* 0x000000ffff067224 */ /* 0x000fe200078e0007 */
[----:B------:R-:W-:Y:S01]  /*04f0*/  SHF.R.S32.HI R7, RZ, 0x1f, R2 ;  /* 0x0000001fff077819 */ /* 0x000fe20000011402 */
[----:B------:R-:W-:Y:S02]  /*0500*/  STL [R1+0x380], RZ ;  /* 0x000380ff01007387 */ /* 0x000fe40000100800 */
[----:B------:R-:W-:Y:S01]  /*0510*/  @!P2 IMAD.MOV R6, RZ, RZ, -R6 ;  /* 0x000000ffff06a224 */ /* 0x000fe200078e0a06 */
[----:B------:R-:W-:Y:S01]  /*0520*/  @!P1 LOP3.LUT R6, RZ, R0, RZ, 0x33, !PT ;  /* 0x00000000ff069212 */ /* 0x000fe200078e33ff */
[----:B------:R-:W-:Y:S01]  /*0530*/  STL [R1+0x384], RZ ;  /* 0x000384ff01007387 */ /* 0x000fe20000100800 */
[----:B------:R-:W-:-:S03]  /*0540*/  LEA.HI R7, R7, R2, RZ, 0x7 ;  /* 0x0000000207077211 */ /* 0x000fc600078f38ff */
[----:B------:R-:W-:Y:S01]  /*0550*/  IMAD.SHL.U32 R2, R6, 0x8, RZ ;  /* 0x0000000806027824 */ /* 0x000fe200078e00ff */
[----:B------:R-:W-:Y:S01]  /*0560*/  STL [R1+0x388], RZ ;  /* 0x000388ff01007387 */ /* 0x000fe20000100800 */
[----:B------:R-:W-:-:S03]  /*0570*/  IMAD.MOV R6, RZ, RZ, -R6 ;  /* 0x000000ffff067224 */ /* 0x000fc600078e0a06 */
[----:B------:R-:W-:Y:S01]  /*0580*/  LEA.HI.SX32 R7, R7, -R2, 0x19 ;  /* 0x8000000207077211 */ /* 0x000fe200078fcaff */
[----:B------:R-:W-:Y:S01]  /*0590*/  STL [R1+0x38c], RZ ;  /* 0x00038cff01007387 */ /* 0x000fe20000100800 */
[----:B------:R-:W-:Y:S02]  /*05a0*/  IMAD R13, R0, R6, R3 ;  /* 0x00000006000d7224 */ /* 0x000fe400078e0203 */
[----:B------:R-:W-:Y:S01]  /*05b0*/  VIMNMX R8, PT, PT, R7, 0x8, PT ;  /* 0x0000000807087848 */ /* 0x000fe20003fe0100 */
[----:B------:R-:W-:Y:S01]  /*05c0*/  STL [R1+0x370], RZ ;  /* 0x000370ff01007387 */ /* 0x000fe20000100800 */
[----:B------:R-:W-:Y:S02]  /*05d0*/  IMAD.MOV.U32 R6, RZ, RZ, RZ ;  /* 0x000000ffff067224 */ /* 0x000fe400078e00ff */
[-C--:B------:R-:W-:Y:S01]  /*05e0*/  IABS R10, R8.reuse ;  /* 0x00000008000a7213 */ /* 0x080fe20000000000 */
[----:B------:R-:W-:Y:S01]  /*05f0*/  STL [R1+0x374], RZ ;  /* 0x000374ff01007387 */ /* 0x000fe20000100800 */
[----:B------:R-:W-:-:S02]  /*0600*/  IABS R0, R8 ;  /* 0x0000000800007213 */ /* 0x000fc40000000000 */
[----:B------:R-:W0:Y:S01]  /*0610*/  I2F.RP R9, R10 ;  /* 0x0000000a00097306 */ /* 0x000e220000209400 */
[----:B------:R-:W-:Y:S04]  /*0620*/  STL [R1+0x378], RZ ;  /* 0x000378ff01007387 */ /* 0x000fe80000100800 */
[----:B------:R-:W-:Y:S04]  /*0630*/  STL [R1+0x37c], RZ ;  /* 0x00037cff01007387 */ /* 0x000fe80000100800 */
[----:B------:R-:W-:Y:S04]  /*0640*/  STL [R1+0x360], RZ ;  /* 0x000360ff01007387 */ /* 0x000fe80000100800 */
[----:B------:R-:W-:Y:S01]  /*0650*/  STL [R1+0x364], RZ ;  /* 0x000364ff01007387 */ /* 0x000fe20000100800 */
[----:B0-----:R-:W0:Y:S03]  /*0660*/  MUFU.RCP R9, R9 ;  /* 0x0000000900097308 */ /* 0x001e260000001000 */
[----:B------:R-:W-:Y:S04]  /*0670*/  STL [R1+0x368], RZ ;  /* 0x000368ff01007387 */ /* 0x000fe80000100800 */
[----:B------:R-:W-:Y:S04]  /*0680*/  STL [R1+0x36c], RZ ;  /* 0x00036cff01007387 */ /* 0x000fe80000100800 */
[----:B------:R-:W-:Y:S04]  /*0690*/  STL [R1+0x2d0], RZ ;  /* 0x0002d0ff01007387 */ /* 0x000fe80000100800 */
[----:B------:R-:W-:Y:S01]  /*06a0*/  STL [R1+0x2d4], RZ ;  /* 0x0002d4ff01007387 */ /* 0x000fe20000100800 */
[----:B0-----:R-:W-:-:S03]  /*06b0*/  VIADD R7, R9, 0xffffffe ;  /* 0x0ffffffe09077836 */ /* 0x001fc60000000000 */
[----:B------:R-:W-:Y:S04]  /*06c0*/  STL [R1+0x2d8], RZ ;  /* 0x0002d8ff01007387 */ /* 0x000fe80000100800 */
[----:B------:R-:W-:Y:S01]  /*06d0*/  STL [R1+0x2dc], RZ ;  /* 0x0002dcff01007387 */ /* 0x000fe20000100800 */
[----:B------:R-:W0:Y:S03]  /*06e0*/  F2I.FTZ.U32.TRUNC.NTZ R7, R7 ;  /* 0x0000000700077305 */ /* 0x000e26000021f000 */
[----:B------:R-:W-:Y:S04]  /*06f0*/  STL [R1+0x2c0], RZ ;  /* 0x0002c0ff01007387 */ /* 0x000fe80000100800 */
[----:B------:R-:W-:Y:S04]  /*0700*/  STL [R1+0x2c4], RZ ;  /* 0x0002c4ff01007387 */ /* 0x000fe80000100800 */
[----:B------:R-:W-:Y:S01]  /*0710*/  STL [R1+0x2c8], RZ ;  /* 0x0002c8ff01007387 */ /* 0x000fe20000100800 */
[----:B0-----:R-:W-:-:S03]  /*0720*/  IMAD.MOV R11, RZ, RZ, -R7 ;  /* 0x000000ffff0b7224 */ /* 0x001fc600078e0a07 */
[----:B------:R-:W-:Y:S01]  /*0730*/  STL [R1+0x2cc], RZ ;  /* 0x0002ccff01007387 */ /* 0x000fe20000100800 */
[----:B------:R-:W-:Y:S01]  /*0740*/  IMAD.MOV.U32 R3, RZ, RZ, R11 ;  /* 0x000000ffff037224 */ /* 0x000fe200078e000b */
[----:B------:R-:W-:Y:S02]  /*0750*/  IABS R11, R13 ;  /* 0x0000000d000b7213 */ /* 0x000fe40000000000 */
[----:B------:R-:W-:Y:S01]  /*0760*/  STL [R1+0x2b0], RZ ;  /* 0x0002b0ff01007387 */ /* 0x000fe20000100800 */
[----:B------:R-:W-:-:S03]  /*0770*/  IMAD R3, R3, R10, RZ ;  /* 0x0000000a03037224 */ /* 0x000fc600078e02ff */
[----:B------:R-:W-:Y:S01]  /*0780*/  STL [R1+0x2b4], RZ ;  /* 0x0002b4ff01007387 */ /* 0x000fe20000100800 */
[----:B------:R-:W-:-:S03]  /*0790*/  IMAD.HI.U32 R6, R7, R3, R6 ;  /* 0x0000000307067227 */ /* 0x000fc600078e0006 */
[----:B------:R-:W-:Y:S01]  /*07a0*/  STL [R1+0x2b8], RZ ;  /* 0x0002b8ff01007387 */ /* 0x000fe20000100800 */
[----:B------:R-:W-:-:S03]  /*07b0*/  IMAD.MOV R3, RZ, RZ, -R0 ;  /* 0x000000ffff037224 */ /* 0x000fc600078e0a00 */
[----:B------:R-:W-:Y:S01]  /*07c0*/  STL [R1+0x2bc], RZ ;  /* 0x0002bcff01007387 */ /* 0x000fe20000100800 */
[----:B------:R-:W-:-:S03]  /*07d0*/  IMAD.HI.U32 R0, R6, R11, RZ ;  /* 0x0000000b06007227 */ /* 0x000fc600078e00ff */
[----:B------:R-:W-:Y:S01]  /*07e0*/  STL [R1+0x420], RZ ;  /* 0x000420ff01007387 */ /* 0x000fe20000100800 */
[----:B------:R-:W-:-:S03]  /*07f0*/  IMAD R3, R0, R3, R11 ;  /* 0x0000000300037224 */ /* 0x000fc600078e020b */
[----:B------:R-:W-:Y:S02]  /*0800*/  STL [R1+0x424], RZ ;  /* 0x000424ff01007387 */ /* 0x000fe40000100800 */
[----:B------:R-:W-:Y:S02]  /*0810*/  ISETP.GT.U32.AND P1, PT, R10, R3, PT ;  /* 0x000000030a00720c */ /* 0x000fe40003f24070 */
[----:B------:R-:W-:Y:S04]  /*0820*/  STL [R1+0x428], RZ ;  /* 0x000428ff01007387 */ /* 0x000fe80000100800 */
[----:B------:R-:W-:Y:S04]  /*0830*/  STL [R1+0x42c], RZ ;  /* 0x00042cff01007387 */ /* 0x000fe80000100800 */
[----:B------:R-:W-:Y:S03]  /*0840*/  STL [R1+0x2a0], RZ ;  /* 0x0002a0ff01007387 */ /* 0x000fe60000100800 */
[----:B------:R-:W-:Y:S01]  /*0850*/  @!P1 IMAD.IADD R3, R3, 0x1, -R10 ;  /* 0x0000000103039824 */ /* 0x000fe200078e0a0a */
[----:B------:R-:W-:Y:S01]  /*0860*/  STL [R1+0x2a4], RZ ;  /* 0x0002a4ff01007387 */ /* 0x000fe20000100800 */
[----:B------:R-:W-:Y:S01]  /*0870*/  @!P1 VIADD R0, R0, 0x1 ;  /* 0x0000000100009836 */ /* 0x000fe20000000000 */
[----:B------:R-:W-:-:S02]  /*0880*/  ISETP.NE.AND P1, PT, R8, RZ, PT ;  /* 0x000000ff0800720c */ /* 0x000fc40003f25270 */
[----:B------:R-:W-:Y:S01]  /*0890*/  STL [R1+0x2a8], RZ ;  /* 0x0002a8ff01007387 */ /* 0x000fe20000100800 */
[----:B------:R-:W-:Y:S02]  /*08a0*/  ISETP.GE.U32.AND P0, PT, R3, R10, PT ;  /* 0x0000000a0300720c */ /* 0x000fe40003f06070 */
[----:B------:R-:W-:Y:S01]  /*08b0*/  LOP3.LUT R3, R13, R8, RZ, 0x3c, !PT ;  /* 0x000000080d037212 */ /* 0x000fe200078e3cff */
[----:B------:R-:W-:Y:S03]  /*08c0*/  STL [R1+0x2ac], RZ ;  /* 0x0002acff01007387 */ /* 0x000fe60000100800 */
[----:B------:R-:W-:Y:S01]  /*08d0*/  ISETP.GE.AND P2, PT, R3, RZ, PT ;  /* 0x000000ff0300720c */ /* 0x000fe20003f46270 */
[----:B------:R-:W-:Y:S04]  /*08e0*/  STL [R1+0x290], RZ ;  /* 0x000290ff01007387 */ /* 0x000fe80000100800 */
[----:B------:R-:W-:Y:S02]  /*08f0*/  STL [R1+0x294], RZ ;  /* 0x000294ff01007387 */ /* 0x000fe40000100800 */
[----:B------:R-:W-:-:S02]  /*0900*/  @P0 VIADD R0, R0, 0x1 ;  /* 0x0000000100000836 */ /* 0x000fc40000000000 */
[----:B------:R-:W-:Y:S04]  /*0910*/  STL [R1+0x298], RZ ;  /* 0x000298ff01007387 */ /* 0x000fe80000100800 */
[----:B------:R-:W-:Y:S01]  /*0920*/  STL [R1+0x29c], RZ ;  /* 0x00029cff01007387 */ /* 0x000fe20000100800 */
[----:B------:R-:W-:Y:S01]  /*0930*/  @!P2 IMAD.MOV R0, RZ, RZ, -R0 ;  /* 0x000000ffff00a224 */ /* 0x000fe200078e0a00 */
[----:B------:R-:W-:Y:S02]  /*0940*/  @!P1 LOP3.LUT R0, RZ, R8, RZ, 0x33, !PT ;  /* 0x00000008ff009212 */ /* 0x000fe400078e33ff */
[----:B------:R-:W-:Y:S03]  /*0950*/  STL [R1+0x280], RZ ;  /* 0x000280ff01007387 */ /* 0x000fe60000100800 */
[----:B------:R-:W-:Y:S01]  /*0960*/  IMAD.MOV R3, RZ, RZ, -R0 ;  /* 0x000000ffff037224 */ /* 0x000fe200078e0a00 */
[----:B------:R-:W-:Y:S03]  /*0970*/  STL [R1+0x284], RZ ;  /* 0x000284ff01007387 */ /* 0x000fe60000100800 */
[----:B------:R-:W-:Y:S01]  /*0980*/  IMAD R3, R8, R3, R13 ;  /* 0x0000000308037224 */ /* 0x000fe200078e020d */
[----:B------:R-:W-:Y:S03]  /*0990*/  STL [R1+0x288], RZ ;  /* 0x000288ff01007387 */ /* 0x000fe60000100800 */
[----:B------:R-:W-:Y:S01]  /*09a0*/  IMAD.IADD R2, R2, 0x1, R3 ;  /* 0x0000000102027824 */ /* 0x000fe200078e0203 */
[----:B------:R-:W-:Y:S01]  /*09b0*/  STL [R1+0x28c], RZ ;  /* 0x00028cff01007387 */ /* 0x000fe20000100800 */
[----:B------:R-:W-:-:S03]  /*09c0*/  IMAD.SHL.U32 R3, R0, 0x40, RZ ;  /* 0x0000004000037824 */ /* 0x000fc600078e00ff */
[----:B------:R-:W-:Y:S01]  /*09d0*/  STL [R1+0x270], RZ ;  /* 0x000270ff01007387 */ /* 0x000fe20000100800 */
[C---:B------:R-:W-:Y:S02]  /*09e0*/  VIADD R0, R3.reuse, 0x1 ;  /* 0x0000000103007836 */ /* 0x040fe40000000000 */
[C---:B------:R-:W-:Y:S01]  /*09f0*/  VIADD R7, R3.reuse, 0x2 ;  /* 0x0000000203077836 */ /* 0x040fe20000000000 */
[----:B------:R-:W-:Y:S01]  /*0a00*/  STL [R1+0x274], RZ ;  /* 0x000274ff01007387 */ /* 0x000fe20000100800 */
[C---:B------:R-:W-:Y:S02]  /*0a10*/  VIADD R6, R3.reuse, 0x3 ;  /* 0x0000000303067836 */ /* 0x040fe40000000000 */
[C---:B------:R-:W-:Y:S01]  /*0a20*/  VIADD R29, R3.reuse, 0x2f ;  /* 0x0000002f031d7836 */ /* 0x040fe20000000000 */
[----:B------:R-:W-:Y:S01]  /*0a30*/  STL [R1+0x278], RZ ;  /* 0x000278ff01007387 */ /* 0x000fe20000100800 */
[C---:B------:R-:W-:Y:S02]  /*0a40*/  VIADD R28, R3.reuse, 0x30 ;  /* 0x00000030031c7836 */ /* 0x040fe40000000000 */
[C---:B------:R-:W-:Y:S01]  /*0a50*/  VIADD R27, R3.reuse, 0x31 ;  /* 0x00000031031b7836 */ /* 0x040fe20000000000 */
[----:B------:R-:W-:Y:S01]  /*0a60*/  STL [R1+0x27c], RZ ;  /* 0x00027cff01007387 */ /* 0x000fe20000100800 */
[----:B------:R-:W-:-:S02]  /*0a70*/  VIADD R26, R3, 0x32 ;  /* 0x00000032031a7836 */ /* 0x000fc40000000000 */
        /* <DEDUP_REMOVED lines=14> */
[----:B------:R-:W-:-:S03]  /*0b60*/  VIADD R8, R3, 0x3c ;  /* 0x0000003c03087836 */ /* 0x000fc60000000000 */
[----:B------:R-:W-:Y:S04]  /*0b70*/  STL [R1+0x254], RZ ;  /* 0x000254ff01007387 */ /* 0x000fe80000100800 */
        /* <DEDUP_REMOVED lines=42> */
[----:B------:R-:W-:Y:S04]  /*0e20*/  STL [R1+0x5b8], R3 ;  /* 0x0005b80301007387 */ /* 0x000fe80000100800 */
[----:B------:R0:W-:Y:S04]  /*0e30*/  STL [R1+0x120], R0 ;  /* 0x0001200001007387 */ /* 0x0001e80000100800 */
[----:B------:R1:W-:Y:S04]  /*0e40*/  STL [R1+0x11c], R7 ;  /* 0x00011c0701007387 */ /* 0x0003e80000100800 */
[----:B------:R2:W-:Y:S01]  /*0e50*/  STL [R1+0x118], R6 ;  /* 0x0001180601007387 */ /* 0x0005e20000100800 */
[----:B0-----:R-:W-:-:S02]  /*0e60*/  VIADD R0, R3, 0x4 ;  /* 0x0000000403007836 */ /* 0x001fc40000000000 */
[----:B-1----:R-:W-:-:S03]  /*0e70*/  VIADD R7, R3, 0x5 ;  /* 0x0000000503077836 */ /* 0x002fc60000000000 */
[----:B------:R0:W-:Y:S01]  /*0e80*/  STL [R1+0x114], R0 ;  /* 0x0001140001007387 */ /* 0x0001e20000100800 */
[----:B--2---:R-:W-:-:S03]  /*0e90*/  VIADD R6, R3, 0x6 ;  /* 0x0000000603067836 */ /* 0x004fc60000000000 */
[----:B------:R1:W-:Y:S04]  /*0ea0*/  STL [R1+0x110], R7 ;  /* 0x0001100701007387 */ /* 0x0003e80000100800 */
[----:B------:R2:W-:Y:S01]  /*0eb0*/  STL [R1+0x10c], R6 ;  /* 0x00010c0601007387 */ /* 0x0005e20000100800 */
[C---:B0-----:R-:W-:Y:S02]  /*0ec0*/  VIADD R0, R3.reuse, 0x7 ;  /* 0x0000000703007836 */ /* 0x041fe40000000000 */
        /* <DEDUP_REMOVED lines=79> */
[----:B------:R0:W-:Y:S01]  /*13c0*/  STL [R1], R0 ;  /* 0x0000000001007387 */ /* 0x0001e20000100800 */
[C---:B--2---:R-:W-:Y:S02]  /*13d0*/  VIADD R6, R3.reuse, 0x3e ;  /* 0x0000003e03067836 */ /* 0x044fe40000000000 */
[----:B------:R-:W-:Y:S02]  /*13e0*/  VIADD R3, R3, 0x3f ;  /* 0x0000003f03037836 */ /* 0x000fe40000000000 */
[----:B0-----:R-:W-:-:S05]  /*13f0*/  IMAD.SHL.U32 R0, R2, 0x80, RZ ;  /* 0x0000008002007824 */ /* 0x001fca00078e00ff */
[C---:B------:R-:W-:Y:S02]  /*1400*/  LOP3.LUT R23, R0.reuse, 0x3f, R16, 0xf8, !PT ;  /* 0x0000003f00177812 */ /* 0x040fe400078ef810 */
[----:B------:R-:W-:-:S03]  /*1410*/  LOP3.LUT R0, R0, 0x40, R15, 0xfe, !PT ;  /* 0x0000004000007812 */ /* 0x000fc600078efe0f */
[----:B------:R0:W-:Y:S04]  /*1420*/  STL [R1+0x768], R23 ;  /* 0x0007681701007387 */ /* 0x0001e80000100800 */
[----:B------:R0:W-:Y:S01]  /*1430*/  STL [R1+0x764], R0 ;  /* 0x0007640001007387 */ /* 0x0001e20000100800 */
[----:B----4-:R-:W-:Y:S05]  /*1440*/  BRA.U !UP0, `(.L_x_0) ;  /* 0x0000039508707547 */ /* 0x010fea000b800000 */
[----:B------:R1:W-:Y:S01]  /*1450*/  STL [R1+0x15b0], R29 ;  /* 0x0015b01d01007387 */ /* 0x0003e20000100800 */
[----:B------:R-:W-:Y:S02]  /*1460*/  IABS R22, R4 ;  /* 0x0000000400167213 */ /* 0x000fe40000000000 */
[----:B------:R-:W-:Y:S01]  /*1470*/  IABS R2, R5 ;  /* 0x0000000500027213 */ /* 0x000fe20000000000 */
[----:B------:R-:W-:Y:S01]  /*1480*/  IMAD.MOV.U32 R14, RZ, RZ, RZ ;  /* 0x000000ffff0e7224 */ /* 0x000fe200078e00ff */
[----:B------:R-:W-:Y:S01]  /*1490*/  ISETP.GE.AND P5, PT, R6, RZ, PT ;  /* 0x000000ff0600720c */ /* 0x000fe20003fa6270 */
[----:B------:R-:W2:Y:S01]  /*14a0*/  LDCU UR72, c[0x0][0x3a4] ;  /* 0x00007480ff4877ac */ /* 0x000ea20008000800 */
[----:B-1----:R-:W3:Y:S01]  /*14b0*/  LDL R29, [R1+0x764] ;  /* 0x00076400011d7983 */ /* 0x002ee20000100800 */
[----:B0-----:R-:W0:Y:S01]  /*14c0*/  I2F.RP R0, R22 ;  /* 0x0000001600007306 */ /* 0x001e220000209400 */
[----:B------:R-:W-:Y:S01]  /*14d0*/  IABS R24, R7 ;  /* 0x0000000700187213 */ /* 0x000fe20000000000 */
[----:B------:R-:W1:Y:S01]  /*14e0*/  LDCU.128 UR24, c[0x0][0x380] ;  /* 0x00007000ff1877ac */ /* 0x000e620008000c00 */
[----:B------:R-:W4:Y:S05]  /*14f0*/  LDCU UR75, c[0x0][0x3b0] ;  /* 0x00007600ff4b77ac */ /* 0x000f2a0008000800 */
[----:B------:R-:W5:Y:S01]  /*1500*/  I2F.RP R17, R2 ;  /* 0x0000000200117306 */ /* 0x000f620000209400 */
[----:B------:R-:W1:Y:S01]  /*1510*/  LDCU UR9, c[0x0][0x3a8] ;  /* 0x00007500ff0977ac */ /* 0x000e620008000800 */
[----:B------:R-:W1:Y:S06]  /*1520*/  LDCU UR58, c[0x0][0x3a8] ;  /* 0x00007500ff3a77ac */ /* 0x000e6c0008000800 */
[----:B0-----:R-:W0:Y:S01]  /*1530*/  MUFU.RCP R0, R0 ;  /* 0x0000000000007308 */ /* 0x001e220000001000 */
[----:B------:R-:W1:Y:S01]  /*1540*/  LDCU UR40, c[0x0][0x3a8] ;  /* 0x00007500ff2877ac */ /* 0x000e620008000800 */
[----:B------:R-:W1:Y:S06]  /*1550*/  LDCU UR20, c[0x0][0x3a8] ;  /* 0x00007500ff1477ac */ /* 0x000e6c0008000800 */
[----:B-----5:R-:W5:Y:S01]  /*1560*/  MUFU.RCP R17, R17 ;  /* 0x0000001100117308 */ /* 0x020f620000001000 */
[----:B------:R-:W1:Y:S01]  /*1570*/  LDCU UR10, c[0x0][0x3a8] ;  /* 0x00007500ff0a77ac */ /* 0x000e620008000800 */
[----:B------:R-:W1:Y:S01]  /*1580*/  LDCU UR70, c[0x0][0x3a8] ;  /* 0x00007500ff4677ac */ /* 0x000e620008000800 */
[----:B0-----:R-:W-:Y:S01]  /*1590*/  VIADD R0, R0, 0xffffffe ;  /* 0x0ffffffe00007836 */ /* 0x001fe20000000000 */
[----:B------:R-:W0:Y:S04]  /*15a0*/  LDCU UR62, c[0x0][0x3a8] ;  /* 0x00007500ff3e77ac */ /* 0x000e280008000800 */
[----:B------:R1:W0:Y:S01]  /*15b0*/  F2I.FTZ.U32.TRUNC.NTZ R15, R0 ;  /* 0x00000000000f7305 */ /* 0x000222000021f000 */
[----:B------:R-:W2:Y:S01]  /*15c0*/  LDCU UR54, c[0x0][0x3a8] ;  /* 0x00007500ff3677ac */ /* 0x000ea20008000800 */
[----:B-----5:R-:W-:Y:S01]  /*15d0*/  VIADD R17, R17, 0xffffffe ;  /* 0x0ffffffe11117836 */ /* 0x020fe20000000000 */
[----:B------:R-:W5:Y:S01]  /*15e0*/  LDCU UR46, c[0x0][0x3a8] ;  /* 0x00007500ff2e77ac */ /* 0x000f620008000800 */
[----:B-1----:R-:W-:-:S04]  /*15f0*/  IABS R0, R23 ;  /* 0x0000001700007213 */ /* 0x002fc80000000000 */
[----:B------:R-:W1:Y:S01]  /*1600*/  F2I.FTZ.U32.TRUNC.NTZ R17, R17 ;  /* 0x0000001100117305 */ /* 0x000e62000021f000 */
[----:B------:R-:W2:Y:S01]  /*1610*/  LDCU UR36, c[0x0][0x3a8] ;  /* 0x00007500ff2477ac */ /* 0x000ea20008000800 */
[--C-:B0-----:R-:W-:Y:S01]  /*1620*/  IMAD.MOV R16, RZ, RZ, -R15.reuse ;  /* 0x000000ffff107224 */ /* 0x101fe200078e0a0f */
[----:B------:R-:W0:Y:S03]  /*1630*/  LDCU UR28, c[0x0][0x3a8] ;  /* 0x00007500ff1c77ac */ /* 0x000e260008000800 */
[----:B------:R-:W-:Y:S01]  /*1640*/  IMAD R16, R16, R22, RZ ;  /* 0x0000001610107224 */ /* 0x000fe200078e02ff */
[----:B------:R-:W0:Y:S03]  /*1650*/  LDCU UR16, c[0x0][0x3a8] ;  /* 0x00007500ff1077ac */ /* 0x000e260008000800 */
[----:B------:R-:W-:Y:S01]  /*1660*/  IMAD.HI.U32 R16, R15, R16, R14 ;  /* 0x000000100f107227 */ /* 0x000fe200078e000e */
[----:B------:R-:W0:Y:S03]  /*1670*/  LDCU UR11, c[0x0][0x3a8] ;  /* 0x00007500ff0b77ac */ /* 0x000e260008000800 */
[----:B------:R-:W-:Y:S01]  /*1680*/  IMAD.MOV.U32 R15, RZ, RZ, R0 ;  /* 0x000000ffff0f7224 */ /* 0x000fe200078e0000 */
[----:B------:R-:W0:Y:S01]  /*1690*/  LDCU UR12, c[0x0][0x3a8] ;  /* 0x00007500ff0c77ac */ /* 0x000e220008000800 */
[----:B-1----:R-:W-:-:S02]  /*16a0*/  IMAD.MOV R0, RZ, RZ, -R17 ;  /* 0x000000ffff007224 */ /* 0x002fc400078e0a11 */
[----:B------:R-:W-:Y:S01]  /*16b0*/  IMAD.HI.U32 R23, R16, R15, RZ ;  /* 0x0000000f10177227 */ /* 0x000fe200078e00ff */
[----:B------:R-:W1:Y:S03]  /*16c0*/  LDCU UR5, c[0x0][0x3a8] ;  /* 0x00007500ff0577ac */ /* 0x000e660008000800 */
[----:B------:R-:W-:Y:S01]  /*16d0*/  IMAD.MOV R23, RZ, RZ, -R23 ;  /* 0x000000ffff177224 */ /* 0x000fe200078e0a17 */
[----:B------:R-:W0:Y:S01]  /*16e0*/  LDCU UR68, c[0x0][0x3a8] ;  /* 0x00007500ff4477ac */ /* 0x000e220008000800 */
[----:B------:R-:W-:Y:S02]  /*16f0*/  IMAD R0, R0, R2, RZ ;  /* 0x0000000200007224 */ /* 0x000fe400078e02ff */
[C---:B------:R-:W-:Y:S01]  /*1700*/  IMAD R15, R22.reuse, R23, R15 ;  /* 0x00000017160f7224 */ /* 0x040fe200078e020f */
[----:B------:R-:W-:Y:S01]  /*1710*/  IABS R23, R3 ;  /* 0x0000000300177213 */ /* 0x000fe20000000000 */
[----:B------:R-:W0:Y:S03]  /*1720*/  LDCU UR64, c[0x0][0x3a8] ;  /* 0x00007500ff4077ac */ /* 0x000e260008000800 */
[----:B------:R-:W-:Y:S01]  /*1730*/  ISETP.GT.U32.AND P0, PT, R22, R15, PT ;  /* 0x0000000f1600720c */ /* 0x000fe20003f04070 */
[----:B------:R-:W0:Y:S01]  /*1740*/  LDCU UR60, c[0x0][0x3a8] ;  /* 0x00007500ff3c77ac */ /* 0x000e220008000800 */
[----:B------:R-:W0:Y:S01]  /*1750*/  LDCU UR56, c[0x0][0x3a8] ;  /* 0x00007500ff3877ac */ /* 0x000e220008000800 */
[----:B------:R-:W0:Y:S10]  /*1760*/  LDCU UR52, c[0x0][0x3a8] ;  /* 0x00007500ff3477ac */ /* 0x000e340008000800 */
[----:B------:R-:W-:Y:S01]  /*1770*/  @!P0 IMAD.IADD R15, R15, 0x1, -R22 ;  /* 0x000000010f0f8824 */ /* 0x000fe200078e0a16 */
[----:B------:R-:W-:Y:S01]  /*1780*/  ISETP.GE.AND P0, PT, R3, RZ, PT ;  /* 0x000000ff0300720c */ /* 0x000fe20003f06270 */
[----:B------:R-:W0:Y:S01]  /*1790*/  LDCU UR48, c[0x0][0x3a8] ;  /* 0x00007500ff3077ac */ /* 0x000e220008000800 */
[----:B------:R-:W2:Y:S01]  /*17a0*/  LDL R3, [R1+0x768] ;  /* 0x0007680001037983 */ /* 0x000ea20000100800 */
[----:B------:R-:W0:Y:S01]  /*17b0*/  LDCU UR44, c[0x0][0x3a8] ;  /* 0x00007500ff2c77ac */ /* 0x000e220008000800 */
        /* <DEDUP_REMOVED lines=40> */
[----:B---3--:R-:W-:-:S05]  /*1a40*/  IABS R14, R29 ;  /* 0x0000001d000e7213 */ /* 0x008fca0000000000 */
[----:B------:R-:W-:-:S04]  /*1a50*/  IMAD.HI.U32 R16, R16, R14, RZ ;  /* 0x0000000e10107227 */ /* 0x000fc800078e00ff */
[----:B------:R-:W-:-:S04]  /*1a60*/  IMAD.MOV R16, RZ, RZ, -R16 ;  /* 0x000000ffff107224 */ /* 0x000fc800078e0a10 */
[----:B------:R-:W-:Y:S02]  /*1a70*/  IMAD R14, R22, R16, R14 ;  /* 0x00000010160e7224 */ /* 0x000fe400078e020e */
[----:B------:R-:W-:-:S03]  /*1a80*/  IMAD.MOV.U32 R16, RZ, RZ, RZ ;  /* 0x000000ffff107224 */ /* 0x000fc600078e00ff */
[----:B------:R-:W-:Y:S01]  /*1a90*/  ISETP.GT.U32.AND P1, PT, R22, R14, PT ;  /* 0x0000000e1600720c */ /* 0x000fe20003f24070 */
[----:B------:R-:W-:Y:S01]  /*1aa0*/  IMAD.HI.U32 R0, R17, R0, R16 ;  /* 0x0000000011007227 */ /* 0x000fe200078e0010 */
[----:B------:R-:W-:-:S05]  /*1ab0*/  IABS R17, R6 ;  /* 0x0000000600117213 */ /* 0x000fca0000000000 */
[----:B------:R-:W-:-:S04]  /*1ac0*/  IMAD.HI.U32 R25, R0, R23, RZ ;  /* 0x0000001700197227 */ /* 0x000fc800078e00ff */
[----:B------:R-:W-:Y:S02]  /*1ad0*/  IMAD.MOV R25, RZ, RZ, -R25 ;  /* 0x000000ffff197224 */ /* 0x000fe400078e0a19 */
[----:B------:R-:W-:-:S04]  /*1ae0*/  IMAD.HI.U32 R16, R0, R17, RZ ;  /* 0x0000001100107227 */ /* 0x000fc800078e00ff */
[----:B------:R-:W-:Y:S02]  /*1af0*/  IMAD R23, R2, R25, R23 ;  /* 0x0000001902177224 */ /* 0x000fe400078e0217 */
[----:B------:R-:W3:Y:S01]  /*1b00*/  LDL.LU R25, [R1+0xd4] ;  /* 0x0000d40001197983 */ /* 0x000ee20000300800 */
[----:B------:R-:W-:Y:S02]  /*1b10*/  IMAD.MOV R16, RZ, RZ, -R16 ;  /* 0x000000ffff107224 */ /* 0x000fe400078e0a10 */
[----:B------:R-:W-:Y:S01]  /*1b20*/  @!P1 IMAD.IADD R14, R14, 0x1, -R22 ;  /* 0x000000010e0e9824 */ /* 0x000fe200078e0a16 */
[----:B------:R-:W3:Y:S01]  /*1b30*/  LDL.LU R6, [R1+0xd8] ;  /* 0x0000d80001067983 */ /* 0x000ee20000300800 */
[C---:B------:R-:W-:Y:S01]  /*1b40*/  IMAD R16, R2.reuse, R16, R17 ;  /* 0x0000001002107224 */ /* 0x040fe200078e0211 */
[----:B------:R-:W-:Y:S02]  /*1b50*/  ISETP.GT.U32.AND P3, PT, R2, R23, PT ;  /* 0x000000170200720c */ /* 0x000fe40003f64070 */
[----:B------:R-:W4:Y:S01]  /*1b60*/  LDL.LU R17, [R1+0xdc] ;  /* 0x0000dc0001117983 */ /* 0x000f220000300800 */
[----:B------:R-:W-:-:S02]  /*1b70*/  ISETP.GT.U32.AND P2, PT, R22, R14, PT ;  /* 0x0000000e1600720c */ /* 0x000fc40003f44070 */
[----:B------:R-:W-:Y:S02]  /*1b80*/  ISETP.GE.AND P6, PT, R29, RZ, PT ;  /* 0x000000ff1d00720c */ /* 0x000fe40003fc6270 */
[----:B------:R-:W-:Y:S01]  /*1b90*/  ISETP.GT.U32.AND P1, PT, R22, R15, PT ;  /* 0x0000000f1600720c */ /* 0x000fe20003f24070 */
[----:B------:R-:W5:Y:S05]  /*1ba0*/  LDL.LU R29, [R1+0x15b0] ;  /* 0x0015b000011d7983 */ /* 0x000f6a0000300800 */
[----:B------:R-:W-:-:S03]  /*1bb0*/  @!P3 IMAD.IADD R23, R23, 0x1, -R2 ;  /* 0x000000011717b824 */ /* 0x000fc600078e0a02 */
[----:B------:R-:W-:-:S04]  /*1bc0*/  @!P2 IMAD.IADD R14, R14, 0x1, -R22 ;  /* 0x000000010e0ea824 */ /* 0x000fc800078e0a16 */
[----:B------:R-:W-:Y:S01]  /*1bd0*/  @!P6 IMAD.MOV R14, RZ, RZ, -R14 ;  /* 0x000000ffff0ee224 */ /* 0x000fe200078e0a0e */
[C---:B------:R-:W-:Y:S01]  /*1be0*/  ISETP.GT.U32.AND P6, PT, R2.reuse, R23, PT ;  /* 0x000000170200720c */ /* 0x040fe20003fc4070 */
[----:B------:R-:W-:Y:S01]  /*1bf0*/  @!P1 IMAD.IADD R15, R15, 0x1, -R22 ;  /* 0x000000010f0f9824 */ /* 0x000fe200078e0a16 */
[----:B------:R-:W-:-:S11]  /*1c00*/  ISETP.GT.U32.AND P2, PT, R2, R16, PT ;  /* 0x000000100200720c */ /* 0x000fd60003f44070 */
[----:B------:R-:W-:Y:S01]  /*1c10*/  @!P6 IMAD.IADD R23, R23, 0x1, -R2 ;  /* 0x000000011717e824 */ /* 0x000fe200078e0a02 */
[----:B--2---:R-:W-:Y:S01]  /*1c20*/  ISETP.GE.AND P4, PT, R3, RZ, PT ;  /* 0x000000ff0300720c */ /* 0x004fe20003f86270 */
[----:B------:R-:W-:-:S04]  /*1c30*/  IMAD.HI.U32 R3, R0, R24, RZ ;  /* 0x0000001800037227 */ /* 0x000fc800078e00ff */
[----:B------:R-:W-:-:S04]  /*1c40*/  IMAD.MOV R3, RZ, RZ, -R3 ;  /* 0x000000ffff037224 */ /* 0x000fc800078e0a03 */
[----:B------:R-:W-:-:S05]  /*1c50*/  IMAD R3, R2, R3, R24 ;  /* 0x0000000302037224 */ /* 0x000fca00078e0218 */
[----:B------:R-:W-:Y:S01]  /*1c60*/  ISETP.GT.U32.AND P6, PT, R2, R3, PT ;  /* 0x000000030200720c */ /* 0x000fe20003fc4070 */
[----:B------:R-:W-:Y:S01]  /*1c70*/  @!P4 IMAD.MOV R15, RZ, RZ, -R15 ;  /* 0x000000ffff0fc224 */ /* 0x000fe200078e0a0f */
[----:B------:R-:W-:Y:S02]  /*1c80*/  ISETP.GE.AND P4, PT, R8, RZ, PT ;  /* 0x000000ff0800720c */ /* 0x000fe40003f86270 */
[----:B------:R-:W-:Y:S02]  /*1c90*/  ISETP.NE.AND P3, PT, R4, RZ, PT ;  /* 0x000000ff0400720c */ /* 0x000fe40003f65270 */
[----:B------:R-:W-:Y:S01]  /*1ca0*/  ISETP.GE.AND P1, PT, R7, RZ, PT ;  /* 0x000000ff0700720c */ /* 0x000fe20003f26270 */
[----:B------:R-:W-:Y:S01]  /*1cb0*/  @!P2 IMAD.IADD R16, R16, 0x1, -R2 ;  /* 0x000000011010a824 */ /* 0x000fe200078e0a02 */
[----:B------:R-:W-:-:S05]  /*1cc0*/  IABS R7, R9 ;  /* 0x0000000900077213 */ /* 0x000fca0000000000 */
[----:B------:R-:W-:-:S05]  /*1cd0*/  @!P6 IMAD.IADD R3, R3, 0x1, -R2 ;  /* 0x000000010303e824 */ /* 0x000fca00078e0a02 */
[C---:B------:R-:W-:Y:S02]  /*1ce0*/  ISETP.GT.U32.AND P6, PT, R2.reuse, R3, PT ;  /* 0x000000030200720c */ /* 0x040fe40003fc4070 */
[----:B------:R-:W-:-:S11]  /*1cf0*/  ISETP.GT.U32.AND P2, PT, R2, R16, PT ;  /* 0x000000100200720c */ /* 0x000fd60003f44070 */
[--C-:B------:R-:W-:Y:S02]  /*1d00*/  @!P6 IMAD.IADD R3, R3, 0x1, -R2.reuse ;  /* 0x000000010303e824 */ /* 0x100fe400078e0a02 */
[----:B------:R-:W-:Y:S01]  /*1d10*/  @!P2 IMAD.IADD R16, R16, 0x1, -R2 ;  /* 0x000000011010a824 */ /* 0x000fe200078e0a02 */
[----:B------:R-:W-:Y:S01]  /*1d20*/  ISETP.GE.AND P2, PT, R10, RZ, PT ;  /* 0x000000ff0a00720c */ /* 0x000fe20003f46270 */
[----:B---3--:R-:W-:Y:S01]  /*1d30*/  IMAD.MOV.U32 R22, RZ, RZ, R6 ;  /* 0x000000ffff167224 */ /* 0x008fe200078e0006 */
[----:B------:R-:W-:Y:S02]  /*1d40*/  IABS R6, R8 ;  /* 0x0000000800067213 */ /* 0x000fe40000000000 */
[----:B------:R-:W-:Y:S01]  /*1d50*/  LOP3.LUT R8, RZ, R4, RZ, 0x33, !PT ;  /* 0x00000004ff087212 */ /* 0x000fe200078e33ff */
[----:B----4-:R-:W-:Y:S02]  /*1d60*/  IMAD.MOV.U32 R24, RZ, RZ, R17 ;  /* 0x000000ffff187224 */ /* 0x010fe400078e0011 */
[----:B------:R-:W-:Y:S01]  /*1d70*/  IMAD.HI.U32 R17, R0, R6, RZ ;  /* 0x0000000600117227 */ /* 0x000fe200078e00ff */
[----:B------:R-:W-:-:S02]  /*1d80*/  SEL R15, R8, R15, !P3 ;  /* 0x0000000f080f7207 */ /* 0x000fc40005800000 */
[----:B------:R-:W-:Y:S01]  /*1d90*/  SEL R8, R8, R14, !P3 ;  /* 0x0000000e08087207 */ /* 0x000fe20005800000 */
[----:B------:R-:W-:Y:S02]  /*1da0*/  IMAD.MOV R17, RZ, RZ, -R17 ;  /* 0x000000ffff117224 */ /* 0x000fe400078e0a11 */
[----:B------:R2:W-:Y:S01]  /*1db0*/  STL [R1+0x128], R15 ;  /* 0x0001280f01007387 */ /* 0x0005e20000100800 */
[----:B------:R-:W-:Y:S01]  /*1dc0*/  IABS R4, R10 ;  /* 0x0000000a00047213 */ /* 0x000fe20000000000 */
[----:B------:R-:W-:Y:S02]  /*1dd0*/  IMAD R6, R2, R17, R6 ;  /* 0x0000001102067224 */ /* 0x000fe400078e0206 */
[----:B------:R3:W-:Y:S01]  /*1de0*/  STL [R1+0x124], R8 ;  /* 0x0001240801007387 */ /* 0x0007e20000100800 */
[----:B------:R-:W-:Y:S01]  /*1df0*/  ISETP.GE.AND P3, PT, R9, RZ, PT ;  /* 0x000000ff0900720c */ /* 0x000fe20003f66270 */
[----:B------:R-:W-:-:S04]  /*1e00*/  IMAD.HI.U32 R9, R0, R4, RZ ;  /* 0x0000000400097227 */ /* 0x000fc800078e00ff */
[----:B--2---:R-:W-:Y:S02]  /*1e10*/  IMAD.MOV.U32 R15, RZ, RZ, R23 ;  /* 0x000000ffff0f7224 */ /* 0x004fe400078e0017 */
[----:B---3--:R-:W-:-:S04]  /*1e20*/  IMAD.HI.U32 R8, R0, R7, RZ ;  /* 0x0000000700087227 */ /* 0x008fc800078e00ff */
[----:B------:R-:W-:Y:S02]  /*1e30*/  IMAD.MOV R8, RZ, RZ, -R8 ;  /* 0x000000ffff087224 */ /* 0x000fe400078e0a08 */
[----:B------:R-:W-:Y:S01]  /*1e40*/  @!P0 IMAD.MOV R15, RZ, RZ, -R15 ;  /* 0x000000ffff0f8224 */ /* 0x000fe200078e0a0f */
[C---:B------:R-:W-:Y:S01]  /*1e50*/  ISETP.GT.U32.AND P0, PT, R2.reuse, R6, PT ;  /* 0x000000060200720c */ /* 0x040fe20003f04070 */
[C---:B------:R-:W-:Y:S02]  /*1e60*/  IMAD R7, R2.reuse, R8, R7 ;  /* 0x0000000802077224 */ /* 0x040fe400078e0207 */
[----:B------:R-:W-:Y:S02]  /*1e70*/  IMAD.MOV R9, RZ, RZ, -R9 ;  /* 0x000000ffff097224 */ /* 0x000fe400078e0a09 */
[----:B------:R-:W-:Y:S01]  /*1e80*/  IMAD.MOV.U32 R23, RZ, RZ, R3 ;  /* 0x000000ffff177224 */ /* 0x000fe200078e0003 */
[C---:B------:R-:W-:Y:S01]  /*1e90*/  ISETP.GT.U32.AND P6, PT, R2.reuse, R7, PT ;  /* 0x000000070200720c */ /* 0x040fe20003fc4070 */
[----:B------:R-:W-:-:S02]  /*1ea0*/  IMAD R4, R2, R9, R4 ;  /* 0x0000000902047224 */ /* 0x000fc400078e0204 */
[----:B------:R-:W-:Y:S02]  /*1eb0*/  @!P1 IMAD.MOV R23, RZ, RZ, -R23 ;  /* 0x000000ffff179224 */ /* 0x000fe400078e0a17 */
[----:B------:R-:W-:Y:S01]  /*1ec0*/  IMAD.MOV.U32 R14, RZ, RZ, R16 ;  /* 0x000000ffff0e7224 */ /* 0x000fe200078e0010 */
[----:B------:R-:W-:Y:S01]  /*1ed0*/  ISETP.GT.U32.AND P1, PT, R2, R4, PT ;  /* 0x000000040200720c */ /* 0x000fe20003f24070 */
[----:B------:R-:W-:Y:S02]  /*1ee0*/  @!P0 IMAD.IADD R6, R6, 0x1, -R2 ;  /* 0x0000000106068824 */ /* 0x000fe400078e0a02 */
[----:B------:R-:W-:Y:S01]  /*1ef0*/  @!P5 IMAD.MOV R14, RZ, RZ, -R14 ;  /* 0x000000ffff0ed224 */ /* 0x000fe200078e0a0e */
[----:B------:R-:W-:Y:S02]  /*1f00*/  STL [R1+0x58], R15 ;  /* 0x0000580f01007387 */ /* 0x000fe40000100800 */
[----:B------:R-:W-:Y:S01]  /*1f10*/  ISETP.GT.U32.AND P0, PT, R2, R6, PT ;  /* 0x000000060200720c */ /* 0x000fe20003f04070 */
[----:B------:R-:W-:Y:S01]  /*1f20*/  @!P6 IMAD.IADD R7, R7, 0x1, -R2 ;  /* 0x000000010707e824 */ /* 0x000fe200078e0a02 */
[----:B------:R2:W-:Y:S01]  /*1f30*/  STL [R1+0x60], R14 ;  /* 0x0000600e01007387 */ /* 0x0005e20000100800 */
[----:B------:R-:W-:-:S02]  /*1f40*/  IABS R8, R12 ;  /* 0x0000000c00087213 */ /* 0x000fc40000000000 */
[----:B------:R-:W-:Y:S02]  /*1f50*/  IABS R10, R18 ;  /* 0x00000012000a7213 */ /* 0x000fe40000000000 */
[----:B------:R-:W-:Y:S01]  /*1f60*/  ISETP.GE.AND P5, PT, R11, RZ, PT ;  /* 0x000000ff0b00720c */ /* 0x000fe20003fa6270 */
[----:B------:R-:W-:Y:S01]  /*1f70*/  @!P1 IMAD.IADD R4, R4, 0x1, -R2 ;  /* 0x0000000104049824 */ /* 0x000fe200078e0a02 */
[----:B------:R-:W-:Y:S02]  /*1f80*/  ISETP.GT.U32.AND P6, PT, R2, R7, PT ;  /* 0x000000070200720c */ /* 0x000fe40003fc4070 */
[----:B--2---:R-:W-:Y:S01]  /*1f90*/  IABS R14, R11 ;  /* 0x0000000b000e7213 */ /* 0x004fe20000000000 */
[----:B------:R-:W-:Y:S01]  /*1fa0*/  IMAD.HI.U32 R15, R0, R8, RZ ;  /* 0x00000008000f7227 */ /* 0x000fe200078e00ff */
[----:B------:R-:W-:-:S03]  /*1fb0*/  IABS R11, R13 ;  /* 0x0000000d000b7213 */ /* 0x000fc60000000000 */
[----:B------:R-:W-:Y:S01]  /*1fc0*/  IMAD.HI.U32 R9, R0, R10, RZ ;  /* 0x0000000a00097227 */ /* 0x000fe200078e00ff */
[----:B------:R-:W-:-:S03]  /*1fd0*/  ISETP.GT.U32.AND P1, PT, R2, R4, PT ;  /* 0x000000040200720c */ /* 0x000fc60003f24070 */
[----:B------:R-:W-:-:S04]  /*1fe0*/  IMAD.HI.U32 R16, R0, R14, RZ ;  /* 0x0000000e00107227 */ /* 0x000fc800078e00ff */
[----:B------:R-:W-:-:S04]  /*1ff0*/  IMAD.HI.U32 R17, R0, R11, RZ ;  /* 0x0000000b00117227 */ /* 0x000fc800078e00ff */
[----:B------:R-:W-:Y:S02]  /*2000*/  IMAD.MOV R15, RZ, RZ, -R15 ;  /* 0x000000ffff0f7224 */ /* 0x000fe400078e0a0f */
[----:B------:R-:W-:Y:S02]  /*2010*/  IMAD.MOV R9, RZ, RZ, -R9 ;  /* 0x000000ffff097224 */ /* 0x000fe400078e0a09 */
[----:B------:R-:W-:Y:S02]  /*2020*/  IMAD.MOV R16, RZ, RZ, -R16 ;  /* 0x000000ffff107224 */ /* 0x000fe400078e0a10 */
[----:B------:R-:W-:Y:S01]  /*2030*/  @!P0 IMAD.IADD R6, R6, 0x1, -R2 ;  /* 0x0000000106068824 */ /* 0x000fe200078e0a02 */
[----:B------:R-:W-:Y:S01]  /*2040*/  ISETP.GE.AND P0, PT, R12, RZ, PT ;  /* 0x000000ff0c00720c */ /* 0x000fe20003f06270 */
[----:B------:R-:W-:Y:S02]  /*2050*/  IMAD.MOV R3, RZ, RZ, -R17 ;  /* 0x000000ffff037224 */ /* 0x000fe400078e0a11 */
[----:B------:R-:W-:-:S02]  /*2060*/  IMAD R12, R2, R15, R8 ;  /* 0x0000000f020c7224 */ /* 0x000fc400078e0208 */
[C---:B------:R-:W-:Y:S01]  /*2070*/  IMAD R10, R2.reuse, R9, R10 ;  /* 0x00000009020a7224 */ /* 0x040fe200078e020a */
[----:B------:R-:W-:Y:S01]  /*2080*/  IABS R9, R19 ;  /* 0x0000001300097213 */ /* 0x000fe20000000000 */
[C---:B------:R-:W-:Y:S02]  /*2090*/  IMAD R14, R2.reuse, R16, R14 ;  /* 0x00000010020e7224 */ /* 0x040fe400078e020e */
[----:B------:R-:W-:Y:S01]  /*20a0*/  IMAD.MOV.U32 R17, RZ, RZ, R6 ;  /* 0x000000ffff117224 */ /* 0x000fe200078e0006 */
[----:B------:R2:W-:Y:S01]  /*20b0*/  STL [R1+0x70], R23 ;  /* 0x0000701701007387 */ /* 0x0005e20000100800 */
[----:B------:R-:W-:Y:S01]  /*20c0*/  @!P6 IMAD.IADD R7, R7, 0x1, -R2 ;  /* 0x000000010707e824 */ /* 0x000fe200078e0a02 */
[C---:B------:R-:W-:Y:S01]  /*20d0*/  ISETP.GT.U32.AND P6, PT, R2.reuse, R12, PT ;  /* 0x0000000c0200720c */ /* 0x040fe20003fc4070 */
[C---:B------:R-:W-:Y:S02]  /*20e0*/  IMAD R11, R2.reuse, R3, R11 ;  /* 0x00000003020b7224 */ /* 0x040fe400078e020b */
[----:B------:R-:W-:Y:S01]  /*20f0*/  @!P4 IMAD.MOV R17, RZ, RZ, -R17 ;  /* 0x000000ffff11c224 */ /* 0x000fe200078e0a11 */
[----:B------:R-:W-:Y:S01]  /*2100*/  ISETP.GT.U32.AND P4, PT, R2, R14, PT ;  /* 0x0000000e0200720c */ /* 0x000fe20003f84070 */
[----:B--2---:R-:W-:-:S02]  /*2110*/  IMAD.MOV.U32 R23, RZ, RZ, R22 ;  /* 0x000000ffff177224 */ /* 0x004fc400078e0016 */
[----:B------:R-:W-:-:S04]  /*2120*/  IMAD.HI.U32 R22, R0, R9, RZ ;  /* 0x0000000900167227 */ /* 0x000fc800078e00ff */
[----:B------:R-:W-:Y:S01]  /*2130*/  @!P1 IMAD.IADD R4, R4, 0x1, -R2 ;  /* 0x0000000104049824 */ /* 0x000fe200078e0a02 */
[----:B------:R-:W-:Y:S01]  /*2140*/  ISETP.GT.U32.AND P1, PT, R2, R11, PT ;  /* 0x0000000b0200720c */ /* 0x000fe20003f24070 */
[----:B------:R-:W-:Y:S01]  /*2150*/  IMAD.MOV R22, RZ, RZ, -R22 ;  /* 0x000000ffff167224 */ /* 0x000fe200078e0a16 */
[----:B------:R-:W-:-:S03]  /*2160*/  IABS R3, R21 ;  /* 0x0000001500037213 */ /* 0x000fc60000000000 */
[----:B------:R-:W-:Y:S02]  /*2170*/  IMAD R9, R2, R22, R9 ;  /* 0x0000001602097224 */ /* 0x000fe400078e0209 */
[--C-:B------:R-:W-:Y:S01]  /*2180*/  @!P6 IMAD.IADD R12, R12, 0x1, -R2.reuse ;  /* 0x000000010c0ce824 */ /* 0x100fe200078e0a02 */
[----:B------:R-:W-:Y:S01]  /*2190*/  IABS R8, R20 ;  /* 0x0000001400087213 */ /* 0x000fe20000000000 */
[--C-:B------:R-:W-:Y:S01]  /*21a0*/  @!P4 IMAD.IADD R14, R14, 0x1, -R2.reuse ;  /* 0x000000010e0ec824 */ /* 0x100fe200078e0a02 */
[C---:B------:R-:W-:Y:S01]  /*21b0*/  ISETP.GT.U32.AND P6, PT, R2.reuse, R9, PT ;  /* 0x000000090200720c */ /* 0x040fe20003fc4070 */
[----:B------:R-:W-:Y:S01]  /*21c0*/  IMAD.MOV.U32 R6, RZ, RZ, R3 ;  /* 0x000000ffff067224 */ /* 0x000fe200078e0003 */
[----:B------:R2:W-:Y:S01]  /*21d0*/  STL [R1+0x78], R17 ;  /* 0x0000781101007387 */ /* 0x0005e20000100800 */
[----:B------:R-:W-:Y:S01]  /*21e0*/  @!P1 IMAD.IADD R11, R11, 0x1, -R2 ;  /* 0x000000010b0b9824 */ /* 0x000fe200078e0a02 */
[C---:B------:R-:W-:Y:S01]  /*21f0*/  ISETP.GT.U32.AND P1, PT, R2.reuse, R14, PT ;  /* 0x0000000e0200720c */ /* 0x040fe20003f24070 */
[----:B------:R-:W-:Y:S01]  /*2200*/  @!P3 IMAD.MOV R7, RZ, RZ, -R7 ;  /* 0x000000ffff07b224 */ /* 0x000fe200078e0a07 */
[----:B------:R-:W-:Y:S01]  /*2210*/  ISETP.GT.U32.AND P3, PT, R2, R12, PT ;  /* 0x0000000c0200720c */ /* 0x000fe20003f64070 */
[C---:B------:R-:W-:Y:S01]  /*2220*/  IMAD.HI.U32 R16, R0.reuse, R6, RZ ;  /* 0x0000000600107227 */ /* 0x040fe200078e00ff */
[----:B------:R-:W-:Y:S01]  /*2230*/  IABS R15, R26 ;  /* 0x0000001a000f7213 */ /* 0x000fe20000000000 */
[----:B------:R-:W3:Y:S02]  /*2240*/  LDL.LU R22, [R1+0xd0] ;  /* 0x0000d00001167983 */ /* 0x000ee40000300800 */
[----:B--2---:R-:W-:-:S04]  /*2250*/  IMAD.HI.U32 R17, R0, R8, RZ ;  /* 0x0000000800117227 */ /* 0x004fc800078e00ff */
[----:B------:R-:W-:Y:S02]  /*2260*/  IMAD.MOV R17, RZ, RZ, -R17 ;  /* 0x000000ffff117224 */ /* 0x000fe400078e0a11 */
[----:B------:R-:W-:Y:S02]  /*2270*/  IMAD.MOV R16, RZ, RZ, -R16 ;  /* 0x000000ffff107224 */ /* 0x000fe400078e0a10 */
[----:B------:R-:W-:Y:S02]  /*2280*/  IMAD.MOV.U32 R3, RZ, RZ, R15 ;  /* 0x000000ffff037224 */ /* 0x000fe400078e000f */
[----:B------:R-:W-:Y:S02]  /*2290*/  @!P6 IMAD.IADD R9, R9, 0x1, -R2 ;  /* 0x000000010909e824 */ /* 0x000fe400078e0a02 */
[C---:B------:R-:W-:Y:S02]  /*22a0*/  IMAD R8, R2.reuse, R17, R8 ;  /* 0x0000001102087224 */ /* 0x040fe400078e0208 */
[----:B------:R-:W-:Y:S01]  /*22b0*/  IMAD R6, R2, R16, R6 ;  /* 0x0000001002067224 */ /* 0x000fe200078e0206 */
[----:B------:R-:W2:Y:S01]  /*22c0*/  LDL.LU R17, [R1+0xcc] ;  /* 0x0000cc0001117983 */ /* 0x000ea20000300800 */
[----:B------:R-:W-:-:S03]  /*22d0*/  IMAD.HI.U32 R15, R0, R3, RZ ;  /* 0x00000003000f7227 */ /* 0x000fc600078e00ff */
[----:B------:R-:W4:Y:S01]  /*22e0*/  LDL.LU R16, [R1+0xc8] ;  /* 0x0000c80001107983 */ /* 0x000f220000300800 */
[----:B------:R-:W-:Y:S01]  /*22f0*/  @!P2 IMAD.MOV R4, RZ, RZ, -R4 ;  /* 0x000000ffff04a224 */ /* 0x000fe200078e0a04 */
[----:B------:R-:W-:Y:S01]  /*2300*/  ISETP.GT.U32.AND P2, PT, R2, R9, PT ;  /* 0x000000090200720c */ /* 0x000fe20003f44070 */
[--C-:B------:R-:W-:Y:S01]  /*2310*/  @!P1 IMAD.IADD R14, R14, 0x1, -R2.reuse ;  /* 0x000000010e0e9824 */ /* 0x100fe200078e0a02 */
[----:B------:R-:W-:Y:S01]  /*2320*/  ISETP.GT.U32.AND P1, PT, R2, R8, PT ;  /* 0x000000080200720c */ /* 0x000fe20003f24070 */
[----:B------:R-:W-:Y:S01]  /*2330*/  @!P3 IMAD.IADD R12, R12, 0x1, -R2 ;  /* 0x000000010c0cb824 */ /* 0x000fe200078e0a02 */
[----:B------:R0:W-:Y:S01]  /*2340*/  STL [R1+0x94], R7 ;  /* 0x0000940701007387 */ /* 0x0001e20000100800 */
[----:B------:R-:W-:Y:S01]  /*2350*/  ISETP.GT.U32.AND P3, PT, R2, R6, PT ;  /* 0x000000060200720c */ /* 0x000fe20003f64070 */
[----:B------:R-:W-:-:S04]  /*2360*/  IMAD.MOV R15, RZ, RZ, -R15 ;  /* 0x000000ffff0f7224 */ /* 0x000fc800078e0a0f */
[----:B------:R-:W-:Y:S01]  /*2370*/  IMAD R3, R2, R15, R3 ;  /* 0x0000000f02037224 */ /* 0x000fe200078e0203 */
[----:B0-----:R-:W-:-:S05]  /*2380*/  IABS R7, R27 ;  /* 0x0000001b00077213 */ /* 0x001fca0000000000 */
[----:B------:R-:W-:Y:S01]  /*2390*/  IMAD.HI.U32 R15, R0, R7, RZ ;  /* 0x00000007000f7227 */ /* 0x000fe200078e00ff */
[----:B------:R-:W-:Y:S03]  /*23a0*/  STL [R1+0x74], R4 ;  /* 0x0000740401007387 */ /* 0x000fe60000100800 */
[----:B------:R-:W-:Y:S02]  /*23b0*/  IMAD.MOV R15, RZ, RZ, -R15 ;  /* 0x000000ffff0f7224 */ /* 0x000fe400078e0a0f */
[--C-:B------:R-:W-:Y:S01]  /*23c0*/  @!P2 IMAD.IADD R9, R9, 0x1, -R2.reuse ;  /* 0x000000010909a824 */ /* 0x100fe200078e0a02 */
[----:B------:R-:W-:Y:S01]  /*23d0*/  ISETP.GE.AND P2, PT, R18, RZ, PT ;  /* 0x000000ff1200720c */ /* 0x000fe20003f46270 */
[--C-:B------:R-:W-:Y:S01]  /*23e0*/  @!P1 IMAD.IADD R8, R8, 0x1, -R2.reuse ;  /* 0x0000000108089824 */ /* 0x100fe200078e0a02 */
[----:B------:R-:W2:Y:S01]  /*23f0*/  LDL.LU R18, [R1+0xc4] ;  /* 0x0000c40001127983 */ /* 0x000ea20000300800 */
[----:B------:R-:W-:Y:S01]  /*2400*/  ISETP.GE.AND P1, PT, R19, RZ, PT ;  /* 0x000000ff1300720c */ /* 0x000fe20003f26270 */
[----:B------:R-:W-:Y:S01]  /*2410*/  @!P3 IMAD.IADD R6, R6, 0x1, -R2 ;  /* 0x000000010606b824 */ /* 0x000fe200078e0a02 */
[----:B------:R-:W-:Y:S01]  /*2420*/  ISETP.GE.AND P3, PT, R20, RZ, PT ;  /* 0x000000ff1400720c */ /* 0x000fe20003f66270 */
[----:B------:R-:W2:Y:S01]  /*2430*/  LDL.LU R19, [R1+0xbc] ;  /* 0x0000bc0001137983 */ /* 0x000ea20000300800 */
[----:B------:R-:W-:-:S03]  /*2440*/  IMAD R7, R2, R15, R7 ;  /* 0x0000000f02077224 */ /* 0x000fc600078e0207 */
[----:B------:R-:W2:Y:S04]  /*2450*/  LDL.LU R20, [R1+0x9c] ;  /* 0x00009c0001147983 */ /* 0x000ea80000300800 */
[----:B------:R-:W2:Y:S01]  /*2460*/  LDL.LU R15, [R1+0x4] ;  /* 0x00000400010f7983 */ /* 0x000ea20000300800 */
[----:B------:R-:W-:-:S13]  /*2470*/  ISETP.GT.U32.AND P4, PT, R2, R10, PT ;  /* 0x0000000a0200720c */ /* 0x000fda0003f84070 */
[----:B------:R-:W-:Y:S01]  /*2480*/  @!P4 IMAD.IADD R10, R10, 0x1, -R2 ;  /* 0x000000010a0ac824 */ /* 0x000fe200078e0a02 */
[----:B------:R-:W-:-:S04]  /*2490*/  ISETP.GT.U32.AND P4, PT, R2, R11, PT ;  /* 0x0000000b0200720c */ /* 0x000fc80003f84070 */
[----:B------:R-:W-:-:S09]  /*24a0*/  ISETP.GT.U32.AND P6, PT, R2, R10, PT ;  /* 0x0000000a0200720c */ /* 0x000fd20003fc4070 */
[----:B------:R-:W-:Y:S01]  /*24b0*/  @!P4 IMAD.IADD R11, R11, 0x1, -R2 ;  /* 0x000000010b0bc824 */ /* 0x000fe200078e0a02 */
[----:B------:R-:W-:Y:S01]  /*24c0*/  ISETP.GE.AND P4, PT, R13, RZ, PT ;  /* 0x000000ff0d00720c */ /* 0x000fe20003f86270 */
[----:B------:R-:W-:Y:S02]  /*24d0*/  @!P5 IMAD.MOV R14, RZ, RZ, -R14 ;  /* 0x000000ffff0ed224 */ /* 0x000fe400078e0a0e */
[----:B------:R-:W-:Y:S02]  /*24e0*/  @!P0 IMAD.MOV R12, RZ, RZ, -R12 ;  /* 0x000000ffff0c8224 */ /* 0x000fe400078e0a0c */
[----:B------:R-:W-:Y:S01]  /*24f0*/  @!P6 IMAD.IADD R10, R10, 0x1, -R2 ;  /* 0x000000010a0ae824 */ /* 0x000fe200078e0a02 */
[----:B------:R-:W-:Y:S03]  /*2500*/  STL [R1+0x6c], R14 ;  /* 0x00006c0e01007387 */ /* 0x000fe60000100800 */
[----:B------:R-:W-:-:S04]  /*2510*/  @!P2 IMAD.MOV R10, RZ, RZ, -R10 ;  /* 0x000000ffff0aa224 */ /* 0x000fc800078e0a0a */
[----:B------:R-:W-:Y:S01]  /*2520*/  @!P4 IMAD.MOV R11, RZ, RZ, -R11 ;  /* 0x000000ffff0bc224 */ /* 0x000fe200078e0a0b */
[----:B------:R0:W-:Y:S01]  /*2530*/  STL [R1+0x68], R12 ;  /* 0x0000680c01007387 */ /* 0x0001e20000100800 */
[----:B------:R-:W-:-:S03]  /*2540*/  ISETP.GE.AND P2, PT, R21, RZ, PT ;  /* 0x000000ff1500720c */ /* 0x000fc60003f46270 */
[----:B------:R-:W-:Y:S04]  /*2550*/  STL [R1+0x64], R11 ;  /* 0x0000640b01007387 */ /* 0x000fe80000100800 */
[----:B------:R-:W3:Y:S01]  /*2560*/  LDL.LU R21, [R1] ;  /* 0x0000000001157983 */ /* 0x000ee20000300800 */
[C---:B------:R-:W-:Y:S01]  /*2570*/  ISETP.GT.U32.AND P6, PT, R2.reuse, R3, PT ;  /* 0x000000030200720c */ /* 0x040fe20003fc4070 */
[----:B------:R-:W-:Y:S01]  /*2580*/  @!P1 IMAD.MOV R9, RZ, RZ, -R9 ;  /* 0x000000ffff099224 */ /* 0x000fe200078e0a09 */
[----:B------:R-:W-:Y:S01]  /*2590*/  ISETP.GT.U32.AND P5, PT, R2, R8, PT ;  /* 0x000000080200720c */ /* 0x000fe20003fa4070 */
[----:B------:R2:W-:Y:S04]  /*25a0*/  STL [R1+0x5c], R10 ;  /* 0x00005c0a01007387 */ /* 0x0005e80000100800 */
[----:B------:R-:W-:Y:S04]  /*25b0*/  STL [R1+0x54], R9 ;  /* 0x0000540901007387 */ /* 0x000fe80000100800 */
[----:B0-----:R-:W4:Y:S02]  /*25c0*/  LDL.LU R12, [R1+0x8] ;  /* 0x00000800010c7983 */ /* 0x001f240000300800 */
[----:B------:R-:W-:-:S02]  /*25d0*/  @!P6 IMAD.IADD R3, R3, 0x1, -R2 ;  /* 0x000000010303e824 */ /* 0x000fc400078e0a02 */
[----:B------:R-:W4:Y:S01]  /*25e0*/  LDL.LU R14, [R1+0x10] ;  /* 0x00001000010e7983 */ /* 0x000f220000300800 */
[C---:B------:R-:W-:Y:S02]  /*25f0*/  ISETP.GT.U32.AND P0, PT, R2.reuse, R6, PT ;  /* 0x000000060200720c */ /* 0x040fe40003f04070 */
[----:B------:R-:W-:Y:S01]  /*2600*/  ISETP.GT.U32.AND P6, PT, R2, R3, PT ;  /* 0x000000030200720c */ /* 0x000fe20003fc4070 */
[----:B------:R-:W-:Y:S01]  /*2610*/  @!P5 IMAD.IADD R8, R8, 0x1, -R2 ;  /* 0x000000010808d824 */ /* 0x000fe200078e0a02 */
[----:B------:R-:W-:-:S03]  /*2620*/  ISETP.GE.AND P1, PT, R26, RZ, PT ;  /* 0x000000ff1a00720c */ /* 0x000fc60003f26270 */
[----:B------:R-:W-:Y:S01]  /*2630*/  @!P3 IMAD.MOV R8, RZ, RZ, -R8 ;  /* 0x000000ffff08b224 */ /* 0x000fe200078e0a08 */
[----:B------:R-:W-:-:S05]  /*2640*/  IABS R4, R28 ;  /* 0x0000001c00047213 */ /* 0x000fca0000000000 */
[--C-:B------:R-:W-:Y:S02]  /*2650*/  @!P0 IMAD.IADD R6, R6, 0x1, -R2.reuse ;  /* 0x0000000106068824 */ /* 0x100fe400078e0a02 */
[----:B------:R-:W-:Y:S01]  /*2660*/  @!P6 IMAD.IADD R3, R3, 0x1, -R2 ;  /* 0x000000010303e824 */ /* 0x000fe200078e0a02 */
[----:B------:R-:W-:Y:S02]  /*2670*/  ISETP.GE.AND P6, PT, R28, RZ, PT ;  /* 0x000000ff1c00720c */ /* 0x000fe40003fc6270 */
[----:B------:R-:W4:Y:S01]  /*2680*/  LDL.LU R28, [R1+0xc] ;  /* 0x00000c00011c7983 */ /* 0x000f220000300800 */
[----:B------:R-:W-:-:S03]  /*2690*/  IMAD.MOV.U32 R26, RZ, RZ, R6 ;  /* 0x000000ffff1a7224 */ /* 0x000fc600078e0006 */
[----:B------:R0:W-:Y:S01]  /*26a0*/  STL [R1+0x50], R8 ;  /* 0x0000500801007387 */ /* 0x0001e20000100800 */
[----:B------:R-:W-:-:S05]  /*26b0*/  @!P2 IMAD.MOV R26, RZ, RZ, -R26 ;  /* 0x000000ffff1aa224 */ /* 0x000fca00078e0a1a */
[----:B------:R-:W-:Y:S01]  /*26c0*/  STL [R1+0x4c], R26 ;  /* 0x00004c1a01007387 */ /* 0x000fe20000100800 */
[----:B--2---:R-:W-:-:S05]  /*26d0*/  IABS R10, R15 ;  /* 0x0000000f000a7213 */ /* 0x004fca0000000000 */
[----:B0-----:R-:W-:Y:S02]  /*26e0*/  IMAD.MOV.U32 R8, RZ, RZ, R10 ;  /* 0x000000ffff087224 */ /* 0x001fe400078e000a */
[----:B------:R-:W-:-:S04]  /*26f0*/  IMAD.MOV.U32 R10, RZ, RZ, R3 ;  /* 0x000000ffff0a7224 */ /* 0x000fc800078e0003 */
[----:B------:R-:W-:Y:S01]  /*2700*/  @!P1 IMAD.MOV R10, RZ, RZ, -R10 ;  /* 0x000000ffff0a9224 */ /* 0x000fe200078e0a0a */
[----:B------:R-:W-:-:S04]  /*2710*/  ISETP.GE.AND P1, PT, R15, RZ, PT ;  /* 0x000000ff0f00720c */ /* 0x000fc80003f26270 */
[----:B------:R0:W-:Y:S04]  /*2720*/  STL [R1+0x48], R10 ;  /* 0x0000480a01007387 */ /* 0x0001e80000100800 */
[----:B------:R-:W2:Y:S01]  /*2730*/  LDL.LU R15, [R1+0x14] ;  /* 0x00001400010f7983 */ /* 0x000ea20000300800 */
[----:B------:R-:W-:-:S04]  /*2740*/  IMAD.HI.U32 R13, R0, R4, RZ ;  /* 0x00000004000d7227 */ /* 0x000fc800078e00ff */
[----:B------:R-:W-:Y:S01]  /*2750*/  IMAD.MOV R13, RZ, RZ, -R13 ;  /* 0x000000ffff0d7224 */ /* 0x000fe200078e0a0d */
[----:B------:R-:W-:-:S03]  /*2760*/  ISETP.GT.U32.AND P4, PT, R2, R7, PT ;  /* 0x000000070200720c */ /* 0x000fc60003f84070 */
[----:B------:R-:W-:-:S05]  /*2770*/  IMAD R4, R2, R13, R4 ;  /* 0x0000000d02047224 */ /* 0x000fca00078e0204 */
[----:B------:R-:W-:Y:S02]  /*2780*/  ISETP.GT.U32.AND P5, PT, R2, R4, PT ;  /* 0x000000040200720c */ /* 0x000fe40003fa4070 */
[----:B-----5:R-:W-:-:S03]  /*2790*/  IABS R9, R29 ;  /* 0x0000001d00097213 */ /* 0x020fc60000000000 */
[----:B------:R-:W-:Y:S02]  /*27a0*/  @!P4 IMAD.IADD R7, R7, 0x1, -R2 ;  /* 0x000000010707c824 */ /* 0x000fe400078e0a02 */
[----:B------:R-:W-:-:S06]  /*27b0*/  IMAD.HI.U32 R11, R0, R9, RZ ;  /* 0x00000009000b7227 */ /* 0x000fcc00078e00ff */
[----:B------:R-:W-:Y:S01]  /*27c0*/  @!P5 IMAD.IADD R4, R4, 0x1, -R2 ;  /* 0x000000010404d824 */ /* 0x000fe200078e0a02 */
[----:B------:R-:W-:Y:S01]  /*27d0*/  ISETP.GT.U32.AND P5, PT, R2, R7, PT ;  /* 0x000000070200720c */ /* 0x000fe20003fa4070 */
[----:B------:R-:W-:Y:S01]  /*27e0*/  IMAD.MOV R11, RZ, RZ, -R11 ;  /* 0x000000ffff0b7224 */ /* 0x000fe200078e0a0b */
[----:B---3--:R-:W-:-:S03]  /*27f0*/  IABS R13, R21 ;  /* 0x00000015000d7213 */ /* 0x008fc60000000000 */
[----:B------:R-:W-:Y:S02]  /*2800*/  IMAD R9, R2, R11, R9 ;  /* 0x0000000b02097224 */ /* 0x000fe400078e0209 */
[----:B------:R-:W-:-:S06]  /*2810*/  IMAD.HI.U32 R6, R0, R13, RZ ;  /* 0x0000000d00067227 */ /* 0x000fcc00078e00ff */
[----:B------:R-:W-:Y:S01]  /*2820*/  @!P5 IMAD.IADD R7, R7, 0x1, -R2 ;  /* 0x000000010707d824 */ /* 0x000fe200078e0a02 */
[C---:B------:R-:W-:Y:S01]  /*2830*/  ISETP.GT.U32.AND P5, PT, R2.reuse, R9, PT ;  /* 0x000000090200720c */ /* 0x040fe20003fa4070 */
[----:B------:R-:W-:Y:S01]  /*2840*/  IMAD.MOV R6, RZ, RZ, -R6 ;  /* 0x000000ffff067224 */ /* 0x000fe200078e0a06 */
[----:B------:R-:W-:Y:S02]  /*2850*/  ISETP.GE.AND P4, PT, R29, RZ, PT ;  /* 0x000000ff1d00720c */ /* 0x000fe40003f86270 */
[----:B------:R-:W-:Y:S01]  /*2860*/  ISETP.GE.AND P0, PT, R27, RZ, PT ;  /* 0x000000ff1b00720c */ /* 0x000fe20003f06270 */
[C---:B------:R-:W-:Y:S01]  /*2870*/  IMAD R13, R2.reuse, R6, R13 ;  /* 0x00000006020d7224 */ /* 0x040fe200078e020d */
[----:B------:R-:W3:Y:S04]  /*2880*/  LDL.LU R29, [R1+0x18] ;  /* 0x00001800011d7983 */ /* 0x000ee80000300800 */
[----:B------:R-:W5:Y:S03]  /*2890*/  LDL.LU R27, [R1+0x1c] ;  /* 0x00001c00011b7983 */ /* 0x000f660000300800 */
[----:B------:R-:W-:Y:S01]  /*28a0*/  @!P5 IMAD.IADD R9, R9, 0x1, -R2 ;  /* 0x000000010909d824 */ /* 0x000fe200078e0a02 */
[----:B------:R-:W-:Y:S01]  /*28b0*/  ISETP.GT.U32.AND P5, PT, R2, R13, PT ;  /* 0x0000000d0200720c */ /* 0x000fe20003fa4070 */
[----:B------:R-:W-:Y:S01]  /*28c0*/  IMAD.HI.U32 R3, R0, R8, RZ ;  /* 0x0000000800037227 */ /* 0x000fe200078e00ff */
[----:B----4-:R-:W-:-:S03]  /*28d0*/  IABS R6, R14 ;  /* 0x0000000e00067213 */ /* 0x010fc60000000000 */
[----:B0-----:R-:W-:Y:S01]  /*28e0*/  IMAD.MOV R10, RZ, RZ, -R3 ;  /* 0x000000ffff0a7224 */ /* 0x001fe200078e0a03 */
[----:B------:R-:W-:Y:S02]  /*28f0*/  ISETP.GT.U32.AND P2, PT, R2, R4, PT ;  /* 0x000000040200720c */ /* 0x000fe40003f44070 */
[----:B------:R-:W-:-:S05]  /*2900*/  ISETP.GE.AND P3, PT, R21, RZ, PT ;  /* 0x000000ff1500720c */ /* 0x000fca0003f66270 */
[----:B------:R-:W-:Y:S02]  /*2910*/  @!P5 IMAD.IADD R13, R13, 0x1, -R2 ;  /* 0x000000010d0dd824 */ /* 0x000fe400078e0a02 */
[C---:B------:R-:W-:Y:S02]  /*2920*/  IMAD R8, R2.reuse, R10, R8 ;  /* 0x0000000a02087224 */ /* 0x040fe400078e0208 */
[----:B------:R-:W-:Y:S01]  /*2930*/  IMAD.MOV.U32 R21, RZ, RZ, R7 ;  /* 0x000000ffff157224 */ /* 0x000fe200078e0007 */
[----:B------:R-:W-:Y:S01]  /*2940*/  ISETP.GT.U32.AND P5, PT, R2, R13, PT ;  /* 0x0000000d0200720c */ /* 0x000fe20003fa4070 */
[----:B------:R-:W-:-:S04]  /*2950*/  IMAD.HI.U32 R10, R0, R6, RZ ;  /* 0x00000006000a7227 */ /* 0x000fc800078e00ff */
[----:B------:R-:W-:Y:S01]  /*2960*/  @!P0 IMAD.MOV R21, RZ, RZ, -R21 ;  /* 0x000000ffff158224 */ /* 0x000fe200078e0a15 */
[----:B------:R-:W-:Y:S01]  /*2970*/  ISETP.GT.U32.AND P0, PT, R2, R9, PT ;  /* 0x000000090200720c */ /* 0x000fe20003f04070 */
[----:B------:R-:W-:Y:S01]  /*2980*/  IMAD.MOV R10, RZ, RZ, -R10 ;  /* 0x000000ffff0a7224 */ /* 0x000fe200078e0a0a */
[----:B------:R-:W-:-:S03]  /*2990*/  IABS R11, R12 ;  /* 0x0000000c000b7213 */ /* 0x000fc60000000000 */
[----:B------:R-:W-:Y:S02]  /*29a0*/  IMAD R6, R2, R10, R6 ;  /* 0x0000000a02067224 */ /* 0x000fe400078e0206 */
[--C-:B------:R-:W-:Y:S02]  /*29b0*/  @!P2 IMAD.IADD R4, R4, 0x1, -R2.reuse ;  /* 0x000000010404a824 */ /* 0x100fe400078e0a02 */
[----:B------:R-:W-:Y:S01]  /*29c0*/  IMAD.HI.U32 R7, R0, R11, RZ ;  /* 0x0000000b00077227 */ /* 0x000fe200078e00ff */
[----:B------:R0:W-:Y:S03]  /*29d0*/  STL [R1+0x44], R21 ;  /* 0x0000441501007387 */ /* 0x0001e60000100800 */
[--C-:B------:R-:W-:Y:S01]  /*29e0*/  @!P5 IMAD.IADD R13, R13, 0x1, -R2.reuse ;  /* 0x000000010d0dd824 */ /* 0x100fe200078e0a02 */
[----:B------:R-:W-:Y:S01]  /*29f0*/  ISETP.GT.U32.AND P5, PT, R2, R6, PT ;  /* 0x000000060200720c */ /* 0x000fe20003fa4070 */
[----:B------:R-:W-:Y:S01]  /*2a00*/  IMAD.MOV R7, RZ, RZ, -R7 ;  /* 0x000000ffff077224 */ /* 0x000fe200078e0a07 */
[----:B------:R-:W-:Y:S01]  /*2a10*/  IABS R3, R28 ;  /* 0x0000001c00037213 */ /* 0x000fe20000000000 */
[----:B------:R-:W-:Y:S01]  /*2a20*/  @!P0 IMAD.IADD R9, R9, 0x1, -R2 ;  /* 0x0000000109098824 */ /* 0x000fe200078e0a02 */
[----:B------:R-:W-:Y:S01]  /*2a30*/  ISETP.GE.AND P2, PT, R12, RZ, PT ;  /* 0x000000ff0c00720c */ /* 0x000fe20003f46270 */
[----:B0-----:R-:W-:Y:S01]  /*2a40*/  IMAD.MOV.U32 R21, RZ, RZ, R4 ;  /* 0x000000ffff157224 */ /* 0x001fe200078e0004 */
[----:B------:R-:W4:Y:S01]  /*2a50*/  LDL.LU R26, [R1+0x20] ;  /* 0x00002000011a7983 */ /* 0x000f220000300800 */
[----:B------:R-:W-:-:S02]  /*2a60*/  IMAD R7, R2, R7, R11 ;  /* 0x0000000702077224 */ /* 0x000fc400078e020b */
[----:B------:R-:W-:Y:S02]  /*2a70*/  @!P6 IMAD.MOV R21, RZ, RZ, -R21 ;  /* 0x000000ffff15e224 */ /* 0x000fe400078e0a15 */
[----:B------:R-:W-:Y:S02]  /*2a80*/  @!P4 IMAD.MOV R9, RZ, RZ, -R9 ;  /* 0x000000ffff09c224 */ /* 0x000fe400078e0a09 */
[----:B------:R-:W-:Y:S01]  /*2a90*/  IMAD.HI.U32 R12, R0, R3, RZ ;  /* 0x00000003000c7227 */ /* 0x000fe200078e00ff */
[----:B------:R0:W-:Y:S03]  /*2aa0*/  STL [R1+0x40], R21 ;  /* 0x0000401501007387 */ /* 0x0001e60000100800 */
[----:B------:R-:W-:Y:S01]  /*2ab0*/  @!P3 IMAD.MOV R13, RZ, RZ, -R13 ;  /* 0x000000ffff0db224 */ /* 0x000fe200078e0a0d */
[----:B------:R-:W-:Y:S01]  /*2ac0*/  ISETP.GT.U32.AND P0, PT, R2, R7, PT ;  /* 0x000000070200720c */ /* 0x000fe20003f04070 */
[----:B------:R-:W-:-:S02]  /*2ad0*/  IMAD.MOV R4, RZ, RZ, -R12 ;  /* 0x000000ffff047224 */ /* 0x000fc400078e0a0c */
[--C-:B------:R-:W-:Y:S01]  /*2ae0*/  @!P5 IMAD.IADD R6, R6, 0x1, -R2.reuse ;  /* 0x000000010606d824 */ /* 0x100fe200078e0a02 */
[----:B0-----:R-:W4:Y:S04]  /*2af0*/  LDL.LU R21, [R1+0x24] ;  /* 0x0000240001157983 */ /* 0x001f280000300800 */
[----:B------:R0:W-:Y:S04]  /*2b00*/  STL [R1+0x3c], R9 ;  /* 0x00003c0901007387 */ /* 0x0001e80000100800 */
[----:B------:R0:W-:Y:S01]  /*2b10*/  STL [R1+0x80], R13 ;  /* 0x0000800d01007387 */ /* 0x0001e20000100800 */
[----:B------:R-:W-:-:S05]  /*2b20*/  @!P0 IMAD.IADD R7, R7, 0x1, -R2 ;  /* 0x0000000107078824 */ /* 0x000fca00078e0a02 */
[----:B------:R-:W-:-:S13]  /*2b30*/  ISETP.GT.U32.AND P0, PT, R2, R7, PT ;  /* 0x000000070200720c */ /* 0x000fda0003f04070 */
[----:B------:R-:W-:Y:S01]  /*2b40*/  @!P0 IMAD.IADD R7, R7, 0x1, -R2 ;  /* 0x0000000107078824 */ /* 0x000fe200078e0a02 */
[----:B------:R-:W-:Y:S01]  /*2b50*/  ISETP.GE.AND P0, PT, R14, RZ, PT ;  /* 0x000000ff0e00720c */ /* 0x000fe20003f06270 */
[----:B------:R-:W-:Y:S01]  /*2b60*/  IMAD.MOV.U32 R14, RZ, RZ, R20 ;  /* 0x000000ffff0e7224 */ /* 0x000fe200078e0014 */
[----:B--2---:R-:W-:Y:S02]  /*2b70*/  IABS R12, R15 ;  /* 0x0000000f000c7213 */ /* 0x004fe40000000000 */
[----:B------:R-:W-:Y:S02]  /*2b80*/  ISETP.GE.AND P5, PT, R15, RZ, PT ;  /* 0x000000ff0f00720c */ /* 0x000fe40003fa6270 */
[----:B------:R-:W2:Y:S04]  /*2b90*/  LDL.LU R15, [R1+0x28] ;  /* 0x00002800010f7983 */ /* 0x000ea80000300800 */
[----:B------:R-:W4:Y:S01]  /*2ba0*/  LDL.LU R20, [R1+0x2c] ;  /* 0x00002c0001147983 */ /* 0x000f220000300800 */
[C---:B------:R-:W-:Y:S01]  /*2bb0*/  IMAD R4, R2.reuse, R4, R3 ;  /* 0x0000000402047224 */ /* 0x040fe200078e0203 */
[----:B------:R-:W-:-:S04]  /*2bc0*/  ISETP.GT.U32.AND P6, PT, R2, R8, PT ;  /* 0x000000080200720c */ /* 0x000fc80003fc4070 */
[----:B------:R-:W-:Y:S01]  /*2bd0*/  ISETP.GT.U32.AND P4, PT, R2, R4, PT ;  /* 0x000000040200720c */ /* 0x000fe20003f84070 */
[----:B------:R-:W-:-:S08]  /*2be0*/  IMAD.MOV.U32 R3, RZ, RZ, R12 ;  /* 0x000000ffff037224 */ /* 0x000fd000078e000c */
[----:B------:R-:W-:-:S04]  /*2bf0*/  @!P6 IMAD.IADD R8, R8, 0x1, -R2 ;  /* 0x000000010808e824 */ /* 0x000fc800078e0a02 */
[----:B------:R-:W-:Y:S01]  /*2c00*/  @!P4 IMAD.IADD R4, R4, 0x1, -R2 ;  /* 0x000000010404c824 */ /* 0x000fe200078e0a02 */
[----:B------:R-:W-:Y:S01]  /*2c10*/  ISETP.GT.U32.AND P6, PT, R2, R8, PT ;  /* 0x000000080200720c */ /* 0x000fe20003fc4070 */
[----:B------:R-:W-:-:S03]  /*2c20*/  IMAD.HI.U32 R11, R0, R3, RZ ;  /* 0x00000003000b7227 */ /* 0x000fc600078e00ff */
[----:B------:R-:W-:Y:S01]  /*2c30*/  ISETP.GT.U32.AND P3, PT, R2, R4, PT ;  /* 0x000000040200720c */ /* 0x000fe20003f64070 */
[----:B------:R-:W-:Y:S01]  /*2c40*/  IMAD.MOV R11, RZ, RZ, -R11 ;  /* 0x000000ffff0b7224 */ /* 0x000fe200078e0a0b */
[----:B------:R-:W-:Y:S02]  /*2c50*/  ISETP.GE.AND P4, PT, R28, RZ, PT ;  /* 0x000000ff1c00720c */ /* 0x000fe40003f86270 */
[----:B-----5:R-:W-:Y:S02]  /*2c60*/  IABS R10, R27 ;  /* 0x0000001b000a7213 */ /* 0x020fe40000000000 */
[----:B---3--:R-:W-:Y:S01]  /*2c70*/  IABS R12, R29 ;  /* 0x0000001d000c7213 */ /* 0x008fe20000000000 */
[----:B------:R-:W-:Y:S01]  /*2c80*/  IMAD R3, R2, R11, R3 ;  /* 0x0000000b02037224 */ /* 0x000fe200078e0203 */
[----:B------:R-:W3:Y:S01]  /*2c90*/  LDL.LU R28, [R1+0x98] ;  /* 0x00009800011c7983 */ /* 0x000ee20000300800 */
[----:B0-----:R-:W-:-:S04]  /*2ca0*/  IMAD.HI.U32 R9, R0, R10, RZ ;  /* 0x0000000a00097227 */ /* 0x001fc800078e00ff */
[----:B------:R-:W-:-:S04]  /*2cb0*/  IMAD.HI.U32 R11, R0, R12, RZ ;  /* 0x0000000c000b7227 */ /* 0x000fc800078e00ff */
[----:B------:R-:W-:Y:S02]  /*2cc0*/  @!P6 IMAD.IADD R8, R8, 0x1, -R2 ;  /* 0x000000010808e824 */ /* 0x000fe400078e0a02 */
[----:B------:R-:W-:Y:S01]  /*2cd0*/  IMAD.MOV R11, RZ, RZ, -R11 ;  /* 0x000000ffff0b7224 */ /* 0x000fe200078e0a0b */
[----:B------:R-:W-:Y:S01]  /*2ce0*/  ISETP.GT.U32.AND P6, PT, R2, R3, PT ;  /* 0x000000030200720c */ /* 0x000fe20003fc4070 */
[----:B------:R-:W-:Y:S02]  /*2cf0*/  IMAD.MOV R9, RZ, RZ, -R9 ;  /* 0x000000ffff097224 */ /* 0x000fe400078e0a09 */
[----:B------:R-:W-:Y:S02]  /*2d00*/  IMAD.MOV.U32 R13, RZ, RZ, R8 ;  /* 0x000000ffff0d7224 */ /* 0x000fe400078e0008 */
[----:B------:R-:W-:Y:S02]  /*2d10*/  @!P3 IMAD.IADD R4, R4, 0x1, -R2 ;  /* 0x000000010404b824 */ /* 0x000fe400078e0a02 */
[----:B------:R-:W-:-:S02]  /*2d20*/  IMAD R12, R2, R11, R12 ;  /* 0x0000000b020c7224 */ /* 0x000fc400078e020c */
[C---:B------:R-:W-:Y:S02]  /*2d30*/  IMAD R10, R2.reuse, R9, R10 ;  /* 0x00000009020a7224 */ /* 0x040fe400078e020a */
[----:B------:R-:W-:Y:S01]  /*2d40*/  @!P1 IMAD.MOV R13, RZ, RZ, -R13 ;  /* 0x000000ffff0d9224 */ /* 0x000fe200078e0a0d */
[----:B------:R-:W-:Y:S01]  /*2d50*/  ISETP.GT.U32.AND P1, PT, R2, R6, PT ;  /* 0x000000060200720c */ /* 0x000fe20003f24070 */
[----:B------:R-:W-:-:S04]  /*2d60*/  IMAD.MOV.U32 R11, RZ, RZ, R4 ;  /* 0x000000ffff0b7224 */ /* 0x000fc800078e0004 */
[----:B------:R-:W-:Y:S01]  /*2d70*/  @!P4 IMAD.MOV R11, RZ, RZ, -R11 ;  /* 0x000000ffff0bc224 */ /* 0x000fe200078e0a0b */
[C---:B------:R-:W-:Y:S01]  /*2d80*/  ISETP.GT.U32.AND P4, PT, R2.reuse, R10, PT ;  /* 0x0000000a0200720c */ /* 0x040fe20003f84070 */
[--C-:B------:R-:W-:Y:S02]  /*2d90*/  @!P6 IMAD.IADD R3, R3, 0x1, -R2.reuse ;  /* 0x000000010303e824 */ /* 0x100fe400078e0a02 */
[----:B------:R-:W-:Y:S01]  /*2da0*/  @!P2 IMAD.MOV R7, RZ, RZ, -R7 ;  /* 0x000000ffff07a224 */ /* 0x000fe200078e0a07 */
[----:B------:R-:W-:Y:S02]  /*2db0*/  STL [R1+0x84], R13 ;  /* 0x0000840d01007387 */ /* 0x000fe40000100800 */
[----:B------:R-:W-:Y:S01]  /*2dc0*/  ISETP.GT.U32.AND P6, PT, R2, R3, PT ;  /* 0x000000030200720c */ /* 0x000fe20003fc4070 */
[--C-:B------:R-:W-:Y:S01]  /*2dd0*/  @!P1 IMAD.IADD R6, R6, 0x1, -R2.reuse ;  /* 0x0000000106069824 */ /* 0x100fe200078e0a02 */
[----:B------:R-:W-:Y:S04]  /*2de0*/  STL [R1+0x90], R7 ;  /* 0x0000900701007387 */ /* 0x000fe80000100800 */
[----:B------:R0:W-:Y:S01]  /*2df0*/  STL [R1+0xb8], R11 ;  /* 0x0000b80b01007387 */ /* 0x0001e20000100800 */
[----:B------:R-:W-:-:S02]  /*2e00*/  @!P4 IMAD.IADD R10, R10, 0x1, -R2 ;  /* 0x000000010a0ac824 */ /* 0x000fc400078e0a02 */
[----:B0-----:R-:W-:-:S04]  /*2e10*/  IMAD.MOV.U32 R11, RZ, RZ, R6 ;  /* 0x000000ffff0b7224 */ /* 0x001fc800078e0006 */
[----:B------:R-:W-:Y:S01]  /*2e20*/  @!P0 IMAD.MOV R11, RZ, RZ, -R11 ;  /* 0x000000ffff0b8224 */ /* 0x000fe200078e0a0b */
[C---:B------:R-:W-:Y:S01]  /*2e30*/  ISETP.GT.U32.AND P0, PT, R2.reuse, R10, PT ;  /* 0x0000000a0200720c */ /* 0x040fe20003f04070 */
[----:B------:R-:W-:Y:S01]  /*2e40*/  @!P6 IMAD.IADD R3, R3, 0x1, -R2 ;  /* 0x000000010303e824 */ /* 0x000fe200078e0a02 */
[----:B------:R-:W-:-:S03]  /*2e50*/  ISETP.GT.U32.AND P3, PT, R2, R12, PT ;  /* 0x0000000c0200720c */ /* 0x000fc60003f64070 */
[----:B------:R-:W-:Y:S01]  /*2e60*/  @!P5 IMAD.MOV R3, RZ, RZ, -R3 ;  /* 0x000000ffff03d224 */ /* 0x000fe200078e0a03 */
[----:B------:R0:W-:Y:S04]  /*2e70*/  STL [R1+0x8c], R11 ;  /* 0x00008c0b01007387 */ /* 0x0001e80000100800 */
[----:B------:R-:W-:Y:S03]  /*2e80*/  STL [R1+0x88], R3 ;  /* 0x0000880301007387 */ /* 0x000fe60000100800 */
[--C-:B------:R-:W-:Y:S02]  /*2e90*/  @!P0 IMAD.IADD R10, R10, 0x1, -R2.reuse ;  /* 0x000000010a0a8824 */ /* 0x100fe400078e0a02 */
[----:B------:R-:W-:Y:S01]  /*2ea0*/  @!P3 IMAD.IADD R12, R12, 0x1, -R2 ;  /* 0x000000010c0cb824 */ /* 0x000fe200078e0a02 */
[----:B------:R-:W-:-:S04]  /*2eb0*/  ISETP.GE.AND P2, PT, R29, RZ, PT ;  /* 0x000000ff1d00720c */ /* 0x000fc80003f46270 */
[----:B------:R-:W-:Y:S02]  /*2ec0*/  ISETP.GT.U32.AND P4, PT, R2, R12, PT ;  /* 0x0000000c0200720c */ /* 0x000fe40003f84070 */
[----:B------:R-:W-:-:S11]  /*2ed0*/  ISETP.GE.AND P1, PT, R27, RZ, PT ;  /* 0x000000ff1b00720c */ /* 0x000fd60003f26270 */
[----:B------:R-:W-:Y:S02]  /*2ee0*/  @!P4 IMAD.IADD R12, R12, 0x1, -R2 ;  /* 0x000000010c0cc824 */ /* 0x000fe400078e0a02 */
[----:B------:R-:W-:Y:S02]  /*2ef0*/  @!P1 IMAD.MOV R10, RZ, RZ, -R10 ;  /* 0x000000ffff0a9224 */ /* 0x000fe400078e0a0a */
[----:B------:R-:W-:Y:S01]  /*2f00*/  @!P2 IMAD.MOV R12, RZ, RZ, -R12 ;  /* 0x000000ffff0ca224 */ /* 0x000fe200078e0a0c */
[----:B--2---:R-:W-:Y:S02]  /*2f10*/  IABS R6, R15 ;  /* 0x0000000f00067213 */ /* 0x004fe40000000000 */
[----:B------:R-:W-:Y:S02]  /*2f20*/  ISETP.GE.AND P0, PT, R15, RZ, PT ;  /* 0x000000ff0f00720c */ /* 0x000fe40003f06270 */
[----:B------:R-:W2:Y:S01]  /*2f30*/  LDL.LU R15, [R1+0xa0] ;  /* 0x0000a000010f7983 */ /* 0x000ea20000300800 */
[----:B----4-:R-:W-:-:S02]  /*2f40*/  IABS R13, R20 ;  /* 0x00000014000d7213 */ /* 0x010fc40000000000 */
[----:B------:R-:W-:Y:S01]  /*2f50*/  ISETP.GE.AND P1, PT, R20, RZ, PT ;  /* 0x000000ff1400720c */ /* 0x000fe20003f26270 */
[----:B------:R-:W4:Y:S01]  /*2f60*/  LDL.LU R27, [R1+0xa4] ;  /* 0x0000a400011b7983 */ /* 0x000f220000300800 */
[----:B------:R-:W-:-:S03]  /*2f70*/  IMAD.MOV.U32 R20, RZ, RZ, R19 ;  /* 0x000000ffff147224 */ /* 0x000fc600078e0013 */
[----:B------:R5:W-:Y:S04]  /*2f80*/  STL [R1+0x7c], R12 ;  /* 0x00007c0c01007387 */ /* 0x000be80000100800 */
[----:B------:R0:W-:Y:S04]  /*2f90*/  STL [R1+0x38], R10 ;  /* 0x0000380a01007387 */ /* 0x0001e80000100800 */
[----:B------:R-:W4:Y:S01]  /*2fa0*/  LDL.LU R19, [R1+0xa8] ;  /* 0x0000a80001137983 */ /* 0x000f220000300800 */
[----:B------:R-:W-:Y:S02]  /*2fb0*/  IABS R9, R26 ;  /* 0x0000001a00097213 */ /* 0x000fe40000000000 */
[----:B------:R-:W-:-:S03]  /*2fc0*/  IABS R8, R21 ;  /* 0x0000001500087213 */ /* 0x000fc60000000000 */
[----:B------:R-:W-:-:S04]  /*2fd0*/  IMAD.HI.U32 R7, R0, R9, RZ ;  /* 0x0000000900077227 */ /* 0x000fc800078e00ff */
[----:B------:R-:W-:Y:S02]  /*2fe0*/  IMAD.MOV R7, RZ, RZ, -R7 ;  /* 0x000000ffff077224 */ /* 0x000fe400078e0a07 */
[----:B------:R-:W-:-:S04]  /*2ff0*/  IMAD.HI.U32 R4, R0, R8, RZ ;  /* 0x0000000800047227 */ /* 0x000fc800078e00ff */
[----:B------:R-:W-:Y:S02]  /*3000*/  IMAD R9, R2, R7, R9 ;  /* 0x0000000702097224 */ /* 0x000fe400078e0209 */
[----:B------:R-:W-:-:S03]  /*3010*/  IMAD.MOV R4, RZ, RZ, -R4 ;  /* 0x000000ffff047224 */ /* 0x000fc600078e0a04 */
[C---:B------:R-:W-:Y:S01]  /*3020*/  ISETP.GT.U32.AND P5, PT, R2.reuse, R9, PT ;  /* 0x000000090200720c */ /* 0x040fe20003fa4070 */
[----:B------:R-:W-:Y:S02]  /*3030*/  IMAD R8, R2, R4, R8 ;  /* 0x0000000402087224 */ /* 0x000fe400078e0208 */
[----:B------:R-:W-:-:S03]  /*3040*/  IMAD.HI.U32 R7, R0, R6, RZ ;  /* 0x0000000600077227 */ /* 0x000fc600078e00ff */
[----:B------:R-:W-:Y:S01]  /*3050*/  ISETP.GT.U32.AND P4, PT, R2, R8, PT ;  /* 0x000000080200720c */ /* 0x000fe20003f84070 */
[----:B------:R-:W-:-:S04]  /*3060*/  IMAD.MOV R7, RZ, RZ, -R7 ;  /* 0x000000ffff077224 */ /* 0x000fc800078e0a07 */
[----:B------:R-:W-:Y:S02]  /*3070*/  IMAD R6, R2, R7, R6 ;  /* 0x0000000702067224 */ /* 0x000fe400078e0206 */
[----:B------:R-:W-:-:S03]  /*3080*/  @!P5 IMAD.IADD R9, R9, 0x1, -R2 ;  /* 0x000000010909d824 */ /* 0x000fc600078e0a02 */
[----:B------:R-:W-:Y:S01]  /*3090*/  ISETP.GT.U32.AND P5, PT, R2, R6, PT ;  /* 0x000000060200720c */ /* 0x000fe20003fa4070 */
[----:B------:R-:W-:Y:S01]  /*30a0*/  IMAD.HI.U32 R7, R0, R13, RZ ;  /* 0x0000000d00077227 */ /* 0x000fe200078e00ff */
[----:B---3--:R-:W-:-:S03]  /*30b0*/  IABS R4, R28 ;  /* 0x0000001c00047213 */ /* 0x008fc60000000000 */
[----:B------:R-:W-:Y:S01]  /*30c0*/  @!P4 IMAD.IADD R8, R8, 0x1, -R2 ;  /* 0x000000010808c824 */ /* 0x000fe200078e0a02 */
[----:B------:R-:W-:Y:S01]  /*30d0*/  ISETP.GT.U32.AND P4, PT, R2, R9, PT ;  /* 0x000000090200720c */ /* 0x000fe20003f84070 */
[----:B0-----:R-:W-:Y:S01]  /*30e0*/  IMAD.HI.U32 R11, R0, R4, RZ ;  /* 0x00000004000b7227 */ /* 0x001fe200078e00ff */
[----:B------:R-:W-:Y:S02]  /*30f0*/  ISETP.GE.AND P6, PT, R26, RZ, PT ;  /* 0x000000ff1a00720c */ /* 0x000fe40003fc6270 */
[----:B------:R-:W-:Y:S01]  /*3100*/  ISETP.GT.U32.AND P2, PT, R2, R8, PT ;  /* 0x000000080200720c */ /* 0x000fe20003f44070 */
[----:B------:R-:W-:Y:S01]  /*3110*/  IMAD.MOV R7, RZ, RZ, -R7 ;  /* 0x000000ffff077224 */ /* 0x000fe200078e0a07 */
[----:B------:R-:W-:Y:S01]  /*3120*/  ISETP.GE.AND P3, PT, R21, RZ, PT ;  /* 0x000000ff1500720c */ /* 0x000fe20003f66270 */
[----:B------:R-:W3:Y:S01]  /*3130*/  LDL.LU R26, [R1+0xac] ;  /* 0x0000ac00011a7983 */ /* 0x000ee20000300800 */
[----:B------:R-:W-:-:S03]  /*3140*/  IMAD.MOV R11, RZ, RZ, -R11 ;  /* 0x000000ffff0b7224 */ /* 0x000fc600078e0a0b */
[----:B------:R-:W3:Y:S01]  /*3150*/  LDL.LU R21, [R1+0xb0] ;  /* 0x0000b00001157983 */ /* 0x000ee20000300800 */
[----:B------:R-:W-:Y:S02]  /*3160*/  IMAD R13, R2, R7, R13 ;  /* 0x00000007020d7224 */ /* 0x000fe400078e020d */
[----:B------:R-:W-:Y:S02]  /*3170*/  @!P5 IMAD.IADD R6, R6, 0x1, -R2 ;  /* 0x000000010606d824 */ /* 0x000fe400078e0a02 */
[C---:B------:R-:W-:Y:S02]  /*3180*/  IMAD R4, R2.reuse, R11, R4 ;  /* 0x0000000b02047224 */ /* 0x040fe400078e0204 */
[--C-:B------:R-:W-:Y:S01]  /*3190*/  @!P4 IMAD.IADD R9, R9, 0x1, -R2.reuse ;  /* 0x000000010909c824 */ /* 0x100fe200078e0a02 */
[C---:B------:R-:W-:Y:S02]  /*31a0*/  ISETP.GT.U32.AND P4, PT, R2.reuse, R13, PT ;  /* 0x0000000d0200720c */ /* 0x040fe40003f84070 */
[----:B------:R-:W-:Y:S01]  /*31b0*/  ISETP.GT.U32.AND P5, PT, R2, R6, PT ;  /* 0x000000060200720c */ /* 0x000fe20003fa4070 */
[----:B------:R-:W-:Y:S01]  /*31c0*/  @!P2 IMAD.IADD R8, R8, 0x1, -R2 ;  /* 0x000000010808a824 */ /* 0x000fe200078e0a02 */
[----:B------:R-:W-:Y:S01]  /*31d0*/  ISETP.GT.U32.AND P2, PT, R2, R4, PT ;  /* 0x000000040200720c */ /* 0x000fe20003f44070 */
[----:B------:R-:W-:-:S02]  /*31e0*/  IMAD.MOV.U32 R29, RZ, RZ, R9 ;  /* 0x000000ffff1d7224 */ /* 0x000fc400078e0009 */
[----:B-----5:R-:W-:-:S06]  /*31f0*/  IMAD.MOV.U32 R12, RZ, RZ, R8 ;  /* 0x000000ffff0c7224 */ /* 0x020fcc00078e0008 */
[--C-:B------:R-:W-:Y:S02]  /*3200*/  @!P4 IMAD.IADD R13, R13, 0x1, -R2.reuse ;  /* 0x000000010d0dc824 */ /* 0x100fe400078e0a02 */
[--C-:B------:R-:W-:Y:S02]  /*3210*/  @!P5 IMAD.IADD R6, R6, 0x1, -R2.reuse ;  /* 0x000000010606d824 */ /* 0x100fe400078e0a02 */
[----:B------:R-:W-:Y:S01]  /*3220*/  @!P2 IMAD.IADD R4, R4, 0x1, -R2 ;  /* 0x000000010404a824 */ /* 0x000fe200078e0a02 */
[----:B------:R-:W-:Y:S01]  /*3230*/  ISETP.GT.U32.AND P2, PT, R2, R13, PT ;  /* 0x0000000d0200720c */ /* 0x000fe20003f44070 */
[----:B------:R-:W-:Y:S02]  /*3240*/  IMAD.MOV.U32 R8, RZ, RZ, R6 ;  /* 0x000000ffff087224 */ /* 0x000fe400078e0006 */
[----:B------:R-:W-:Y:S02]  /*3250*/  @!P6 IMAD.MOV R29, RZ, RZ, -R29 ;  /* 0x000000ffff1de224 */ /* 0x000fe400078e0a1d */
[----:B------:R-:W-:-:S02]  /*3260*/  @!P3 IMAD.MOV R12, RZ, RZ, -R12 ;  /* 0x000000ffff0cb224 */ /* 0x000fc400078e0a0c */
[----:B------:R-:W-:Y:S01]  /*3270*/  @!P0 IMAD.MOV R8, RZ, RZ, -R8 ;  /* 0x000000ffff088224 */ /* 0x000fe200078e0a08 */
[----:B------:R-:W-:Y:S04]  /*3280*/  STL [R1+0x34], R29 ;  /* 0x0000341d01007387 */ /* 0x000fe80000100800 */
[----:B------:R-:W-:Y:S04]  /*3290*/  STL [R1+0x30], R12 ;  /* 0x0000300c01007387 */ /* 0x000fe80000100800 */
[----:B------:R3:W-:Y:S01]  /*32a0*/  STL [R1+0x2c], R8 ;  /* 0x00002c0801007387 */ /* 0x0007e20000100800 */
[----:B------:R-:W-:-:S04]  /*32b0*/  @!P2 IMAD.IADD R13, R13, 0x1, -R2 ;  /* 0x000000010d0da824 */ /* 0x000fc800078e0a02 */
[----:B------:R-:W-:Y:S01]  /*32c0*/  @!P1 IMAD.MOV R13, RZ, RZ, -R13 ;  /* 0x000000ffff0d9224 */ /* 0x000fe200078e0a0d */
[----:B--2---:R-:W-:-:S05]  /*32d0*/  IABS R7, R15 ;  /* 0x0000000f00077213 */ /* 0x004fca0000000000 */
[----:B------:R-:W-:-:S04]  /*32e0*/  IMAD.HI.U32 R9, R0, R7, RZ ;  /* 0x0000000700097227 */ /* 0x000fc800078e00ff */
[----:B------:R-:W-:Y:S01]  /*32f0*/  IMAD.MOV R9, RZ, RZ, -R9 ;  /* 0x000000ffff097224 */ /* 0x000fe200078e0a09 */
[----:B------:R-:W-:Y:S02]  /*3300*/  ISETP.GE.AND P4, PT, R15, RZ, PT ;  /* 0x000000ff0f00720c */ /* 0x000fe40003f86270 */
[----:B------:R-:W2:Y:S01]  /*3310*/  LDL.LU R15, [R1+0xb4] ;  /* 0x0000b400010f7983 */ /* 0x000ea20000300800 */
[----:B------:R-:W-:-:S05]  /*3320*/  IMAD R7, R2, R9, R7 ;  /* 0x0000000902077224 */ /* 0x000fca00078e0207 */
[----:B------:R-:W-:Y:S01]  /*3330*/  ISETP.GT.U32.AND P2, PT, R2, R7, PT ;  /* 0x000000070200720c */ /* 0x000fe20003f44070 */
[----:B------:R-:W-:Y:S01]  /*3340*/  STL [R1+0x28], R13 ;  /* 0x0000280d01007387 */ /* 0x000fe20000100800 */
[----:B----4-:R-:W-:-:S11]  /*3350*/  IABS R6, R19 ;  /* 0x0000001300067213 */ /* 0x010fd60000000000 */
[----:B------:R-:W-:Y:S01]  /*3360*/  @!P2 IMAD.IADD R7, R7, 0x1, -R2 ;  /* 0x000000010707a824 */ /* 0x000fe200078e0a02 */
[----:B------:R-:W-:Y:S02]  /*3370*/  ISETP.GE.AND P2, PT, R19, RZ, PT ;  /* 0x000000ff1300720c */ /* 0x000fe40003f46270 */
[----:B------:R-:W4:Y:S01]  /*3380*/  LDL.LU R19, [R1+0xc0] ;  /* 0x0000c00001137983 */ /* 0x000f220000300800 */
[----:B------:R-:W-:-:S05]  /*3390*/  IABS R3, R14 ;  /* 0x0000000e00037213 */ /* 0x000fca0000000000 */
[----:B------:R-:W-:-:S04]  /*33a0*/  IMAD.HI.U32 R10, R0, R3, RZ ;  /* 0x00000003000a7227 */ /* 0x000fc800078e00ff */
[----:B------:R-:W-:-:S04]  /*33b0*/  IMAD.MOV R10, RZ, RZ, -R10 ;  /* 0x000000ffff0a7224 */ /* 0x000fc800078e0a0a */
[----:B------:R-:W-:-:S05]  /*33c0*/  IMAD R3, R2, R10, R3 ;  /* 0x0000000a02037224 */ /* 0x000fca00078e0203 */
[----:B------:R-:W-:Y:S02]  /*33d0*/  ISETP.GT.U32.AND P3, PT, R2, R3, PT ;  /* 0x000000030200720c */ /* 0x000fe40003f64070 */
[----:B------:R-:W-:-:S05]  /*33e0*/  IABS R10, R27 ;  /* 0x0000001b000a7213 */ /* 0x000fca0000000000 */
[----:B------:R-:W-:-:S06]  /*33f0*/  IMAD.HI.U32 R11, R0, R10, RZ ;  /* 0x0000000a000b7227 */ /* 0x000fcc00078e00ff */
[----:B------:R-:W-:Y:S01]  /*3400*/  @!P3 IMAD.IADD R3, R3, 0x1, -R2 ;  /* 0x000000010303b824 */ /* 0x000fe200078e0a02 */
[----:B------:R-:W-:Y:S01]  /*3410*/  ISETP.GT.U32.AND P3, PT, R2, R4, PT ;  /* 0x000000040200720c */ /* 0x000fe20003f64070 */
[----:B------:R-:W-:-:S04]  /*3420*/  IMAD.MOV R11, RZ, RZ, -R11 ;  /* 0x000000ffff0b7224 */ /* 0x000fc800078e0a0b */
[----:B------:R-:W-:-:S08]  /*3430*/  IMAD R10, R2, R11, R10 ;  /* 0x0000000b020a7224 */ /* 0x000fd000078e020a */
[----:B------:R-:W-:Y:S01]  /*3440*/  @!P3 IMAD.IADD R4, R4, 0x1, -R2 ;  /* 0x000000010404b824 */ /* 0x000fe200078e0a02 */
[----:B------:R-:W-:Y:S02]  /*3450*/  ISETP.GT.U32.AND P3, PT, R2, R10, PT ;  /* 0x0000000a0200720c */ /* 0x000fe40003f64070 */
[----:B---3--:R-:W-:Y:S02]  /*3460*/  IABS R8, R21 ;  /* 0x0000001500087213 */ /* 0x008fe40000000000 */
[----:B------:R-:W-:-:S03]  /*3470*/  IABS R9, R26 ;  /* 0x0000001a00097213 */ /* 0x000fc60000000000 */
[----:B------:R-:W-:-:S06]  /*3480*/  IMAD.HI.U32 R11, R0, R8, RZ ;  /* 0x00000008000b7227 */ /* 0x000fcc00078e00ff */
[----:B------:R-:W-:-:S05]  /*3490*/  @!P3 IMAD.IADD R10, R10, 0x1, -R2 ;  /* 0x000000010a0ab824 */ /* 0x000fca00078e0a02 */
[C---:B------:R-:W-:Y:S01]  /*34a0*/  ISETP.GT.U32.AND P1, PT, R2.reuse, R10, PT ;  /* 0x0000000a0200720c */ /* 0x040fe20003f24070 */
[----:B------:R-:W-:Y:S01]  /*34b0*/  IMAD.MOV R11, RZ, RZ, -R11 ;  /* 0x000000ffff0b7224 */ /* 0x000fe200078e0a0b */
[----:B------:R-:W-:Y:S01]  /*34c0*/  ISETP.GT.U32.AND P0, PT, R2, R3, PT ;  /* 0x000000030200720c */ /* 0x000fe20003f04070 */
[----:B------:R-:W-:Y:S01]  /*34d0*/  IMAD.HI.U32 R12, R0, R9, RZ ;  /* 0x00000009000c7227 */ /* 0x000fe200078e00ff */
[----:B------:R-:W-:Y:S02]  /*34e0*/  ISETP.GE.AND P6, PT, R28, RZ, PT ;  /* 0x000000ff1c00720c */ /* 0x000fe40003fc6270 */
[----:B------:R-:W-:Y:S01]  /*34f0*/  ISETP.GE.AND P5, PT, R14, RZ, PT ;  /* 0x000000ff0e00720c */ /* 0x000fe20003fa6270 */
[C---:B------:R-:W-:Y:S02]  /*3500*/  IMAD R8, R2.reuse, R11, R8 ;  /* 0x0000000b02087224 */ /* 0x040fe400078e0208 */
[----:B------:R-:W-:Y:S01]  /*3510*/  IMAD.MOV R12, RZ, RZ, -R12 ;  /* 0x000000ffff0c7224 */ /* 0x000fe200078e0a0c */
[----:B------:R-:W-:-:S03]  /*3520*/  ISETP.GT.U32.AND P3, PT, R2, R7, PT ;  /* 0x000000070200720c */ /* 0x000fc60003f64070 */
[----:B------:R-:W-:Y:S01]  /*3530*/  @!P1 IMAD.IADD R10, R10, 0x1, -R2 ;  /* 0x000000010a0a9824 */ /* 0x000fe200078e0a02 */
[C---:B------:R-:W-:Y:S01]  /*3540*/  ISETP.GT.U32.AND P1, PT, R2.reuse, R8, PT ;  /* 0x000000080200720c */ /* 0x040fe20003f24070 */
[----:B------:R-:W-:Y:S02]  /*3550*/  IMAD R9, R2, R12, R9 ;  /* 0x0000000c02097224 */ /* 0x000fe400078e0209 */
[----:B------:R-:W-:Y:S02]  /*3560*/  IMAD.MOV.U32 R12, RZ, RZ, R4 ;  /* 0x000000ffff0c7224 */ /* 0x000fe400078e0004 */
[----:B------:R-:W-:Y:S02]  /*3570*/  @!P0 IMAD.IADD R3, R3, 0x1, -R2 ;  /* 0x0000000103038824 */ /* 0x000fe400078e0a02 */
[----:B------:R-:W-:Y:S02]  /*3580*/  @!P6 IMAD.MOV R12, RZ, RZ, -R12 ;  /* 0x000000ffff0ce224 */ /* 0x000fe400078e0a0c */
[----:B------:R-:W-:-:S03]  /*3590*/  @!P5 IMAD.MOV R3, RZ, RZ, -R3 ;  /* 0x000000ffff03d224 */ /* 0x000fc600078e0a03 */
[----:B------:R0:W-:Y:S01]  /*35a0*/  STL [R1+0x24], R12 ;  /* 0x0000240c01007387 */ /* 0x0001e20000100800 */
[--C-:B------:R-:W-:Y:S02]  /*35b0*/  @!P1 IMAD.IADD R8, R8, 0x1, -R2.reuse ;  /* 0x0000000108089824 */ /* 0x100fe400078e0a02 */
[----:B------:R-:W-:Y:S01]  /*35c0*/  @!P3 IMAD.IADD R7, R7, 0x1, -R2 ;  /* 0x000000010707b824 */ /* 0x000fe200078e0a02 */
[----:B------:R3:W-:Y:S02]  /*35d0*/  STL [R1+0x20], R3 ;  /* 0x0000200301007387 */ /* 0x0007e40000100800 */
[----:B------:R-:W-:Y:S01]  /*35e0*/  ISETP.GT.U32.AND P1, PT, R2, R8, PT ;  /* 0x000000080200720c */ /* 0x000fe20003f24070 */
[----:B0-----:R-:W-:Y:S01]  /*35f0*/  IMAD.MOV.U32 R12, RZ, RZ, R7 ;  /* 0x000000ffff0c7224 */ /* 0x001fe200078e0007 */
[----:B---3--:R-:W-:-:S05]  /*3600*/  IABS R3, R20 ;  /* 0x0000001400037213 */ /* 0x008fca0000000000 */
[----:B------:R-:W-:-:S04]  /*3610*/  IMAD.HI.U32 R7, R0, R3, RZ ;  /* 0x0000000300077227 */ /* 0x000fc800078e00ff */
[----:B------:R-:W-:Y:S01]  /*3620*/  IMAD.MOV R7, RZ, RZ, -R7 ;  /* 0x000000ffff077224 */ /* 0x000fe200078e0a07 */
[----:B------:R-:W-:-:S03]  /*3630*/  ISETP.GE.AND P0, PT, R27, RZ, PT ;  /* 0x000000ff1b00720c */ /* 0x000fc60003f06270 */
[----:B------:R-:W-:Y:S02]  /*3640*/  IMAD R3, R2, R7, R3 ;  /* 0x0000000702037224 */ /* 0x000fe400078e0203 */
[----:B------:R-:W-:-:S03]  /*3650*/  @!P1 IMAD.IADD R8, R8, 0x1, -R2 ;  /* 0x0000000108089824 */ /* 0x000fc600078e0a02 */
[----:B------:R-:W-:Y:S01]  /*3660*/  ISETP.GT.U32.AND P1, PT, R2, R3, PT ;  /* 0x000000030200720c */ /* 0x000fe20003f24070 */
[----:B------:R-:W-:-:S04]  /*3670*/  IMAD.HI.U32 R14, R0, R6, RZ ;  /* 0x00000006000e7227 */ /* 0x000fc800078e00ff */
[----:B------:R-:W-:Y:S02]  /*3680*/  @!P4 IMAD.MOV R12, RZ, RZ, -R12 ;  /* 0x000000ffff0cc224 */ /* 0x000fe400078e0a0c */
[----:B------:R-:W-:-:S03]  /*3690*/  IMAD.MOV R14, RZ, RZ, -R14 ;  /* 0x000000ffff0e7224 */ /* 0x000fc600078e0a0e */
[----:B------:R-:W-:Y:S01]  /*36a0*/  STL [R1+0x1c], R12 ;  /* 0x00001c0c01007387 */ /* 0x000fe20000100800 */
[----:B------:R-:W-:Y:S02]  /*36b0*/  IMAD R6, R2, R14, R6 ;  /* 0x0000000e02067224 */ /* 0x000fe400078e0206 */
[----:B------:R-:W-:-:S03]  /*36c0*/  @!P1 IMAD.IADD R3, R3, 0x1, -R2 ;  /* 0x0000000103039824 */ /* 0x000fc600078e0a02 */
[C---:B------:R-:W-:Y:S02]  /*36d0*/  ISETP.GT.U32.AND P6, PT, R2.reuse, R6, PT ;  /* 0x000000060200720c */ /* 0x040fe40003fc4070 */
[C---:B------:R-:W-:Y:S02]  /*36e0*/  ISETP.GT.U32.AND P1, PT, R2.reuse, R3, PT ;  /* 0x000000030200720c */ /* 0x040fe40003f24070 */
[----:B------:R-:W-:-:S09]  /*36f0*/  ISETP.GT.U32.AND P5, PT, R2, R9, PT ;  /* 0x000000090200720c */ /* 0x000fd20003fa4070 */
[--C-:B------:R-:W-:Y:S02]  /*3700*/  @!P6 IMAD.IADD R6, R6, 0x1, -R2.reuse ;  /* 0x000000010606e824 */ /* 0x100fe400078e0a02 */
[--C-:B------:R-:W-:Y:S02]  /*3710*/  @!P1 IMAD.IADD R3, R3, 0x1, -R2.reuse ;  /* 0x0000000103039824 */ /* 0x100fe400078e0a02 */
[----:B------:R-:W-:Y:S01]  /*3720*/  @!P5 IMAD.IADD R9, R9, 0x1, -R2 ;  /* 0x000000010909d824 */ /* 0x000fe200078e0a02 */
[C---:B------:R-:W-:Y:S02]  /*3730*/  ISETP.GT.U32.AND P5, PT, R2.reuse, R6, PT ;  /* 0x000000060200720c */ /* 0x040fe40003fa4070 */
[----:B------:R-:W-:Y:S02]  /*3740*/  IABS R13, R17 ;  /* 0x00000011000d7213 */ /* 0x000fe40000000000 */
[----:B------:R-:W-:Y:S02]  /*3750*/  ISETP.GT.U32.AND P4, PT, R2, R9, PT ;  /* 0x000000090200720c */ /* 0x000fe40003f84070 */
[----:B------:R-:W-:-:S07]  /*3760*/  ISETP.GE.AND P3, PT, R26, RZ, PT ;  /* 0x000000ff1a00720c */ /* 0x000fce0003f66270 */
[----:B------:R-:W-:-:S04]  /*3770*/  @!P5 IMAD.IADD R6, R6, 0x1, -R2 ;  /* 0x000000010606d824 */ /* 0x000fc800078e0a02 */
[----:B------:R-:W-:Y:S01]  /*3780*/  @!P2 IMAD.MOV R6, RZ, RZ, -R6 ;  /* 0x000000ffff06a224 */ /* 0x000fe200078e0a06 */
[----:B------:R-:W-:Y:S01]  /*3790*/  ISETP.GE.AND P6, PT, R21, RZ, PT ;  /* 0x000000ff1500720c */ /* 0x000fe20003fc6270 */
[----:B------:R-:W-:Y:S01]  /*37a0*/  @!P4 IMAD.IADD R9, R9, 0x1, -R2 ;  /* 0x000000010909c824 */ /* 0x000fe200078e0a02 */
[----:B------:R-:W-:-:S03]  /*37b0*/  ISETP.GE.AND P4, PT, R20, RZ, PT ;  /* 0x000000ff1400720c */ /* 0x000fc60003f86270 */
[----:B------:R-:W-:-:S08]  /*37c0*/  @!P3 IMAD.MOV R9, RZ, RZ, -R9 ;  /* 0x000000ffff09b224 */ /* 0x000fd000078e0a09 */
[----:B------:R-:W-:Y:S01]  /*37d0*/  @!P6 IMAD.MOV R8, RZ, RZ, -R8 ;  /* 0x000000ffff08e224 */ /* 0x000fe200078e0a08 */
[----:B--2---:R-:W-:-:S05]  /*37e0*/  IABS R11, R15 ;  /* 0x0000000f000b7213 */ /* 0x004fca0000000000 */
[----:B------:R-:W-:-:S04]  /*37f0*/  IMAD.MOV.U32 R4, RZ, RZ, R11 ;  /* 0x000000ffff047224 */ /* 0x000fc800078e000b */
[----:B------:R-:W-:-:S04]  /*3800*/  IMAD.HI.U32 R11, R0, R4, RZ ;  /* 0x00000004000b7227 */ /* 0x000fc800078e00ff */
[----:B------:R-:W-:-:S04]  /*3810*/  IMAD.MOV R11, RZ, RZ, -R11 ;  /* 0x000000ffff0b7224 */ /* 0x000fc800078e0a0b */
[----:B------:R-:W-:Y:S02]  /*3820*/  IMAD R4, R2, R11, R4 ;  /* 0x0000000b02047224 */ /* 0x000fe400078e0204 */
[----:B------:R-:W-:Y:S01]  /*3830*/  IMAD.MOV.U32 R11, RZ, RZ, R10 ;  /* 0x000000ffff0b7224 */ /* 0x000fe200078e000a */
[----:B----4-:R-:W-:-:S03]  /*3840*/  IABS R10, R19 ;  /* 0x00000013000a7213 */ /* 0x010fc60000000000 */
[----:B------:R-:W-:Y:S02]  /*3850*/  @!P0 IMAD.MOV R11, RZ, RZ, -R11 ;  /* 0x000000ffff0b8224 */ /* 0x000fe400078e0a0b */
[----:B------:R-:W-:-:S03]  /*3860*/  IMAD.HI.U32 R7, R0, R10, RZ ;  /* 0x0000000a00077227 */ /* 0x000fc600078e00ff */
[----:B------:R0:W-:Y:S01]  /*3870*/  STL [R1+0x18], R11 ;  /* 0x0000180b01007387 */ /* 0x0001e20000100800 */
[----:B------:R-:W-:Y:S01]  /*3880*/  IMAD.MOV R7, RZ, RZ, -R7 ;  /* 0x000000ffff077224 */ /* 0x000fe200078e0a07 */
[----:B0-----:R-:W-:-:S03]  /*3890*/  IABS R11, R18 ;  /* 0x00000012000b7213 */ /* 0x001fc60000000000 */
[----:B------:R-:W-:Y:S02]  /*38a0*/  IMAD R10, R2, R7, R10 ;  /* 0x00000007020a7224 */ /* 0x000fe400078e020a */
[----:B------:R-:W-:-:S04]  /*38b0*/  IMAD.HI.U32 R7, R0, R11, RZ ;  /* 0x0000000b00077227 */ /* 0x000fc800078e00ff */
[----:B------:R-:W-:-:S04]  /*38c0*/  IMAD.MOV R7, RZ, RZ, -R7 ;  /* 0x000000ffff077224 */ /* 0x000fc800078e0a07 */
[C---:B------:R-:W-:Y:S01]  /*38d0*/  IMAD R11, R2.reuse, R7, R11 ;  /* 0x00000007020b7224 */ /* 0x040fe200078e020b */
[----:B------:R-:W-:-:S04]  /*38e0*/  ISETP.GT.U32.AND P0, PT, R2, R4, PT ;  /* 0x000000040200720c */ /* 0x000fc80003f04070 */
[----:B------:R-:W-:Y:S01]  /*38f0*/  ISETP.GT.U32.AND P1, PT, R2, R11, PT ;  /* 0x0000000b0200720c */ /* 0x000fe20003f24070 */
[----:B------:R-:W-:Y:S02]  /*3900*/  IMAD.MOV.U32 R7, RZ, RZ, R3 ;  /* 0x000000ffff077224 */ /* 0x000fe400078e0003 */
[----:B------:R-:W-:-:S06]  /*3910*/  IMAD.HI.U32 R3, R0, R13, RZ ;  /* 0x0000000d00037227 */ /* 0x000fcc00078e00ff */
[----:B------:R-:W-:-:S04]  /*3920*/  @!P0 IMAD.IADD R4, R4, 0x1, -R2 ;  /* 0x0000000104048824 */ /* 0x000fc800078e0a02 */
[----:B------:R-:W-:Y:S01]  /*3930*/  @!P1 IMAD.IADD R11, R11, 0x1, -R2 ;  /* 0x000000010b0b9824 */ /* 0x000fe200078e0a02 */
[----:B------:R-:W-:-:S04]  /*3940*/  ISETP.GT.U32.AND P2, PT, R2, R4, PT ;  /* 0x000000040200720c */ /* 0x000fc80003f44070 */
[----:B------:R-:W-:Y:S01]  /*3950*/  ISETP.GT.U32.AND P1, PT, R2, R11, PT ;  /* 0x0000000b0200720c */ /* 0x000fe20003f24070 */
[----:B------:R-:W-:Y:S01]  /*3960*/  IMAD.MOV R3, RZ, RZ, -R3 ;  /* 0x000000ffff037224 */ /* 0x000fe200078e0a03 */
[----:B------:R-:W-:-:S03]  /*3970*/  ISETP.GE.AND P5, PT, R15, RZ, PT ;  /* 0x000000ff0f00720c */ /* 0x000fc60003fa6270 */
[----:B------:R-:W-:-:S04]  /*3980*/  IMAD R13, R2, R3, R13 ;  /* 0x00000003020d7224 */ /* 0x000fc800078e020d */
[----:B------:R-:W-:-:S04]  /*3990*/  @!P2 IMAD.IADD R4, R4, 0x1, -R2 ;  /* 0x000000010404a824 */ /* 0x000fc800078e0a02 */
[----:B------:R-:W-:Y:S01]  /*39a0*/  @!P1 IMAD.IADD R11, R11, 0x1, -R2 ;  /* 0x000000010b0b9824 */ /* 0x000fe200078e0a02 */
[----:B------:R-:W-:Y:S01]  /*39b0*/  ISETP.GT.U32.AND P1, PT, R2, R13, PT ;  /* 0x0000000d0200720c */ /* 0x000fe20003f24070 */
[----:B------:R-:W-:Y:S01]  /*39c0*/  @!P5 IMAD.MOV R4, RZ, RZ, -R4 ;  /* 0x000000ffff04d224 */ /* 0x000fe200078e0a04 */
[----:B------:R0:W-:Y:S01]  /*39d0*/  STL [R1+0x14], R6 ;  /* 0x0000140601007387 */ /* 0x0001e20000100800 */
[----:B------:R-:W-:-:S03]  /*39e0*/  @!P4 IMAD.MOV R7, RZ, RZ, -R7 ;  /* 0x000000ffff07c224 */ /* 0x000fc600078e0a07 */
[----:B------:R-:W-:Y:S01]  /*39f0*/  STL [R1+0x10], R9 ;  /* 0x0000100901007387 */ /* 0x000fe20000100800 */
[----:B------:R-:W-:-:S03]  /*3a00*/  IABS R15, R25 ;  /* 0x00000019000f7213 */ /* 0x000fc60000000000 */
[----:B------:R-:W-:Y:S03]  /*3a10*/  STL [R1+0xc], R8 ;  /* 0x00000c0801007387 */ /* 0x000fe60000100800 */
[----:B------:R-:W-:Y:S01]  /*3a20*/  @!P1 IMAD.IADD R13, R13, 0x1, -R2 ;  /* 0x000000010d0d9824 */ /* 0x000fe200078e0a02 */
[----:B------:R2:W-:Y:S01]  /*3a30*/  STL [R1+0x8], R4 ;  /* 0x0000080401007387 */ /* 0x0005e20000100800 */
[----:B------:R-:W-:-:S03]  /*3a40*/  ISETP.GE.AND P1, PT, R25, RZ, PT ;  /* 0x000000ff1900720c */ /* 0x000fc60003f26270 */
[----:B------:R-:W-:Y:S04]  /*3a50*/  STL [R1], R7 ;  /* 0x0000000701007387 */ /* 0x000fe80000100800 */
[----:B------:R-:W3:Y:S04]  /*3a60*/  LDL.LU R21, [R1+0xe0] ;  /* 0x0000e00001157983 */ /* 0x000ee80000300800 */
[----:B------:R-:W4:Y:S01]  /*3a70*/  LDL.LU R25, [R1+0xe4] ;  /* 0x0000e40001197983 */ /* 0x000f220000300800 */
[----:B------:R-:W-:-:S05]  /*3a80*/  IABS R12, R16 ;  /* 0x00000010000c7213 */ /* 0x000fca0000000000 */
[----:B0-----:R-:W-:-:S04]  /*3a90*/  IMAD.HI.U32 R6, R0, R12, RZ ;  /* 0x0000000c00067227 */ /* 0x001fc800078e00ff */
[----:B------:R-:W-:-:S04]  /*3aa0*/  IMAD.MOV R6, RZ, RZ, -R6 ;  /* 0x000000ffff067224 */ /* 0x000fc800078e0a06 */
[----:B------:R-:W-:-:S05]  /*3ab0*/  IMAD R12, R2, R6, R12 ;  /* 0x00000006020c7224 */ /* 0x000fca00078e020c */
[C---:B------:R-:W-:Y:S02]  /*3ac0*/  ISETP.GT.U32.AND P5, PT, R2.reuse, R12, PT ;  /* 0x0000000c0200720c */ /* 0x040fe40003fa4070 */
[----:B------:R-:W-:Y:S02]  /*3ad0*/  ISETP.GT.U32.AND P3, PT, R2, R10, PT ;  /* 0x0000000a0200720c */ /* 0x000fe40003f64070 */
[----:B------:R-:W-:-:S09]  /*3ae0*/  IABS R14, R22 ;  /* 0x00000016000e7213 */ /* 0x000fd20000000000 */
[----:B------:R-:W-:Y:S02]  /*3af0*/  @!P5 IMAD.IADD R12, R12, 0x1, -R2 ;  /* 0x000000010c0cd824 */ /* 0x000fe400078e0a02 */
[----:B------:R-:W-:-:S03]  /*3b00*/  IMAD.HI.U32 R3, R0, R14, RZ ;  /* 0x0000000e00037227 */ /* 0x000fc600078e00ff */
[----:B------:R-:W-:Y:S01]  /*3b10*/  ISETP.GT.U32.AND P5, PT, R2, R12, PT ;  /* 0x0000000c0200720c */ /* 0x000fe20003fa4070 */
[----:B------:R-:W-:Y:S01]  /*3b20*/  IMAD.MOV R3, RZ, RZ, -R3 ;  /* 0x000000ffff037224 */ /* 0x000fe200078e0a03 */
[----:B------:R-:W-:Y:S01]  /*3b30*/  ISETP.GE.AND P2, PT, R16, RZ, PT ;  /* 0x000000ff1000720c */ /* 0x000fe20003f46270 */
[----:B------:R-:W-:Y:S01]  /*3b40*/  @!P3 IMAD.IADD R10, R10, 0x1, -R2 ;  /* 0x000000010a0ab824 */ /* 0x000fe200078e0a02 */
[----:B------:R-:W-:Y:S01]  /*3b50*/  IABS R16, R23 ;  /* 0x0000001700107213 */ /* 0x000fe20000000000 */
[----:B------:R-:W-:-:S03]  /*3b60*/  IMAD R14, R2, R3, R14 ;  /* 0x00000003020e7224 */ /* 0x000fc600078e020e */
[----:B------:R-:W-:Y:S01]  /*3b70*/  ISETP.GT.U32.AND P3, PT, R2, R10, PT ;  /* 0x0000000a0200720c */ /* 0x000fe20003f64070 */
[----:B--2---:R-:W-:-:S04]  /*3b80*/  IMAD.HI.U32 R4, R0, R16, RZ ;  /* 0x0000001000047227 */ /* 0x004fc800078e00ff */
[----:B------:R-:W-:Y:S01]  /*3b90*/  @!P5 IMAD.IADD R12, R12, 0x1, -R2 ;  /* 0x000000010c0cd824 */ /* 0x000fe200078e0a02 */
[----:B------:R-:W-:Y:S01]  /*3ba0*/  ISETP.GT.U32.AND P5, PT, R2, R14, PT ;  /* 0x0000000e0200720c */ /* 0x000fe20003fa4070 */
[----:B------:R-:W-:Y:S01]  /*3bb0*/  IMAD.MOV R4, RZ, RZ, -R4 ;  /* 0x000000ffff047224 */ /* 0x000fe200078e0a04 */
[----:B------:R-:W-:Y:S01]  /*3bc0*/  ISETP.GE.AND P0, PT, R19, RZ, PT ;  /* 0x000000ff1300720c */ /* 0x000fe20003f06270 */
[----:B------:R-:W-:Y:S01]  /*3bd0*/  IMAD.HI.U32 R6, R0, R15, RZ ;  /* 0x0000000f00067227 */ /* 0x000fe200078e00ff */
[----:B------:R-:W-:-:S03]  /*3be0*/  ISETP.GE.AND P6, PT, R18, RZ, PT ;  /* 0x000000ff1200720c */ /* 0x000fc60003fc6270 */
[----:B------:R-:W-:Y:S02]  /*3bf0*/  IMAD R16, R2, R4, R16 ;  /* 0x0000000402107224 */ /* 0x000fe400078e0210 */
[----:B------:R-:W-:Y:S01]  /*3c00*/  @!P3 IMAD.IADD R10, R10, 0x1, -R2 ;  /* 0x000000010a0ab824 */ /* 0x000fe200078e0a02 */
[----:B------:R-:W-:Y:S01]  /*3c10*/  ISETP.GE.AND P3, PT, R22, RZ, PT ;  /* 0x000000ff1600720c */ /* 0x000fe20003f66270 */
[----:B------:R-:W-:Y:S01]  /*3c20*/  @!P2 IMAD.MOV R12, RZ, RZ, -R12 ;  /* 0x000000ffff0ca224 */ /* 0x000fe200078e0a0c */
[----:B------:R-:W-:Y:S01]  /*3c30*/  ISETP.GT.U32.AND P2, PT, R2, R16, PT ;  /* 0x000000100200720c */ /* 0x000fe20003f44070 */
[----:B------:R-:W-:Y:S01]  /*3c40*/  @!P5 IMAD.IADD R14, R14, 0x1, -R2 ;  /* 0x000000010e0ed824 */ /* 0x000fe200078e0a02 */
[----:B------:R-:W-:Y:S01]  /*3c50*/  ISETP.GT.U32.AND P5, PT, R2, R13, PT ;  /* 0x0000000d0200720c */ /* 0x000fe20003fa4070 */
[----:B------:R-:W-:Y:S01]  /*3c60*/  IMAD.MOV R6, RZ, RZ, -R6 ;  /* 0x000000ffff067224 */ /* 0x000fe200078e0a06 */
[----:B------:R-:W2:Y:S01]  /*3c70*/  LDL.LU R22, [R1+0xe8] ;  /* 0x0000e80001167983 */ /* 0x000ea20000300800 */
[----:B------:R-:W-:-:S02]  /*3c80*/  ISETP.GE.AND P4, PT, R17, RZ, PT ;  /* 0x000000ff1100720c */ /* 0x000fc40003f86270 */
[C---:B------:R-:W-:Y:S02]  /*3c90*/  IMAD R15, R2.reuse, R6, R15 ;  /* 0x00000006020f7224 */ /* 0x040fe400078e020f */
[----:B------:R-:W-:Y:S02]  /*3ca0*/  @!P0 IMAD.MOV R10, RZ, RZ, -R10 ;  /* 0x000000ffff0a8224 */ /* 0x000fe400078e0a0a */
[----:B------:R-:W-:Y:S01]  /*3cb0*/  @!P6 IMAD.MOV R11, RZ, RZ, -R11 ;  /* 0x000000ffff0be224 */ /* 0x000fe200078e0a0b */
[C---:B------:R-:W-:Y:S02]  /*3cc0*/  ISETP.GT.U32.AND P6, PT, R2.reuse, R15, PT ;  /* 0x0000000f0200720c */ /* 0x040fe40003fc4070 */
[----:B------:R-:W-:Y:S01]  /*3cd0*/  ISETP.GT.U32.AND P0, PT, R2, R14, PT ;  /* 0x0000000e0200720c */ /* 0x000fe20003f04070 */
[----:B------:R-:W-:Y:S01]  /*3ce0*/  STL [R1+0x1538], R10 ;  /* 0x0015380a01007387 */ /* 0x000fe20000100800 */
[--C-:B------:R-:W-:Y:S01]  /*3cf0*/  @!P5 IMAD.IADD R13, R13, 0x1, -R2.reuse ;  /* 0x000000010d0dd824 */ /* 0x100fe200078e0a02 */
[----:B------:R-:W-:Y:S01]  /*3d00*/  ISETP.GE.AND P5, PT, R23, RZ, PT ;  /* 0x000000ff1700720c */ /* 0x000fe20003fa6270 */
[----:B------:R-:W-:Y:S01]  /*3d10*/  @!P2 IMAD.IADD R16, R16, 0x1, -R2 ;  /* 0x000000011010a824 */ /* 0x000fe200078e0a02 */
[----:B------:R-:W-:Y:S01]  /*3d20*/  STL [R1+0x153c], R11 ;  /* 0x00153c0b01007387 */ /* 0x000fe20000100800 */
[----:B------:R-:W-:-:S03]  /*3d30*/  @!P4 IMAD.MOV R13, RZ, RZ, -R13 ;  /* 0x000000ffff0dc224 */ /* 0x000fc600078e0a0d */
[----:B------:R-:W-:Y:S01]  /*3d40*/  STL [R1+0x1540], R12 ;  /* 0x0015400c01007387 */ /* 0x000fe20000100800 */
[----:B------:R-:W-:-:S03]  /*3d50*/  ISETP.GT.U32.AND P4, PT, R2, R16, PT ;  /* 0x000000100200720c */ /* 0x000fc60003f84070 */
[----:B------:R-:W5:Y:S01]  /*3d60*/  LDL.LU R23, [R1+0xec] ;  /* 0x0000ec0001177983 */ /* 0x000f620000300800 */
[--C-:B------:R-:W-:Y:S01]  /*3d70*/  @!P6 IMAD.IADD R15, R15, 0x1, -R2.reuse ;  /* 0x000000010f0fe824 */ /* 0x100fe200078e0a02 */
[----:B------:R-:W-:Y:S01]  /*3d80*/  IABS R17, R24 ;  /* 0x0000001800117213 */ /* 0x000fe20000000000 */
[----:B------:R-:W-:Y:S01]  /*3d90*/  @!P0 IMAD.IADD R14, R14, 0x1, -R2 ;  /* 0x000000010e0e8824 */ /* 0x000fe200078e0a02 */
[----:B------:R-:W-:Y:S02]  /*3da0*/  ISETP.GE.AND P6, PT, R24, RZ, PT ;  /* 0x000000ff1800720c */ /* 0x000fe40003fc6270 */
[----:B------:R-:W5:Y:S01]  /*3db0*/  LDL.LU R24, [R1+0xf0] ;  /* 0x0000f00001187983 */ /* 0x000f620000300800 */
[----:B------:R-:W-:-:S03]  /*3dc0*/  @!P3 IMAD.MOV R14, RZ, RZ, -R14 ;  /* 0x000000ffff0eb224 */ /* 0x000fc600078e0a0e */
[----:B------:R-:W-:Y:S01]  /*3dd0*/  STL [R1+0x1544], R13 ;  /* 0x0015440d01007387 */ /* 0x000fe20000100800 */
[----:B------:R-:W-:-:S03]  /*3de0*/  @!P4 IMAD.IADD R16, R16, 0x1, -R2 ;  /* 0x000000011010c824 */ /* 0x000fc600078e0a02 */
[----:B------:R0:W-:Y:S01]  /*3df0*/  STL [R1+0x1548], R14 ;  /* 0x0015480e01007387 */ /* 0x0001e20000100800 */
[----:B----4-:R-:W-:Y:S02]  /*3e00*/  IABS R19, R25 ;  /* 0x0000001900137213 */ /* 0x010fe40000000000 */
[----:B------:R-:W-:Y:S02]  /*3e10*/  ISETP.GE.AND P4, PT, R25, RZ, PT ;  /* 0x000000ff1900720c */ /* 0x000fe40003f86270 */
[----:B------:R-:W4:Y:S01]  /*3e20*/  LDL.LU R25, [R1+0xf4] ;  /* 0x0000f40001197983 */ /* 0x000f220000300800 */
[----:B------:R-:W-:Y:S01]  /*3e30*/  IMAD.HI.U32 R3, R0, R17, RZ ;  /* 0x0000001100037227 */ /* 0x000fe200078e00ff */
[----:B---3--:R-:W-:Y:S02]  /*3e40*/  IABS R18, R21 ;  /* 0x0000001500127213 */ /* 0x008fe40000000000 */
[C---:B------:R-:W-:Y:S01]  /*3e50*/  ISETP.GT.U32.AND P2, PT, R2.reuse, R15, PT ;  /* 0x0000000f0200720c */ /* 0x040fe20003f44070 */
[----:B------:R-:W-:Y:S01]  /*3e60*/  IMAD.MOV R3, RZ, RZ, -R3 ;  /* 0x000000ffff037224 */ /* 0x000fe200078e0a03 */
[----:B------:R-:W3:Y:S03]  /*3e70*/  LDL.LU R26, [R1+0xf8] ;  /* 0x0000f800011a7983 */ /* 0x000ee60000300800 */
[----:B------:R-:W-:-:S05]  /*3e80*/  IMAD R17, R2, R3, R17 ;  /* 0x0000000302117224 */ /* 0x000fca00078e0211 */
[----:B------:R-:W-:Y:S01]  /*3e90*/  ISETP.GT.U32.AND P0, PT, R2, R17, PT ;  /* 0x000000110200720c */ /* 0x000fe20003f04070 */
[----:B------:R-:W-:-:S04]  /*3ea0*/  IMAD.HI.U32 R3, R0, R18, RZ ;  /* 0x0000001200037227 */ /* 0x000fc800078e00ff */
[----:B------:R-:W-:-:S08]  /*3eb0*/  IMAD.MOV R3, RZ, RZ, -R3 ;  /* 0x000000ffff037224 */ /* 0x000fd000078e0a03 */
[----:B------:R-:W-:Y:S02]  /*3ec0*/  @!P0 IMAD.IADD R17, R17, 0x1, -R2 ;  /* 0x0000000111118824 */ /* 0x000fe400078e0a02 */
[----:B------:R-:W-:Y:S02]  /*3ed0*/  IMAD R18, R2, R3, R18 ;  /* 0x0000000302127224 */ /* 0x000fe400078e0212 */
[----:B------:R-:W-:Y:S01]  /*3ee0*/  IMAD.HI.U32 R3, R0, R19, RZ ;  /* 0x0000001300037227 */ /* 0x000fe200078e00ff */
[----:B------:R-:W-:-:S03]  /*3ef0*/  ISETP.GT.U32.AND P0, PT, R2, R17, PT ;  /* 0x000000110200720c */ /* 0x000fc60003f04070 */
[----:B------:R-:W-:Y:S01]  /*3f00*/  IMAD.MOV R3, RZ, RZ, -R3 ;  /* 0x000000ffff037224 */ /* 0x000fe200078e0a03 */
[----:B------:R-:W-:-:S03]  /*3f10*/  ISETP.GT.U32.AND P3, PT, R2, R18, PT ;  /* 0x000000120200720c */ /* 0x000fc60003f64070 */
[----:B------:R-:W-:-:S06]  /*3f20*/  IMAD R19, R2, R3, R19 ;  /* 0x0000000302137224 */ /* 0x000fcc00078e0213 */
[--C-:B------:R-:W-:Y:S01]  /*3f30*/  @!P0 IMAD.IADD R17, R17, 0x1, -R2.reuse ;  /* 0x0000000111118824 */ /* 0x100fe200078e0a02 */
[----:B------:R-:W-:Y:S01]  /*3f40*/  ISETP.GT.U32.AND P0, PT, R2, R19, PT ;  /* 0x000000130200720c */ /* 0x000fe20003f04070 */
[--C-:B------:R-:W-:Y:S01]  /*3f50*/  @!P2 IMAD.IADD R15, R15, 0x1, -R2.reuse ;  /* 0x000000010f0fa824 */ /* 0x100fe200078e0a02 */
[----:B------:R-:W-:Y:S01]  /*3f60*/  ISETP.GE.AND P2, PT, R21, RZ, PT ;  /* 0x000000ff1500720c */ /* 0x000fe20003f46270 */
[----:B------:R-:W-:Y:S01]  /*3f70*/  @!P3 IMAD.IADD R18, R18, 0x1, -R2 ;  /* 0x000000011212b824 */ /* 0x000fe200078e0a02 */
[----:B--2---:R-:W-:-:S05]  /*3f80*/  IABS R20, R22 ;  /* 0x0000001600147213 */ /* 0x004fca0000000000 */
[----:B------:R-:W-:-:S04]  /*3f90*/  IMAD.HI.U32 R3, R0, R20, RZ ;  /* 0x0000001400037227 */ /* 0x000fc800078e00ff */
[----:B------:R-:W-:-:S04]  /*3fa0*/  IMAD.MOV R3, RZ, RZ, -R3 ;  /* 0x000000ffff037224 */ /* 0x000fc800078e0a03 */
[C---:B------:R-:W-:Y:S02]  /*3fb0*/  IMAD R20, R2.reuse, R3, R20 ;  /* 0x0000000302147224 */ /* 0x040fe400078e0214 */
[----:B------:R-:W-:Y:S01]  /*3fc0*/  @!P0 IMAD.IADD R19, R19, 0x1, -R2 ;  /* 0x0000000113138824 */ /* 0x000fe200078e0a02 */
[C---:B------:R-:W-:Y:S01]  /*3fd0*/  ISETP.GT.U32.AND P0, PT, R2.reuse, R18, PT ;  /* 0x000000120200720c */ /* 0x040fe20003f04070 */
[----:B------:R-:W-:Y:S01]  /*3fe0*/  @!P5 IMAD.MOV R16, RZ, RZ, -R16 ;  /* 0x000000ffff10d224 */ /* 0x000fe200078e0a10 */
[----:B------:R-:W-:Y:S02]  /*3ff0*/  ISETP.GT.U32.AND P5, PT, R2, R20, PT ;  /* 0x000000140200720c */ /* 0x000fe40003fa4070 */
[----:B-----5:R-:W-:Y:S02]  /*4000*/  IABS R21, R23 ;  /* 0x0000001700157213 */ /* 0x020fe40000000000 */
[----:B------:R-:W-:-:S03]  /*4010*/  ISETP.GE.AND P3, PT, R22, RZ, PT ;  /* 0x000000ff1600720c */ /* 0x000fc60003f66270 */
[----:B------:R-:W-:Y:S01]  /*4020*/  IMAD.HI.U32 R3, R0, R21, RZ ;  /* 0x0000001500037227 */ /* 0x000fe200078e00ff */
[----:B------:R-:W-:-:S03]  /*4030*/  IABS R22, R24 ;  /* 0x0000001800167213 */ /* 0x000fc60000000000 */
[----:B------:R-:W-:Y:S02]  /*4040*/  IMAD.MOV R3, RZ, RZ, -R3 ;  /* 0x000000ffff037224 */ /* 0x000fe400078e0a03 */
[----:B------:R-:W-:Y:S01]  /*4050*/  @!P1 IMAD.MOV R15, RZ, RZ, -R15 ;  /* 0x000000ffff0f9224 */ /* 0x000fe200078e0a0f */
[C---:B------:R-:W-:Y:S01]  /*4060*/  ISETP.GT.U32.AND P1, PT, R2.reuse, R19, PT ;  /* 0x000000130200720c */ /* 0x040fe20003f24070 */
[----:B------:R-:W-:Y:S02]  /*4070*/  IMAD R21, R2, R3, R21 ;  /* 0x0000000302157224 */ /* 0x000fe400078e0215 */
[----:B------:R-:W-:-:S04]  /*4080*/  IMAD.HI.U32 R3, R0, R22, RZ ;  /* 0x0000001600037227 */ /* 0x000fc800078e00ff */
[----:B------:R-:W-:Y:S01]  /*4090*/  @!P6 IMAD.MOV R17, RZ, RZ, -R17 ;  /* 0x000000ffff11e224 */ /* 0x000fe200078e0a11 */
[----:B------:R-:W-:Y:S01]  /*40a0*/  ISETP.GE.AND P6, PT, R23, RZ, PT ;  /* 0x000000ff1700720c */ /* 0x000fe20003fc6270 */
[--C-:B------:R-:W-:Y:S02]  /*40b0*/  @!P0 IMAD.IADD R18, R18, 0x1, -R2.reuse ;  /* 0x0000000112128824 */ /* 0x100fe400078e0a02 */
[----:B------:R-:W-:Y:S02]  /*40c0*/  @!P5 IMAD.IADD R20, R20, 0x1, -R2 ;  /* 0x000000011414d824 */ /* 0x000fe400078e0a02 */
[----:B------:R-:W-:Y:S02]  /*40d0*/  IMAD.MOV R3, RZ, RZ, -R3 ;  /* 0x000000ffff037224 */ /* 0x000fe400078e0a03 */
[----:B------:R-:W-:Y:S01]  /*40e0*/  @!P2 IMAD.MOV R18, RZ, RZ, -R18 ;  /* 0x000000ffff12a224 */ /* 0x000fe200078e0a12 */
[C---:B------:R-:W-:Y:S01]  /*40f0*/  ISETP.GT.U32.AND P2, PT, R2.reuse, R20, PT ;  /* 0x000000140200720c */ /* 0x040fe20003f44070 */
[----:B------:R-:W-:-:S02]  /*4100*/  IMAD R22, R2, R3, R22 ;  /* 0x0000000302167224 */ /* 0x000fc400078e0216 */
[----:B------:R-:W-:Y:S01]  /*4110*/  @!P1 IMAD.IADD R19, R19, 0x1, -R2 ;  /* 0x0000000113139824 */ /* 0x000fe200078e0a02 */
[----:B------:R-:W-:-:S03]  /*4120*/  ISETP.GT.U32.AND P0, PT, R2, R21, PT ;  /* 0x000000150200720c */ /* 0x000fc60003f04070 */
[----:B------:R-:W-:Y:S01]  /*4130*/  @!P4 IMAD.MOV R19, RZ, RZ, -R19 ;  /* 0x000000ffff13c224 */ /* 0x000fe200078e0a13 */
[----:B------:R-:W-:Y:S01]  /*4140*/  ISETP.GT.U32.AND P4, PT, R2, R22, PT ;  /* 0x000000160200720c */ /* 0x000fe20003f84070 */
[----:B------:R-:W-:Y:S04]  /*4150*/  STL [R1+0x154c], R15 ;  /* 0x00154c0f01007387 */ /* 0x000fe80000100800 */
[----:B------:R-:W-:Y:S01]  /*4160*/  STL [R1+0x1550], R16 ;  /* 0x0015501001007387 */ /* 0x000fe20000100800 */
[----:B------:R-:W-:-:S03]  /*4170*/  @!P2 IMAD.IADD R20, R20, 0x1, -R2 ;  /* 0x000000011414a824 */ /* 0x000fc600078e0a02 */
[----:B------:R2:W-:Y:S04]  /*4180*/  STL [R1+0x1554], R17 ;  /* 0x0015541101007387 */ /* 0x0005e80000100800 */
[----:B------:R-:W5:Y:S04]  /*4190*/  LDL.LU R8, [R1+0xfc] ;  /* 0x0000fc0001087983 */ /* 0x000f680000300800 */
[----:B------:R-:W5:Y:S01]  /*41a0*/  LDL.LU R9, [R1+0x100] ;  /* 0x0001000001097983 */ /* 0x000f620000300800 */
[--C-:B------:R-:W-:Y:S02]  /*41b0*/  @!P0 IMAD.IADD R21, R21, 0x1, -R2.reuse ;  /* 0x0000000115158824 */ /* 0x100fe400078e0a02 */
[----:B------:R-:W-:-:S03]  /*41c0*/  @!P4 IMAD.IADD R22, R22, 0x1, -R2 ;  /* 0x000000011616c824 */ /* 0x000fc600078e0a02 */
[C---:B------:R-:W-:Y:S02]  /*41d0*/  ISETP.GT.U32.AND P0, PT, R2.reuse, R21, PT ;  /* 0x000000150200720c */ /* 0x040fe40003f04070 */
[----:B------:R-:W-:Y:S02]  /*41e0*/  ISETP.GT.U32.AND P4, PT, R2, R22, PT ;  /* 0x000000160200720c */ /* 0x000fe40003f84070 */
[----:B------:R-:W-:Y:S01]  /*41f0*/  ISETP.GE.AND P1, PT, R24, RZ, PT ;  /* 0x000000ff1800720c */ /* 0x000fe20003f26270 */
[----:B------:R-:W-:Y:S01]  /*4200*/  STL [R1+0x1558], R18 ;  /* 0x0015581201007387 */ /* 0x000fe20000100800 */
[----:B------:R-:W-:-:S03]  /*4210*/  @!P3 IMAD.MOV R20, RZ, RZ, -R20 ;  /* 0x000000ffff14b224 */ /* 0x000fc600078e0a14 */
[----:B------:R-:W-:Y:S04]  /*4220*/  STL [R1+0x155c], R19 ;  /* 0x00155c1301007387 */ /* 0x000fe80000100800 */
[--C-:B------:R-:W-:Y:S01]  /*4230*/  @!P0 IMAD.IADD R21, R21, 0x1, -R2.reuse ;  /* 0x0000000115158824 */ /* 0x100fe200078e0a02 */
[----:B------:R-:W5:Y:S01]  /*4240*/  LDL.LU R27, [R1+0x104] ;  /* 0x00010400011b7983 */ /* 0x000f620000300800 */
[----:B------:R-:W-:-:S03]  /*4250*/  @!P4 IMAD.IADD R22, R22, 0x1, -R2 ;  /* 0x000000011616c824 */ /* 0x000fc600078e0a02 */
[----:B------:R-:W5:Y:S01]  /*4260*/  LDL.LU R28, [R1+0x108] ;  /* 0x00010800011c7983 */ /* 0x000f620000300800 */
[----:B------:R-:W-:-:S03]  /*4270*/  @!P6 IMAD.MOV R21, RZ, RZ, -R21 ;  /* 0x000000ffff15e224 */ /* 0x000fc600078e0a15 */
[----:B------:R-:W5:Y:S01]  /*4280*/  LDL.LU R29, [R1+0x10c] ;  /* 0x00010c00011d7983 */ /* 0x000f620000300800 */
[----:B------:R-:W-:-:S03]  /*4290*/  @!P1 IMAD.MOV R22, RZ, RZ, -R22 ;  /* 0x000000ffff169224 */ /* 0x000fc600078e0a16 */
[----:B------:R-:W-:Y:S04]  /*42a0*/  STL [R1+0x1560], R20 ;  /* 0x0015601401007387 */ /* 0x000fe80000100800 */
[----:B------:R-:W-:Y:S04]  /*42b0*/  STL [R1+0x1564], R21 ;  /* 0x0015641501007387 */ /* 0x000fe80000100800 */
[----:B0-----:R-:W5:Y:S04]  /*42c0*/  LDL.LU R14, [R1+0x110] ;  /* 0x00011000010e7983 */ /* 0x001f680000300800 */
[----:B------:R-:W-:Y:S04]  /*42d0*/  STL [R1+0x1568], R22 ;  /* 0x0015681601007387 */ /* 0x000fe80000100800 */
[----:B------:R-:W5:Y:S04]  /*42e0*/  LDL.LU R13, [R1+0x114] ;  /* 0x00011400010d7983 */ /* 0x000f680000300800 */
[----:B------:R-:W5:Y:S01]  /*42f0*/  LDL.LU R12, [R1+0x118] ;  /* 0x00011800010c7983 */ /* 0x000f620000300800 */
[----:B----4-:R-:W-:-:S05]  /*4300*/  IABS R23, R25 ;  /* 0x0000001900177213 */ /* 0x010fca0000000000 */
[----:B------:R-:W-:-:S04]  /*4310*/  IMAD.HI.U32 R3, R0, R23, RZ ;  /* 0x0000001700037227 */ /* 0x000fc800078e00ff */
[----:B------:R-:W-:-:S04]  /*4320*/  IMAD.MOV R3, RZ, RZ, -R3 ;  /* 0x000000ffff037224 */ /* 0x000fc800078e0a03 */
[----:B------:R-:W-:-:S05]  /*4330*/  IMAD R23, R2, R3, R23 ;  /* 0x0000000302177224 */ /* 0x000fca00078e0217 */
[----:B------:R-:W-:Y:S02]  /*4340*/  ISETP.GT.U32.AND P2, PT, R2, R23, PT ;  /* 0x000000170200720c */ /* 0x000fe40003f44070 */
[----:B------:R-:W-:-:S11]  /*4350*/  ISETP.GE.AND P5, PT, R25, RZ, PT ;  /* 0x000000ff1900720c */ /* 0x000fd60003fa6270 */
[----:B------:R-:W-:-:S05]  /*4360*/  @!P2 IMAD.IADD R23, R23, 0x1, -R2 ;  /* 0x000000011717a824 */ /* 0x000fca00078e0a02 */
[----:B------:R-:W-:-:S13]  /*4370*/  ISETP.GT.U32.AND P2, PT, R2, R23, PT ;  /* 0x000000170200720c */ /* 0x000fda0003f44070 */
[----:B------:R-:W-:-:S04]  /*4380*/  @!P2 IMAD.IADD R23, R23, 0x1, -R2 ;  /* 0x000000011717a824 */ /* 0x000fc800078e0a02 */
[----:B------:R-:W-:-:S05]  /*4390*/  @!P5 IMAD.MOV R23, RZ, RZ, -R23 ;  /* 0x000000ffff17d224 */ /* 0x000fca00078e0a17 */
[----:B------:R-:W-:Y:S04]  /*43a0*/  STL [R1+0x156c], R23 ;  /* 0x00156c1701007387 */ /* 0x000fe80000100800 */
[----:B------:R-:W4:Y:S04]  /*43b0*/  LDL.LU R11, [R1+0x11c] ;  /* 0x00011c00010b7983 */ /* 0x000f280000300800 */
[----:B------:R-:W4:Y:S04]  /*43c0*/  LDL.LU R10, [R1+0x120] ;  /* 0x00012000010a7983 */ /* 0x000f280000300800 */
[----:B--2---:R-:W2:Y:S01]  /*43d0*/  LDL R17, [R1+0x5b8] ;  /* 0x0005b80001117983 */ /* 0x004ea20000100800 */
[----:B---3--:R-:W-:-:S05]  /*43e0*/  IABS R24, R26 ;  /* 0x0000001a00187213 */ /* 0x008fca0000000000 */
[----:B------:R-:W-:-:S04]  /*43f0*/  IMAD.HI.U32 R3, R0, R24, RZ ;  /* 0x0000001800037227 */ /* 0x000fc800078e00ff */
[----:B------:R-:W-:-:S04]  /*4400*/  IMAD.MOV R3, RZ, RZ, -R3 ;  /* 0x000000ffff037224 */ /* 0x000fc800078e0a03 */
[----:B------:R-:W-:-:S05]  /*4410*/  IMAD R24, R2, R3, R24 ;  /* 0x0000000302187224 */ /* 0x000fca00078e0218 */
[----:B------:R-:W-:Y:S02]  /*4420*/  ISETP.GT.U32.AND P3, PT, R2, R24, PT ;  /* 0x000000180200720c */ /* 0x000fe40003f64070 */
[----:B------:R-:W-:-:S11]  /*4430*/  ISETP.GE.AND P0, PT, R26, RZ, PT ;  /* 0x000000ff1a00720c */ /* 0x000fd60003f06270 */
[----:B------:R-:W-:-:S05]  /*4440*/  @!P3 IMAD.IADD R24, R24, 0x1, -R2 ;  /* 0x000000011818b824 */ /* 0x000fca00078e0a02 */
[----:B------:R-:W-:-:S13]  /*4450*/  ISETP.GT.U32.AND P3, PT, R2, R24, PT ;  /* 0x000000180200720c */ /* 0x000fda0003f64070 */
[----:B------:R-:W-:Y:S01]  /*4460*/  @!P3 IMAD.IADD R24, R24, 0x1, -R2 ;  /* 0x000000011818b824 */ /* 0x000fe200078e0a02 */
[----:B-----5:R-:W-:-:S05]  /*4470*/  IABS R26, R9 ;  /* 0x00000009001a7213 */ /* 0x020fca0000000000 */
[----:B------:R-:W-:-:S04]  /*4480*/  IMAD.HI.U32 R3, R0, R26, RZ ;  /* 0x0000001a00037227 */ /* 0x000fc800078e00ff */
[----:B------:R-:W-:-:S04]  /*4490*/  IMAD.MOV R3, RZ, RZ, -R3 ;  /* 0x000000ffff037224 */ /* 0x000fc800078e0a03 */
[----:B------:R-:W-:Y:S01]  /*44a0*/  IMAD R26, R2, R3, R26 ;  /* 0x00000003021a7224 */ /* 0x000fe200078e021a */
[----:B------:R-:W-:Y:S01]  /*44b0*/  IABS R25, R8 ;  /* 0x0000000800197213 */ /* 0x000fe20000000000 */
[----:B------:R-:W-:-:S03]  /*44c0*/  @!P0 IMAD.MOV R24, RZ, RZ, -R24 ;  /* 0x000000ffff188224 */ /* 0x000fc600078e0a18 */
[----:B------:R-:W-:Y:S01]  /*44d0*/  ISETP.GT.U32.AND P0, PT, R2, R26, PT ;  /* 0x0000001a0200720c */ /* 0x000fe20003f04070 */
[----:B------:R-:W-:Y:S01]  /*44e0*/  IMAD.HI.U32 R4, R0, R25, RZ ;  /* 0x0000001900047227 */ /* 0x000fe200078e00ff */
[----:B------:R-:W-:Y:S02]  /*44f0*/  ISETP.GE.AND P2, PT, R27, RZ, PT ;  /* 0x000000ff1b00720c */ /* 0x000fe40003f46270 */
[----:B------:R-:W-:Y:S01]  /*4500*/  IABS R27, R27 ;  /* 0x0000001b001b7213 */ /* 0x000fe20000000000 */
[----:B------:R-:W-:Y:S01]  /*4510*/  IMAD.MOV R4, RZ, RZ, -R4 ;  /* 0x000000ffff047224 */ /* 0x000fe200078e0a04 */
[----:B------:R-:W-:Y:S02]  /*4520*/  ISETP.GE.AND P1, PT, R28, RZ, PT ;  /* 0x000000ff1c00720c */ /* 0x000fe40003f26270 */
[----:B------:R-:W-:Y:S02]  /*4530*/  IABS R28, R28 ;  /* 0x0000001c001c7213 */ /* 0x000fe40000000000 */
[----:B------:R-:W-:-:S02]  /*4540*/  ISETP.GE.AND P5, PT, R29, RZ, PT ;  /* 0x000000ff1d00720c */ /* 0x000fc40003fa6270 */
[----:B------:R-:W-:Y:S01]  /*4550*/  IABS R29, R29 ;  /* 0x0000001d001d7213 */ /* 0x000fe20000000000 */
[----:B------:R-:W-:Y:S02]  /*4560*/  IMAD R25, R2, R4, R25 ;  /* 0x0000000402197224 */ /* 0x000fe400078e0219 */
[----:B------:R-:W-:Y:S02]  /*4570*/  @!P0 IMAD.IADD R26, R26, 0x1, -R2 ;  /* 0x000000011a1a8824 */ /* 0x000fe400078e0a02 */
[----:B------:R-:W-:Y:S01]  /*4580*/  IMAD.HI.U32 R6, R0, R27, RZ ;  /* 0x0000001b00067227 */ /* 0x000fe200078e00ff */
[----:B------:R-:W-:-:S03]  /*4590*/  ISETP.GE.AND P4, PT, R9, RZ, PT ;  /* 0x000000ff0900720c */ /* 0x000fc60003f86270 */
[----:B------:R-:W-:-:S04]  /*45a0*/  IMAD.HI.U32 R4, R0, R28, RZ ;  /* 0x0000001c00047227 */ /* 0x000fc800078e00ff */
[----:B------:R-:W-:Y:S01]  /*45b0*/  IMAD.HI.U32 R3, R0, R29, RZ ;  /* 0x0000001d00037227 */ /* 0x000fe200078e00ff */
[----:B------:R-:W-:Y:S02]  /*45c0*/  IABS R9, R14 ;  /* 0x0000000e00097213 */ /* 0x000fe40000000000 */
[C---:B------:R-:W-:Y:S01]  /*45d0*/  ISETP.GT.U32.AND P0, PT, R2.reuse, R26, PT ;  /* 0x0000001a0200720c */ /* 0x040fe20003f04070 */
[----:B------:R-:W-:Y:S02]  /*45e0*/  IMAD.MOV R6, RZ, RZ, -R6 ;  /* 0x000000ffff067224 */ /* 0x000fe400078e0a06 */
[----:B------:R-:W-:Y:S02]  /*45f0*/  IMAD.MOV R4, RZ, RZ, -R4 ;  /* 0x000000ffff047224 */ /* 0x000fe400078e0a04 */
[----:B------:R-:W-:Y:S01]  /*4600*/  IMAD.MOV R3, RZ, RZ, -R3 ;  /* 0x000000ffff037224 */ /* 0x000fe200078e0a03 */
[----:B------:R-:W-:Y:S01]  /*4610*/  IABS R7, R12 ;  /* 0x0000000c00077213 */ /* 0x000fe20000000000 */
[C---:B------:R-:W-:Y:S01]  /*4620*/  IMAD R27, R2.reuse, R6, R27 ;  /* 0x00000006021b7224 */ /* 0x040fe200078e021b */
[C---:B------:R-:W-:Y:S01]  /*4630*/  ISETP.GT.U32.AND P3, PT, R2.reuse, R25, PT ;  /* 0x000000190200720c */ /* 0x040fe20003f64070 */
[----:B------:R-:W-:-:S02]  /*4640*/  IMAD R28, R2, R4, R28 ;  /* 0x00000004021c7224 */ /* 0x000fc400078e021c */
[----:B------:R-:W-:Y:S02]  /*4650*/  IMAD R29, R2, R3, R29 ;  /* 0x00000003021d7224 */ /* 0x000fe400078e021d */
[----:B------:R-:W-:-:S04]  /*4660*/  IMAD.HI.U32 R3, R0, R9, RZ ;  /* 0x0000000900037227 */ /* 0x000fc800078e00ff */
[----:B------:R-:W-:-:S04]  /*4670*/  IMAD.HI.U32 R4, R0, R7, RZ ;  /* 0x0000000700047227 */ /* 0x000fc800078e00ff */
[----:B------:R-:W-:Y:S02]  /*4680*/  IMAD.MOV R3, RZ, RZ, -R3 ;  /* 0x000000ffff037224 */ /* 0x000fe400078e0a03 */
[----:B------:R-:W-:Y:S02]  /*4690*/  IMAD.MOV R4, RZ, RZ, -R4 ;  /* 0x000000ffff047224 */ /* 0x000fe400078e0a04 */
[----:B------:R-:W-:Y:S02]  /*46a0*/  IMAD R9, R2, R3, R9 ;  /* 0x0000000302097224 */ /* 0x000fe400078e0209 */
[----:B------:R-:W-:Y:S01]  /*46b0*/  @!P0 IMAD.IADD R26, R26, 0x1, -R2 ;  /* 0x000000011a1a8824 */ /* 0x000fe200078e0a02 */
[C---:B------:R-:W-:Y:S01]  /*46c0*/  ISETP.GT.U32.AND P0, PT, R2.reuse, R28, PT ;  /* 0x0000001c0200720c */ /* 0x040fe20003f04070 */
[C---:B------:R-:W-:Y:S02]  /*46d0*/  IMAD R7, R2.reuse, R4, R7 ;  /* 0x0000000402077224 */ /* 0x040fe400078e0207 */
[----:B------:R-:W-:Y:S01]  /*46e0*/  @!P4 IMAD.MOV R26, RZ, RZ, -R26 ;  /* 0x000000ffff1ac224 */ /* 0x000fe200078e0a1a */
[----:B------:R-:W-:Y:S01]  /*46f0*/  ISETP.GT.U32.AND P4, PT, R2, R9, PT ;  /* 0x000000090200720c */ /* 0x000fe20003f84070 */
[----:B------:R-:W-:-:S05]  /*4700*/  @!P3 IMAD.IADD R25, R25, 0x1, -R2 ;  /* 0x000000011919b824 */ /* 0x000fca00078e0a02 */
[----:B------:R-:W-:-:S03]  /*4710*/  ISETP.GT.U32.AND P3, PT, R2, R25, PT ;  /* 0x000000190200720c */ /* 0x000fc60003f64070 */
[----:B------:R-:W-:-:S04]  /*4720*/  @!P0 IMAD.IADD R28, R28, 0x1, -R2 ;  /* 0x000000011c1c8824 */ /* 0x000fc800078e0a02 */
[----:B------:R-:W-:Y:S01]  /*4730*/  @!P4 IMAD.IADD R9, R9, 0x1, -R2 ;  /* 0x000000010909c824 */ /* 0x000fe200078e0a02 */
[----:B------:R-:W-:Y:S02]  /*4740*/  ISETP.GT.U32.AND P0, PT, R2, R28, PT ;  /* 0x0000001c0200720c */ /* 0x000fe40003f04070 */
[----:B------:R-:W-:-:S03]  /*4750*/  ISETP.GE.AND P6, PT, R8, RZ, PT ;  /* 0x000000ff0800720c */ /* 0x000fc60003fc6270 */
[----:B------:R-:W-:Y:S01]  /*4760*/  @!P3 IMAD.IADD R25, R25, 0x1, -R2 ;  /* 0x000000011919b824 */ /* 0x000fe200078e0a02 */
[----:B------:R-:W-:-:S07]  /*4770*/  ISETP.GT.U32.AND P3, PT, R2, R27, PT ;  /* 0x0000001b0200720c */ /* 0x000fce0003f64070 */
[----:B------:R-:W-:Y:S01]  /*4780*/  @!P0 IMAD.IADD R28, R28, 0x1, -R2 ;  /* 0x000000011c1c8824 */ /* 0x000fe200078e0a02 */
[----:B------:R-:W-:Y:S01]  /*4790*/  IABS R8, R13 ;  /* 0x0000000d00087213 */ /* 0x000fe20000000000 */
[----:B------:R-:W-:Y:S02]  /*47a0*/  @!P6 IMAD.MOV R25, RZ, RZ, -R25 ;  /* 0x000000ffff19e224 */ /* 0x000fe400078e0a19 */
[----:B------:R-:W-:Y:S01]  /*47b0*/  @!P1 IMAD.MOV R28, RZ, RZ, -R28 ;  /* 0x000000ffff1c9224 */ /* 0x000fe200078e0a1c */
[----:B------:R-:W-:Y:S01]  /*47c0*/  ISETP.GT.U32.AND P6, PT, R2, R29, PT ;  /* 0x0000001d0200720c */ /* 0x000fe20003fc4070 */
[----:B------:R-:W-:Y:S02]  /*47d0*/  @!P3 IMAD.IADD R27, R27, 0x1, -R2 ;  /* 0x000000011b1bb824 */ /* 0x000fe400078e0a02 */
[----:B------:R-:W-:-:S03]  /*47e0*/  IMAD.HI.U32 R3, R0, R8, RZ ;  /* 0x0000000800037227 */ /* 0x000fc600078e00ff */
[C---:B------:R-:W-:Y:S01]  /*47f0*/  ISETP.GT.U32.AND P3, PT, R2.reuse, R27, PT ;  /* 0x0000001b0200720c */ /* 0x040fe20003f64070 */
[----:B------:R-:W-:Y:S01]  /*4800*/  IMAD.MOV R3, RZ, RZ, -R3 ;  /* 0x000000ffff037224 */ /* 0x000fe200078e0a03 */
[----:B------:R-:W-:-:S03]  /*4810*/  ISETP.GT.U32.AND P0, PT, R2, R7, PT ;  /* 0x000000070200720c */ /* 0x000fc60003f04070 */
[----:B------:R-:W-:Y:S02]  /*4820*/  IMAD R8, R2, R3, R8 ;  /* 0x0000000302087224 */ /* 0x000fe400078e0208 */
[----:B------:R-:W-:-:S06]  /*4830*/  @!P6 IMAD.IADD R29, R29, 0x1, -R2 ;  /* 0x000000011d1de824 */ /* 0x000fcc00078e0a02 */
[--C-:B------:R-:W-:Y:S01]  /*4840*/  @!P3 IMAD.IADD R27, R27, 0x1, -R2.reuse ;  /* 0x000000011b1bb824 */ /* 0x100fe200078e0a02 */
[----:B------:R-:W-:Y:S01]  /*4850*/  ISETP.GT.U32.AND P3, PT, R2, R8, PT ;  /* 0x000000080200720c */ /* 0x000fe20003f64070 */
[----:B------:R-:W-:-:S12]  /*4860*/  @!P0 IMAD.IADD R7, R7, 0x1, -R2 ;  /* 0x0000000107078824 */ /* 0x000fd800078e0a02 */
[----:B------:R-:W-:Y:S01]  /*4870*/  @!P3 IMAD.IADD R8, R8, 0x1, -R2 ;  /* 0x000000010808b824 */ /* 0x000fe200078e0a02 */
[----:B----4-:R-:W-:-:S05]  /*4880*/  IABS R6, R11 ;  /* 0x0000000b00067213 */ /* 0x010fca0000000000 */
[----:B------:R-:W-:Y:S01]  /*4890*/  IMAD.HI.U32 R15, R0, R6, RZ ;  /* 0x00000006000f7227 */ /* 0x000fe200078e00ff */
[----:B------:R-:W-:-:S03]  /*48a0*/  IABS R4, R10 ;  /* 0x0000000a00047213 */ /* 0x000fc60000000000 */
[----:B------:R-:W-:-:S04]  /*48b0*/  IMAD.MOV R15, RZ, RZ, -R15 ;  /* 0x000000ffff0f7224 */ /* 0x000fc800078e0a0f */
[----:B------:R-:W-:Y:S02]  /*48c0*/  IMAD R6, R2, R15, R6 ;  /* 0x0000000f02067224 */ /* 0x000fe400078e0206 */
[----:B------:R-:W-:-:S04]  /*48d0*/  IMAD.HI.U32 R15, R0, R4, RZ ;  /* 0x00000004000f7227 */ /* 0x000fc800078e00ff */
[----:B------:R-:W-:-:S04]  /*48e0*/  IMAD.MOV R15, RZ, RZ, -R15 ;  /* 0x000000ffff0f7224 */ /* 0x000fc800078e0a0f */
[----:B------:R-:W-:-:S05]  /*48f0*/  IMAD R4, R2, R15, R4 ;  /* 0x0000000f02047224 */ /* 0x000fca00078e0204 */
[----:B------:R-:W-:-:S13]  /*4900*/  ISETP.GT.U32.AND P4, PT, R2, R4, PT ;  /* 0x000000040200720c */ /* 0x000fda0003f84070 */
[----:B------:R-:W-:-:S05]  /*4910*/  @!P4 IMAD.IADD R4, R4, 0x1, -R2 ;  /* 0x000000010404c824 */ /* 0x000fca00078e0a02 */
[C---:B------:R-:W-:Y:S02]  /*4920*/  ISETP.GT.U32.AND P1, PT, R2.reuse, R4, PT ;  /* 0x000000040200720c */ /* 0x040fe40003f24070 */
[----:B------:R-:W-:-:S11]  /*4930*/  ISETP.GT.U32.AND P6, PT, R2, R6, PT ;  /* 0x000000060200720c */ /* 0x000fd60003fc4070 */
[--C-:B------:R-:W-:Y:S01]  /*4940*/  @!P1 IMAD.IADD R4, R4, 0x1, -R2.reuse ;  /* 0x0000000104049824 */ /* 0x100fe200078e0a02 */
[----:B------:R-:W-:Y:S02]  /*4950*/  ISETP.GE.AND P1, PT, R10, RZ, PT ;  /* 0x000000ff0a00720c */ /* 0x000fe40003f26270 */
[----:B------:R-:W0:Y:S01]  /*4960*/  S2R R10, SR_TID.X ;  /* 0x00000000000a7919 */ /* 0x000e220000002100 */
[----:B------:R-:W-:Y:S01]  /*4970*/  @!P6 IMAD.IADD R6, R6, 0x1, -R2 ;  /* 0x000000010606e824 */ /* 0x000fe200078e0a02 */
[----:B--2---:R-:W-:Y:S02]  /*4980*/  IABS R3, R17 ;  /* 0x0000001100037213 */ /* 0x004fe40000000000 */
[C---:B------:R-:W-:Y:S02]  /*4990*/  ISETP.GT.U32.AND P6, PT, R2.reuse, R7, PT ;  /* 0x000000070200720c */ /* 0x040fe40003fc4070 */
[----:B------:R-:W-:Y:S01]  /*49a0*/  ISETP.GT.U32.AND P4, PT, R2, R6, PT ;  /* 0x000000060200720c */ /* 0x000fe20003f84070 */
[----:B------:R-:W-:Y:S01]  /*49b0*/  IMAD.HI.U32 R0, R0, R3, RZ ;  /* 0x0000000300007227 */ /* 0x000fe200078e00ff */
[----:B------:R-:W-:-:S02]  /*49c0*/  ISETP.GT.U32.AND P0, PT, R2, R8, PT ;  /* 0x000000080200720c */ /* 0x000fc40003f04070 */
[C---:B------:R-:W-:Y:S01]  /*49d0*/  ISETP.GT.U32.AND P3, PT, R2.reuse, R29, PT ;  /* 0x0000001d0200720c */ /* 0x040fe20003f64070 */
[----:B------:R-:W-:Y:S02]  /*49e0*/  IMAD.MOV R0, RZ, RZ, -R0 ;  /* 0x000000ffff007224 */ /* 0x000fe400078e0a00 */
[----:B------:R-:W-:Y:S01]  /*49f0*/  @!P2 IMAD.MOV R27, RZ, RZ, -R27 ;  /* 0x000000ffff1ba224 */ /* 0x000fe200078e0a1b */
[----:B------:R-:W-:Y:S01]  /*4a00*/  STL [R1+0x1570], R24 ;  /* 0x0015701801007387 */ /* 0x000fe20000100800 */
[----:B------:R-:W-:Y:S02]  /*4a10*/  IMAD R3, R2, R0, R3 ;  /* 0x0000000002037224 */ /* 0x000fe400078e0203 */
[--C-:B------:R-:W-:Y:S01]  /*4a20*/  @!P6 IMAD.IADD R7, R7, 0x1, -R2.reuse ;  /* 0x000000010707e824 */ /* 0x100fe200078e0a02 */
[----:B------:R-:W-:Y:S01]  /*4a30*/  ISETP.GE.AND P6, PT, R12, RZ, PT ;  /* 0x000000ff0c00720c */ /* 0x000fe20003fc6270 */
[--C-:B------:R-:W-:Y:S01]  /*4a40*/  @!P4 IMAD.IADD R6, R6, 0x1, -R2.reuse ;  /* 0x000000010606c824 */ /* 0x100fe200078e0a02 */
[----:B------:R-:W-:Y:S01]  /*4a50*/  ISETP.GE.AND P4, PT, R11, RZ, PT ;  /* 0x000000ff0b00720c */ /* 0x000fe20003f86270 */
[----:B------:R-:W-:Y:S01]  /*4a60*/  STL [R1+0x1574], R25 ;  /* 0x0015741901007387 */ /* 0x000fe20000100800 */
[----:B------:R-:W-:Y:S01]  /*4a70*/  @!P0 IMAD.IADD R8, R8, 0x1, -R2 ;  /* 0x0000000108088824 */ /* 0x000fe200078e0a02 */
[----:B------:R-:W-:-:S02]  /*4a80*/  ISETP.GE.AND P0, PT, R13, RZ, PT ;  /* 0x000000ff0d00720c */ /* 0x000fc40003f06270 */
[----:B------:R-:W-:Y:S04]  /*4a90*/  STL [R1+0x1578], R26 ;  /* 0x0015781a01007387 */ /* 0x000fe80000100800 */
[----:B------:R-:W-:Y:S01]  /*4aa0*/  STL [R1+0x157c], R27 ;  /* 0x00157c1b01007387 */ /* 0x000fe20000100800 */
[C---:B0-----:R-:W-:Y:S02]  /*4ab0*/  LOP3.LUT R0, R10.reuse, 0x3, RZ, 0xc0, !PT ;  /* 0x000000030a007812 */ /* 0x041fe400078ec0ff */
[----:B------:R-:W-:Y:S02]  /*4ac0*/  SHF.R.U32.HI R12, RZ, 0x2, R10 ;  /* 0x00000002ff0c7819 */ /* 0x000fe4000001160a */
[----:B------:R-:W-:Y:S01]  /*4ad0*/  LOP3.LUT R11, R10, 0x7, RZ, 0xc0, !PT ;  /* 0x000000070a0b7812 */ /* 0x000fe200078ec0ff */
[----:B------:R-:W-:Y:S01]  /*4ae0*/  STL [R1+0x1580], R28 ;  /* 0x0015801c01007387 */ /* 0x000fe20000100800 */
[----:B------:R-:W-:Y:S01]  /*4af0*/  IMAD R0, R0, 0x220, RZ ;  /* 0x0000022000007824 */ /* 0x000fe200078e02ff */
[----:B------:R-:W-:Y:S01]  /*4b00*/  SGXT.U32 R13, R12, 0x3 ;  /* 0x000000030c0d781a */ /* 0x000fe20000000000 */
[----:B------:R-:W-:Y:S01]  /*4b10*/  IMAD.SHL.U32 R12, R10, 0x2, RZ ;  /* 0x000000020a0c7824 */ /* 0x000fe200078e00ff */
[----:B------:R-:W2:Y:S01]  /*4b20*/  LDL.LU R16, [R1+0x58] ;  /* 0x0000580001107983 */ /* 0x000ea20000300800 */
[----:B------:R-:W-:-:S03]  /*4b30*/  IMAD R11, R11, 0x90, RZ ;  /* 0x000000900b0b7824 */ /* 0x000fc600078e02ff */
[----:B------:R-:W3:Y:S01]  /*4b40*/  LDL.LU R15, [R1+0x60] ;  /* 0x00006000010f7983 */ /* 0x000ee20000300800 */
[----:B------:R-:W-:Y:S01]  /*4b50*/  @!P3 IMAD.IADD R29, R29, 0x1, -R2 ;  /* 0x000000011d1db824 */ /* 0x000fe200078e0a02 */
[----:B------:R-:W-:Y:S02]  /*4b60*/  ISETP.GE.AND P3, PT, R14, RZ, PT ;  /* 0x000000ff0e00720c */ /* 0x000fe40003f66270 */
[----:B------:R-:W-:Y:S01]  /*4b70*/  LOP3.LUT R0, R0, R13, RZ, 0xfc, !PT ;  /* 0x0000000d00007212 */ /* 0x000fe200078efcff */
[----:B------:R-:W4:Y:S01]  /*4b80*/  LDL.LU R14, [R1+0x70] ;  /* 0x00007000010e7983 */ /* 0x000f220000300800 */
[----:B------:R-:W-:-:S03]  /*4b90*/  LOP3.LUT R11, R11, 0x30, R12, 0x78, !PT ;  /* 0x000000300b0b7812 */ /* 0x000fc600078e780c */
[----:B------:R-:W5:Y:S04]  /*4ba0*/  LDL.LU R13, [R1+0x78] ;  /* 0x00007800010d7983 */ /* 0x000f680000300800 */
[----:B------:R-:W5:Y:S01]  /*4bb0*/  LDL.LU R12, [R1+0x94] ;  /* 0x00009400010c7983 */ /* 0x000f620000300800 */
[C---:B------:R-:W-:Y:S01]  /*4bc0*/  ISETP.GT.U32.AND P2, PT, R2.reuse, R9, PT ;  /* 0x000000090200720c */ /* 0x040fe20003f44070 */
[----:B------:R-:W-:Y:S01]  /*4bd0*/  @!P5 IMAD.MOV R29, RZ, RZ, -R29 ;  /* 0x000000ffff1dd224 */ /* 0x000fe200078e0a1d */
[----:B------:R-:W-:Y:S01]  /*4be0*/  SHF.R.U32.HI R10, RZ, 0x1, R10 ;  /* 0x00000001ff0a7819 */ /* 0x000fe2000001160a */
[----:B------:R-:W5:Y:S10]  /*4bf0*/  LDL.LU R11, [R1+0x74] ;  /* 0x00007400010b7983 */ /* 0x000f740000300800 */
[----:B------:R-:W-:Y:S01]  /*4c00*/  @!P2 IMAD.IADD R9, R9, 0x1, -R2 ;  /* 0x000000010909a824 */ /* 0x000fe200078e0a02 */
[----:B------:R-:W-:-:S13]  /*4c10*/  ISETP.GT.U32.AND P2, PT, R2, R3, PT ;  /* 0x000000030200720c */ /* 0x000fda0003f44070 */
[----:B------:R-:W-:-:S05]  /*4c20*/  @!P2 IMAD.IADD R3, R3, 0x1, -R2 ;  /* 0x000000010303a824 */ /* 0x000fca00078e0a02 */
[----:B------:R-:W-:-:S13]  /*4c30*/  ISETP.GT.U32.AND P2, PT, R2, R3, PT ;  /* 0x000000030200720c */ /* 0x000fda0003f44070 */
[----:B------:R-:W-:Y:S02]  /*4c40*/  @!P2 IMAD.IADD R3, R3, 0x1, -R2 ;  /* 0x000000010303a824 */ /* 0x000fe400078e0a02 */
[----:B------:R-:W0:Y:S01]  /*4c50*/  LDC R2, c[0x0][0x3ac] ;  /* 0x0000eb00ff027b82 */ /* 0x000e220000000800 */
[----:B------:R-:W-:Y:S02]  /*4c60*/  ISETP.GE.AND P5, PT, R17, RZ, PT ;  /* 0x000000ff1100720c */ /* 0x000fe40003fa6270 */
[----:B------:R-:W-:Y:S01]  /*4c70*/  LOP3.LUT R0, R0, 0x10, R10, 0xf8, !PT ;  /* 0x0000001000007812 */ /* 0x000fe200078ef80a */
[----:B------:R-:W-:Y:S01]  /*4c80*/  @!P3 IMAD.MOV R9, RZ, RZ, -R9 ;  /* 0x000000ffff09b224 */ /* 0x000fe200078e0a09 */
[----:B------:R-:W5:Y:S01]  /*4c90*/  LDL.LU R10, [R1+0x6c] ;  /* 0x00006c00010a7983 */ /* 0x000f620000300800 */
[----:B------:R-:W-:Y:S02]  /*4ca0*/  @!P0 IMAD.MOV R8, RZ, RZ, -R8 ;  /* 0x000000ffff088224 */ /* 0x000fe400078e0a08 */
[----:B------:R-:W-:Y:S01]  /*4cb0*/  @!P6 IMAD.MOV R7, RZ, RZ, -R7 ;  /* 0x000000ffff07e224 */ /* 0x000fe200078e0a07 */
[----:B------:R2:W-:Y:S01]  /*4cc0*/  STL [R1+0x146c], R0 ;  /* 0x00146c0001007387 */ /* 0x0005e20000100800 */
[----:B------:R-:W-:Y:S01]  /*4cd0*/  @!P4 IMAD.MOV R6, RZ, RZ, -R6 ;  /* 0x000000ffff06c224 */ /* 0x000fe200078e0a06 */
[----:B------:R-:W-:Y:S01]  /*4ce0*/  ISETP.NE.AND P2, PT, R5, RZ, PT ;  /* 0x000000ff0500720c */ /* 0x000fe20003f45270 */
[----:B------:R-:W-:Y:S01]  /*4cf0*/  @!P1 IMAD.MOV R4, RZ, RZ, -R4 ;  /* 0x000000ffff049224 */ /* 0x000fe200078e0a04 */
[----:B------:R-:W-:Y:S01]  /*4d00*/  STL [R1+0x1584], R29 ;  /* 0x0015841d01007387 */ /* 0x000fe20000100800 */
[----:B------:R-:W-:Y:S01]  /*4d10*/  @!P5 IMAD.MOV R3, RZ, RZ, -R3 ;  /* 0x000000ffff03d224 */ /* 0x000fe200078e0a03 */
[----:B------:R-:W-:-:S02]  /*4d20*/  LOP3.LUT R5, RZ, R5, RZ, 0x33, !PT ;  /* 0x00000005ff057212 */ /* 0x000fc400078e33ff */
[----:B0-----:R-:W-:Y:S04]  /*4d30*/  STL [R1+0x1588], R2 ;  /* 0x0015880201007387 */ /* 0x001fe80000100800 */
[----:B------:R-:W-:Y:S04]  /*4d40*/  STL [R1+0x158c], R9 ;  /* 0x00158c0901007387 */ /* 0x000fe80000100800 */
[----:B------:R-:W-:Y:S04]  /*4d50*/  STL [R1+0x1590], R8 ;  /* 0x0015900801007387 */ /* 0x000fe80000100800 */
[----:B------:R-:W-:Y:S04]  /*4d60*/  STL [R1+0x1594], R7 ;  /* 0x0015940701007387 */ /* 0x000fe80000100800 */
[----:B------:R-:W-:Y:S04]  /*4d70*/  STL [R1+0x1598], R6 ;  /* 0x0015980601007387 */ /* 0x000fe80000100800 */
[----:B------:R-:W-:Y:S04]  /*4d80*/  STL [R1+0x159c], R4 ;  /* 0x00159c0401007387 */ /* 0x000fe80000100800 */
[----:B------:R3:W-:Y:S01]  /*4d90*/  STL [R1+0x15a0], R3 ;  /* 0x0015a00301007387 */ /* 0x0007e20000100800 */
[----:B--2---:R-:W-:-:S02]  /*4da0*/  SEL R0, R5, R16, !P2 ;  /* 0x0000001005007207 */ /* 0x004fc40005000000 */
[----:B---3--:R-:W-:-:S03]  /*4db0*/  SEL R3, R5, R15, !P2 ;  /* 0x0000000f05037207 */ /* 0x008fc60005000000 */
[----:B------:R5:W-:Y:S01]  /*4dc0*/  STL [R1+0x58], R0 ;  /* 0x0000580001007387 */ /* 0x000be20000100800 */
[----:B----4-:R-:W-:-:S03]  /*4dd0*/  SEL R2, R5, R14, !P2 ;  /* 0x0000000e05027207 */ /* 0x010fc60005000000 */
[----:B------:R0:W-:Y:S01]  /*4de0*/  STL [R1+0x60], R3 ;  /* 0x0000600301007387 */ /* 0x0001e20000100800 */
[----:B-----5:R-:W-:-:S03]  /*4df0*/  SEL R0, R5, R13, !P2 ;  /* 0x0000000d05007207 */ /* 0x020fc60005000000 */
[----:B------:R-:W-:Y:S01]  /*4e00*/  STL [R1+0x70], R2 ;  /* 0x0000700201007387 */ /* 0x000fe20000100800 */
[----:B0-----:R-:W-:-:S03]  /*4e10*/  SEL R3, R5, R12, !P2 ;  /* 0x0000000c05037207 */ /* 0x001fc60005000000 */
[----:B------:R-:W-:Y:S04]  /*4e20*/  STL [R1+0x78], R0 ;  /* 0x0000780001007387 */ /* 0x000fe80000100800 */
[----:B------:R0:W-:Y:S04]  /*4e30*/  STL [R1+0xf0], R3 ;  /* 0x0000f00301007387 */ /* 0x0001e80000100800 */
[----:B0-----:R-:W2:Y:S01]  /*4e40*/  LDL.LU R3, [R1+0x54] ;  /* 0x0000540001037983 */ /* 0x001ea20000300800 */
[----:B------:R-:W-:-:S05]  /*4e50*/  SEL R2, R5, R11, !P2 ;  /* 0x0000000b05027207 */ /* 0x000fca0005000000 */
[----:B------:R-:W-:Y:S01]  /*4e60*/  STL [R1+0xec], R2 ;  /* 0x0000ec0201007387 */ /* 0x000fe20000100800 */
[----:B------:R-:W-:-:S03]  /*4e70*/  SEL R0, R5, R10, !P2 ;  /* 0x0000000a05007207 */ /* 0x000fc60005000000 */
[----:B--2---:R0:W-:Y:S04]  /*4e80*/  STL [R1+0x15a4], R3 ;  /* 0x0015a40301007387 */ /* 0x0041e80000100800 */
[----:B------:R-:W-:Y:S04]  /*4e90*/  STL [R1+0xe8], R0 ;  /* 0x0000e80001007387 */ /* 0x000fe80000100800 */
[----:B0-----:R-:W2:Y:S04]  /*4ea0*/  LDL.LU R3, [R1+0x5c] ;  /* 0x00005c0001037983 */ /* 0x001ea80000300800 */
[----:B--2---:R0:W-:Y:S04]  /*4eb0*/  STL [R1+0x15a8], R3 ;  /* 0x0015a80301007387 */ /* 0x0041e80000100800 */
[----:B0-----:R-:W2:Y:S04]  /*4ec0*/  LDL.LU R3, [R1+0x64] ;  /* 0x0000640001037983 */ /* 0x001ea80000300800 */
[----:B--2---:R0:W-:Y:S04]  /*4ed0*/  STL [R1+0x15ac], R3 ;  /* 0x0015ac0301007387 */ /* 0x0041e80000100800 */
[----:B0-----:R-:W2:Y:S04]  /*4ee0*/  LDL.LU R3, [R1+0x68] ;  /* 0x0000680001037983 */ /* 0x001ea80000300800 */
[----:B------:R-:W3:Y:S04]  /*4ef0*/  LDL.LU R4, [R1+0x50] ;  /* 0x0000500001047983 */ /* 0x000ee80000300800 */
[----:B------:R-:W4:Y:S04]  /*4f00*/  LDL.LU R6, [R1+0x4c] ;  /* 0x00004c0001067983 */ /* 0x000f280000300800 */
[----:B------:R-:W5:Y:S04]  /*4f10*/  LDL.LU R7, [R1+0x48] ;  /* 0x0000480001077983 */ /* 0x000f680000300800 */
[----:B------:R-:W3:Y:S04]  /*4f20*/  LDL.LU R8, [R1+0x44] ;  /* 0x0000440001087983 */ /* 0x000ee80000300800 */
        /* <DEDUP_REMOVED lines=22> */
[----:B------:R-:W3:Y:S01]  /*5090*/  LDL.LU R0, [R1] ;  /* 0x0000000001007983 */ /* 0x000ee20000300800 */
[----:B--2---:R-:W-:-:S05]  /*50a0*/  SEL R3, R5, R3, !P2 ;  /* 0x0000000305037207 */ /* 0x004fca0005000000 */
[----:B------:R0:W-:Y:S04]  /*50b0*/  STL [R1+0xe4], R3 ;  /* 0x0000e40301007387 */ /* 0x0001e80000100800 */
[----:B0-----:R-:W2:Y:S02]  /*50c0*/  LDL.LU R3, [R1+0x15ac] ;  /* 0x0015ac0001037983 */ /* 0x001ea40000300800 */
[----:B--2---:R-:W-:-:S05]  /*50d0*/  SEL R3, R5, R3, !P2 ;  /* 0x0000000305037207 */ /* 0x004fca0005000000 */
[----:B------:R0:W-:Y:S04]  /*50e0*/  STL [R1+0xb4], R3 ;  /* 0x0000b40301007387 */ /* 0x0001e80000100800 */
[----:B0-----:R-:W2:Y:S02]  /*50f0*/  LDL.LU R3, [R1+0x15a8] ;  /* 0x0015a80001037983 */ /* 0x001ea40000300800 */
[----:B--2---:R-:W-:-:S05]  /*5100*/  SEL R3, R5, R3, !P2 ;  /* 0x0000000305037207 */ /* 0x004fca0005000000 */
[----:B------:R0:W-:Y:S04]  /*5110*/  STL [R1+0xb0], R3 ;  /* 0x0000b00301007387 */ /* 0x0001e80000100800 */
[----:B0-----:R-:W2:Y:S01]  /*5120*/  LDL.LU R3, [R1+0x15a4] ;  /* 0x0015a40001037983 */ /* 0x001ea20000300800 */
[C---:B---3--:R-:W-:Y:S02]  /*5130*/  SEL R4, R5.reuse, R4, !P2 ;  /* 0x0000000405047207 */ /* 0x048fe40005000000 */
[C---:B----4-:R-:W-:Y:S02]  /*5140*/  SEL R6, R5.reuse, R6, !P2 ;  /* 0x0000000605067207 */ /* 0x050fe40005000000 */
[C---:B-----5:R-:W-:Y:S02]  /*5150*/  SEL R7, R5.reuse, R7, !P2 ;  /* 0x0000000705077207 */ /* 0x060fe40005000000 */
[----:B------:R-:W-:-:S02]  /*5160*/  SEL R8, R5, R8, !P2 ;  /* 0x0000000805087207 */ /* 0x000fc40005000000 */
[C---:B------:R-:W-:Y:S02]  /*5170*/  SEL R9, R5.reuse, R9, !P2 ;  /* 0x0000000905097207 */ /* 0x040fe40005000000 */
[C---:B------:R-:W-:Y:S02]  /*5180*/  SEL R2, R5.reuse, R2, !P2 ;  /* 0x0000000205027207 */ /* 0x040fe40005000000 */
[C---:B------:R-:W-:Y:S02]  /*5190*/  SEL R29, R5.reuse, R29, !P2 ;  /* 0x0000001d051d7207 */ /* 0x040fe40005000000 */
[C---:B------:R-:W-:Y:S02]  /*51a0*/  SEL R28, R5.reuse, R28, !P2 ;  /* 0x0000001c051c7207 */ /* 0x040fe40005000000 */
[C---:B------:R-:W-:Y:S02]  /*51b0*/  SEL R27, R5.reuse, R27, !P2 ;  /* 0x0000001b051b7207 */ /* 0x040fe40005000000 */
        /* <DEDUP_REMOVED lines=17> */
[----:B--2---:R-:W-:-:S05]  /*52d0*/  SEL R3, R5, R3, !P2 ;  /* 0x0000000305037207 */ /* 0x004fca0005000000 */
[----:B------:R0:W-:Y:S04]  /*52e0*/  STL [R1+0xac], R3 ;  /* 0x0000ac0301007387 */ /* 0x0001e80000100800 */
[----:B0-----:R-:W2:Y:S04]  /*52f0*/  LDL.LU R3, [R1+0x15a0] ;  /* 0x0015a00001037983 */ /* 0x001ea80000300800 */
[----:B------:R0:W-:Y:S04]  /*5300*/  STL [R1+0xa8], R4 ;  /* 0x0000a80401007387 */ /* 0x0001e80000100800 */
[----:B0-----:R-:W3:Y:S04]  /*5310*/  LDL.LU R4, [R1+0x159c] ;  /* 0x00159c0001047983 */ /* 0x001ee80000300800 */
[----:B------:R0:W-:Y:S04]  /*5320*/  STL [R1+0xa4], R6 ;  /* 0x0000a40601007387 */ /* 0x0001e80000100800 */
[----:B0-----:R-:W4:Y:S04]  /*5330*/  LDL.LU R6, [R1+0x1598] ;  /* 0x0015980001067983 */ /* 0x001f280000300800 */
[----:B------:R0:W-:Y:S04]  /*5340*/  STL [R1+0xa0], R7 ;  /* 0x0000a00701007387 */ /* 0x0001e80000100800 */
[----:B0-----:R-:W5:Y:S04]  /*5350*/  LDL.LU R7, [R1+0x1594] ;  /* 0x0015940001077983 */ /* 0x001f680000300800 */
[----:B------:R0:W-:Y:S04]  /*5360*/  STL [R1+0x9c], R8 ;  /* 0x00009c0801007387 */ /* 0x0001e80000100800 */
[----:B0-----:R-:W2:Y:S04]  /*5370*/  LDL.LU R8, [R1+0x1590] ;  /* 0x0015900001087983 */ /* 0x001ea80000300800 */
        /* <DEDUP_REMOVED lines=43> */
[----:B0-----:R-:W3:Y:S01]  /*5630*/  LDL.LU R10, [R1+0x1538] ;  /* 0x00153800010a7983 */ /* 0x001ee20000300800 */
[----:B------:R-:W-:-:S05]  /*5640*/  SEL R0, R5, R0, !P2 ;  /* 0x0000000005007207 */ /* 0x000fca0005000000 */
[----:B------:R2:W-:Y:S02]  /*5650*/  STL [R1+0x64], R0 ;  /* 0x0000640001007387 */ /* 0x0005e40000100800 */
[C---:B--2---:R-:W-:Y:S02]  /*5660*/  SEL R0, R5.reuse, R11, !P2 ;  /* 0x0000000b05007207 */ /* 0x044fe40005000000 */
[C---:B------:R-:W-:Y:S02]  /*5670*/  SEL R11, R5.reuse, R12, !P2 ;  /* 0x0000000c050b7207 */ /* 0x040fe40005000000 */
[----:B---3--:R-:W-:-:S05]  /*5680*/  SEL R10, R5, R10, !P2 ;  /* 0x0000000a050a7207 */ /* 0x008fca0005000000 */
[----:B------:R0:W-:Y:S04]  /*5690*/  STL [R1+0x5c], R10 ;  /* 0x00005c0a01007387 */ /* 0x0001e80000100800 */
[----:B------:R2:W-:Y:S01]  /*56a0*/  STL [R1+0x54], R0 ;  /* 0x0000540001007387 */ /* 0x0005e20000100800 */
[----:B0-----:R-:W-:-:S03]  /*56b0*/  SEL R10, R5, R13, !P2 ;  /* 0x0000000d050a7207 */ /* 0x001fc60005000000 */
[----:B------:R0:W-:Y:S01]  /*56c0*/  STL [R1+0x50], R11 ;  /* 0x0000500b01007387 */ /* 0x0001e20000100800 */
[----:B--2---:R-:W-:-:S03]  /*56d0*/  SEL R0, R5, R14, !P2 ;  /* 0x0000000e05007207 */ /* 0x004fc60005000000 */
[----:B------:R2:W-:Y:S01]  /*56e0*/  STL [R1+0x14], R10 ;  /* 0x0000140a01007387 */ /* 0x0005e20000100800 */
[----:B0-----:R-:W-:-:S03]  /*56f0*/  SEL R11, R5, R15, !P2 ;  /* 0x0000000f050b7207 */ /* 0x001fc60005000000 */
[----:B------:R-:W-:Y:S01]  /*5700*/  STL [R1+0x10], R0 ;  /* 0x0000100001007387 */ /* 0x000fe20000100800 */
[----:B--2---:R-:W-:-:S03]  /*5710*/  SEL R10, R5, R16, !P2 ;  /* 0x00000010050a7207 */ /* 0x004fc60005000000 */
[----:B------:R0:W-:Y:S04]  /*5720*/  STL [R1+0xc], R11 ;  /* 0x00000c0b01007387 */ /* 0x0001e80000100800 */
[----:B0-----:R-:W2:Y:S04]  /*5730*/  LDL.LU R11, [R1+0x128] ;  /* 0x00012800010b7983 */ /* 0x001ea80000300800 */
[----:B------:R0:W-:Y:S04]  /*5740*/  STL [R1+0x8], R10 ;  /* 0x0000080a01007387 */ /* 0x0001e80000100800 */
[----:B0-----:R-:W3:Y:S01]  /*5750*/  LDL.LU R10, [R1+0x124] ;  /* 0x00012400010a7983 */ /* 0x001ee20000300800 */
[----:B------:R-:W-:-:S02]  /*5760*/  SEL R0, R5, R17, !P2 ;  /* 0x0000001105007207 */ /* 0x000fc40005000000 */
[----:B------:R-:W-:-:S03]  /*5770*/  SEL R19, R5, R19, !P2 ;  /* 0x0000001305137207 */ /* 0x000fc60005000000 */
[----:B------:R0:W-:Y:S01]  /*5780*/  STL [R1+0x4], R0 ;  /* 0x0000040001007387 */ /* 0x0001e20000100800 */
[C---:B------:R-:W-:Y:S02]  /*5790*/  SEL R20, R5.reuse, R20, !P2 ;  /* 0x0000001405147207 */ /* 0x040fe40005000000 */
[C---:B------:R-:W-:Y:S02]  /*57a0*/  SEL R21, R5.reuse, R21, !P2 ;  /* 0x0000001505157207 */ /* 0x040fe40005000000 */
[C---:B------:R-:W-:Y:S02]  /*57b0*/  SEL R22, R5.reuse, R22, !P2 ;  /* 0x0000001605167207 */ /* 0x040fe40005000000 */
[C---:B0-----:R-:W-:Y:S02]  /*57c0*/  SEL R0, R5.reuse, R18, !P2 ;  /* 0x0000001205007207 */ /* 0x041fe40005000000 */
[C---:B------:R-:W-:Y:S02]  /*57d0*/  SEL R23, R5.reuse, R23, !P2 ;  /* 0x0000001705177207 */ /* 0x040fe40005000000 */
[C---:B------:R-:W-:Y:S01]  /*57e0*/  SEL R24, R5.reuse, R24, !P2 ;  /* 0x0000001805187207 */ /* 0x040fe20005000000 */
[----:B------:R-:W-:Y:S01]  /*57f0*/  STL [R1+0x14dc], R0 ;  /* 0x0014dc0001007387 */ /* 0x000fe20000100800 */
[----:B------:R-:W-:-:S03]  /*5800*/  SEL R25, R5, R25, !P2 ;  /* 0x0000001905197207 */ /* 0x000fc60005000000 */
        /* <DEDUP_REMOVED lines=13> */
[----:B-----5:R-:W-:-:S03]  /*58e0*/  SEL R15, R5, R7, !P2 ;  /* 0x00000007050f7207 */ /* 0x020fc60005000000 */
[----:B------:R-:W-:Y:S01]  /*58f0*/  STL [R1+0x14fc], R26 ;  /* 0x0014fc1a01007387 */ /* 0x000fe20000100800 */
[----:B----4-:R-:W-:-:S03]  /*5900*/  SEL R16, R5, R6, !P2 ;  /* 0x0000000605107207 */ /* 0x010fc60005000000 */
[----:B------:R-:W-:Y:S01]  /*5910*/  STL [R1+0x1500], R27 ;  /* 0x0015001b01007387 */ /* 0x000fe20000100800 */
[----:B------:R-:W-:-:S03]  /*5920*/  SEL R17, R5, R4, !P2 ;  /* 0x0000000405117207 */ /* 0x000fc60005000000 */
[----:B------:R-:W-:Y:S01]  /*5930*/  STL [R1+0x1504], R28 ;  /* 0x0015041c01007387 */ /* 0x000fe20000100800 */
[----:B------:R-:W-:-:S03]  /*5940*/  SEL R18, R5, R3, !P2 ;  /* 0x0000000305127207 */ /* 0x000fc60005000000 */
[----:B------:R0:W-:Y:S04]  /*5950*/  STL [R1+0x1508], R29 ;  /* 0x0015081d01007387 */ /* 0x0001e80000100800 */
[----:B------:R-:W-:Y:S04]  /*5960*/  STL [R1+0x150c], R13 ;  /* 0x00150c0d01007387 */ /* 0x000fe80000100800 */
[----:B------:R-:W-:Y:S04]  /*5970*/  STL [R1+0x1510], R14 ;  /* 0x0015100e01007387 */ /* 0x000fe80000100800 */
[----:B------:R-:W-:Y:S04]  /*5980*/  STL [R1+0x1514], R15 ;  /* 0x0015140f01007387 */ /* 0x000fe80000100800 */
[----:B------:R-:W-:Y:S04]  /*5990*/  STL [R1+0x1518], R16 ;  /* 0x0015181001007387 */ /* 0x000fe80000100800 */
[----:B------:R-:W-:Y:S04]  /*59a0*/  STL [R1+0x151c], R17 ;  /* 0x00151c1101007387 */ /* 0x000fe80000100800 */
[----:B------:R-:W-:Y:S04]  /*59b0*/  STL [R1+0x1520], R18 ;  /* 0x0015201201007387 */ /* 0x000fe80000100800 */
[----:B0-----:R-:W4:Y:S04]  /*59c0*/  LDL.LU R29, [R1+0x58] ;  /* 0x00005800011d7983 */ /* 0x001f280000300800 */
[----:B------:R-:W5:Y:S04]  /*59d0*/  LDL.LU R28, [R1+0x60] ;  /* 0x00006000011c7983 */ /* 0x000f680000300800 */
        /* <DEDUP_REMOVED lines=10> */
[----:B------:R-:W5:Y:S01]  /*5a80*/  LDL.LU R12, [R1+0xa4] ;  /* 0x0000a400010c7983 */ /* 0x000f620000300800 */
[----:B---3--:R-:W-:-:S02]  /*5a90*/  IMAD R6, R10, UR72, RZ ;  /* 0x000000480a067c24 */ /* 0x008fc4000f8e02ff */
[----:B------:R-:W0:Y:S01]  /*5aa0*/  S2R R10, SR_TID.X ;  /* 0x00000000000a7919 */ /* 0x000e220000002100 */
[----:B--2---:R-:W-:Y:S02]  /*5ab0*/  IMAD R7, R11, UR72, RZ ;  /* 0x000000480b077c24 */ /* 0x004fe4000f8e02ff */
[----:B------:R-:W2:Y:S01]  /*5ac0*/  LDL.LU R11, [R1+0xa0] ;  /* 0x0000a000010b7983 */ /* 0x000ea20000300800 */
[----:B0-----:R-:W-:-:S05]  /*5ad0*/  LOP3.LUT R10, R10, 0x3f, RZ, 0xc0, !PT ;  /* 0x0000003f0a0a7812 */ /* 0x001fca00078ec0ff */
[----:B------:R-:W-:Y:S02]  /*5ae0*/  IMAD R9, R10, R2, RZ ;  /* 0x000000020a097224 */ /* 0x000fe400078e02ff */
[----:B------:R-:W3:Y:S02]  /*5af0*/  LDL.LU R10, [R1+0x9c] ;  /* 0x00009c00010a7983 */ /* 0x000ee40000300800 */
[----:B------:R-:W-:Y:S01]  /*5b00*/  IMAD R5, R2, 0x40, R9 ;  /* 0x0000004002057824 */ /* 0x000fe200078e0209 */
[----:B------:R-:W-:Y:S02]  /*5b10*/  IADD3 R2, P2, PT, R9, UR26, RZ ;  /* 0x0000001a09027c10 */ /* 0x000fe4000ff5e0ff */
[----:B------:R-:W-:Y:S02]  /*5b20*/  IADD3 R4, P0, PT, R7, UR24, RZ ;  /* 0x0000001807047c10 */ /* 0x000fe4000ff1e0ff */
[C---:B------:R-:W-:Y:S01]  /*5b30*/  IADD3 R3, P3, PT, R5.reuse, UR26, RZ ;  /* 0x0000001a05037c10 */ /* 0x040fe2000ff7e0ff */
[----:B------:R0:W-:Y:S04]  /*5b40*/  STL [R1+0x14b4], R2 ;  /* 0x0014b40201007387 */ /* 0x0001e80000100800 */
[----:B------:R1:W-:Y:S01]  /*5b50*/  STL [R1+0x49c], R4 ;  /* 0x00049c0401007387 */ /* 0x0003e20000100800 */
[----:B------:R-:W-:-:S02]  /*5b60*/  LEA.HI.X.SX32 R5, R5, UR27, 0x1, P3 ;  /* 0x0000001b05057c11 */ /* 0x000fc400098f0eff */
[----:B0-----:R-:W-:Y:S01]  /*5b70*/  IADD3 R2, P1, PT, R6, UR24, RZ ;  /* 0x0000001806027c10 */ /* 0x001fe2000ff3e0ff */
[----:B------:R0:W-:Y:S01]  /*5b80*/  STL [R1+0x14b8], R3 ;  /* 0x0014b80301007387 */ /* 0x0001e20000100800 */
[----:B-1----:R-:W-:-:S03]  /*5b90*/  LEA.HI.X.SX32 R4, R9, UR27, 0x1, P2 ;  /* 0x0000001b09047c11 */ /* 0x002fc600090f0eff */
[----:B------:R1:W-:Y:S01]  /*5ba0*/  STL [R1+0x4b0], R2 ;  /* 0x0004b00201007387 */ /* 0x0003e20000100800 */
[----:B0-----:R-:W-:-:S03]  /*5bb0*/  LEA.HI.X.SX32 R3, R7, UR25, 0x1, P0 ;  /* 0x0000001907037c11 */ /* 0x001fc600080f0eff */
[----:B------:R-:W-:Y:S01]  /*5bc0*/  STL [R1+0x14a8], R4 ;  /* 0x0014a80401007387 */ /* 0x000fe20000100800 */
[----:B-1----:R-:W-:-:S03]  /*5bd0*/  LEA.HI.X.SX32 R2, R6, UR25, 0x1, P1 ;  /* 0x0000001906027c11 */ /* 0x002fc600088f0eff */
[----:B------:R-:W-:Y:S04]  /*5be0*/  STL [R1+0x498], R3 ;  /* 0x0004980301007387 */ /* 0x000fe80000100800 */
[----:B------:R-:W-:Y:S04]  /*5bf0*/  STL [R1+0x14ac], R5 ;  /* 0x0014ac0501007387 */ /* 0x000fe80000100800 */
[----:B------:R4:W-:Y:S02]  /*5c00*/  STL [R1+0x4ac], R2 ;  /* 0x0004ac0201007387 */ /* 0x0009e40000100800 */
[----:B----4-:R-:W-:-:S02]  /*5c10*/  IMAD R2, R29, UR75, RZ ;  /* 0x0000004b1d027c24 */ /* 0x010fc4000f8e02ff */
[----:B-----5:R-:W-:Y:S02]  /*5c20*/  IMAD R5, R28, UR75, RZ ;  /* 0x0000004b1c057c24 */ /* 0x020fe4000f8e02ff */
[----:B------:R-:W-:-:S03]  /*5c30*/  IMAD R4, R27, UR75, RZ ;  /* 0x0000004b1b047c24 */ /* 0x000fc6000f8e02ff */
[----:B------:R-:W-:Y:S04]  /*5c40*/  STL [R1+0x1524], R5 ;  /* 0x0015240501007387 */ /* 0x000fe80000100800 */
[----:B------:R0:W-:Y:S04]  /*5c50*/  STL [R1+0x4c], R2 ;  /* 0x00004c0201007387 */ /* 0x0001e80000100800 */
[----:B------:R1:W-:Y:S01]  /*5c60*/  STL [R1+0x1528], R4 ;  /* 0x0015280401007387 */ /* 0x0003e20000100800 */
[----:B0-----:R-:W-:Y:S02]  /*5c70*/  IMAD R2, R26, UR75, RZ ;  /* 0x0000004b1a027c24 */ /* 0x001fe4000f8e02ff */
[----:B------:R-:W-:-:S02]  /*5c80*/  IMAD R3, R24, UR75, RZ ;  /* 0x0000004b18037c24 */ /* 0x000fc4000f8e02ff */
[----:B-1----:R-:W-:Y:S01]  /*5c90*/  IMAD R4, R25, UR75, RZ ;  /* 0x0000004b19047c24 */ /* 0x002fe2000f8e02ff */
[----:B------:R0:W-:Y:S04]  /*5ca0*/  STL [R1+0x40], R2 ;  /* 0x0000400201007387 */ /* 0x0001e80000100800 */
[----:B------:R1:W-:Y:S01]  /*5cb0*/  STL [R1+0x3c], R4 ;  /* 0x00003c0401007387 */ /* 0x0003e20000100800 */
[----:B0-----:R-:W-:-:S03]  /*5cc0*/  IMAD R2, R23, UR75, RZ ;  /* 0x0000004b17027c24 */ /* 0x001fc6000f8e02ff */
[----:B------:R0:W-:Y:S01]  /*5cd0*/  STL [R1+0x38], R3 ;  /* 0x0000380301007387 */ /* 0x0001e20000100800 */
[----:B-1----:R-:W-:-:S03]  /*5ce0*/  IMAD R4, R22, UR75, RZ ;  /* 0x0000004b16047c24 */ /* 0x002fc6000f8e02ff */
[----:B------:R1:W-:Y:S01]  /*5cf0*/  STL [R1+0x34], R2 ;  /* 0x0000340201007387 */ /* 0x0003e20000100800 */
[----:B0-----:R-:W-:-:S03]  /*5d00*/  IMAD R3, R21, UR75, RZ ;  /* 0x0000004b15037c24 */ /* 0x001fc6000f8e02ff */
[----:B------:R0:W-:Y:S01]  /*5d10*/  STL [R1+0x30], R4 ;  /* 0x0000300401007387 */ /* 0x0001e20000100800 */
[----:B-1----:R-:W-:-:S03]  /*5d20*/  IMAD R2, R20, UR75, RZ ;  /* 0x0000004b14027c24 */ /* 0x002fc6000f8e02ff */
[----:B------:R1:W-:Y:S04]  /*5d30*/  STL [R1+0x2c], R3 ;  /* 0x00002c0301007387 */ /* 0x0003e80000100800 */
[----:B------:R4:W-:Y:S01]  /*5d40*/  STL [R1+0x28], R2 ;  /* 0x0000280201007387 */ /* 0x0009e20000100800 */
[----:B0-----:R-:W-:Y:S02]  /*5d50*/  IMAD R4, R19, UR75, RZ ;  /* 0x0000004b13047c24 */ /* 0x001fe4000f8e02ff */
[----:B-1----:R-:W-:-:S03]  /*5d60*/  IMAD R3, R0, UR75, RZ ;  /* 0x0000004b00037c24 */ /* 0x002fc6000f8e02ff */
[----:B------:R-:W-:Y:S01]  /*5d70*/  STL [R1+0x24], R4 ;  /* 0x0000240401007387 */ /* 0x000fe20000100800 */
[----:B----4-:R-:W-:-:S03]  /*5d80*/  IMAD R2, R12, UR75, RZ ;  /* 0x0000004b0c027c24 */ /* 0x010fc6000f8e02ff */
[----:B------:R-:W-:Y:S04]  /*5d90*/  STL [R1+0x20], R3 ;  /* 0x0000200301007387 */ /* 0x000fe80000100800 */
[----:B------:R-:W-:Y:S04]  /*5da0*/  STL [R1+0x1c], R2 ;  /* 0x00001c0201007387 */ /* 0x000fe80000100800 */
[----:B------:R-:W4:Y:S01]  /*5db0*/  LDL.LU R7, [R1+0x98] ;  /* 0x0000980001077983 */ /* 0x000f220000300800 */
[----:B--2---:R-:W-:-:S05]  /*5dc0*/  IMAD R0, R11, UR75, RZ ;  /* 0x0000004b0b007c24 */ /* 0x004fca000f8e02ff */
[----:B------:R-:W-:Y:S04]  /*5dd0*/  STL [R1+0x18], R0 ;  /* 0x0000180001007387 */ /* 0x000fe80000100800 */
[----:B------:R-:W2:Y:S04]  /*5de0*/  LDL.LU R8, [R1+0x94] ;  /* 0x0000940001087983 */ /* 0x000ea80000300800 */
[----:B------:R-:W5:Y:S01]  /*5df0*/  LDL.LU R9, [R1+0xbc] ;  /* 0x0000bc0001097983 */ /* 0x000f620000300800 */
[----:B---3--:R-:W-:-:S03]  /*5e00*/  IMAD R6, R10, UR75, RZ ;  /* 0x0000004b0a067c24 */ /* 0x008fc6000f8e02ff */
[----:B------:R-:W3:Y:S04]  /*5e10*/  LDL.LU R10, [R1+0xc8] ;  /* 0x0000c800010a7983 */ /* 0x000ee80000300800 */
[----:B------:R-:W2:Y:S04]  /*5e20*/  LDL.LU R11, [R1+0xd8] ;  /* 0x0000d800010b7983 */ /* 0x000ea80000300800 */
[----:B------:R-:W2:Y:S04]  /*5e30*/  LDL.LU R12, [R1+0xe0] ;  /* 0x0000e000010c7983 */ /* 0x000ea80000300800 */
[----:B------:R0:W-:Y:S04]  /*5e40*/  STL [R1+0x152c], R6 ;  /* 0x00152c0601007387 */ /* 0x0001e80000100800 */
[----:B0-----:R-:W2:Y:S04]  /*5e50*/  LDL.LU R6, [R1+0xd0] ;  /* 0x0000d00001067983 */ /* 0x001ea80000300800 */
[----:B--2---:R0:W-:Y:S04]  /*5e60*/  STL [R1+0x1530], R6 ;  /* 0x0015300601007387 */ /* 0x0041e80000100800 */
[----:B0-----:R-:W2:Y:S04]  /*5e70*/  LDL.LU R6, [R1+0xd4] ;  /* 0x0000d40001067983 */ /* 0x001ea80000300800 */
[----:B--2---:R0:W-:Y:S04]  /*5e80*/  STL [R1+0x1534], R6 ;  /* 0x0015340601007387 */ /* 0x0041e80000100800 */
[----:B0-----:R-:W2:Y:S04]  /*5e90*/  LDL.LU R6, [R1+0xdc] ;  /* 0x0000dc0001067983 */ /* 0x001ea80000300800 */
        /* <DEDUP_REMOVED lines=21> */
[----:B------:R-:W3:Y:S01]  /*5ff0*/  LDL.LU R2, [R1+0x4] ;  /* 0x0000040001027983 */ /* 0x000ee20000300800 */
[----:B--2---:R-:W-:-:S05]  /*6000*/  IMAD R6, R6, UR75, RZ ;  /* 0x0000004b06067c24 */ /* 0x004fca000f8e02ff */
[----:B------:R0:W-:Y:S04]  /*6010*/  STL [R1+0x58], R6 ;  /* 0x0000580601007387 */ /* 0x0001e80000100800 */
[----:B0-----:R-:W2:Y:S02]  /*6020*/  LDL.LU R6, [R1+0x1534] ;  /* 0x0015340001067983 */ /* 0x001ea40000300800 */
[----:B--2---:R-:W-:-:S05]  /*6030*/  IMAD R6, R6, UR75, RZ ;  /* 0x0000004b06067c24 */ /* 0x004fca000f8e02ff */
[----:B------:R0:W-:Y:S04]  /*6040*/  STL [R1+0x60], R6 ;  /* 0x0000600601007387 */ /* 0x0001e80000100800 */
[----:B0-----:R-:W2:Y:S01]  /*6050*/  LDL.LU R6, [R1+0x1530] ;  /* 0x0015300001067983 */ /* 0x001ea20000300800 */
[----:B---3--:R-:W-:Y:S02]  /*6060*/  IMAD R4, R4, UR75, RZ ;  /* 0x0000004b04047c24 */ /* 0x008fe4000f8e02ff */
[----:B------:R-:W-:Y:S02]  /*6070*/  IMAD R5, R5, UR75, RZ ;  /* 0x0000004b05057c24 */ /* 0x000fe4000f8e02ff */
[----:B------:R-:W-:Y:S02]  /*6080*/  IMAD R18, R18, UR75, RZ ;  /* 0x0000004b12127c24 */ /* 0x000fe4000f8e02ff */
[----:B------:R-:W-:-:S02]  /*6090*/  IMAD R17, R17, UR75, RZ ;  /* 0x0000004b11117c24 */ /* 0x000fc4000f8e02ff */
[----:B------:R-:W-:Y:S02]  /*60a0*/  IMAD R16, R16, UR75, RZ ;  /* 0x0000004b10107c24 */ /* 0x000fe4000f8e02ff */
[----:B------:R-:W-:Y:S02]  /*60b0*/  IMAD R15, R15, UR75, RZ ;  /* 0x0000004b0f0f7c24 */ /* 0x000fe4000f8e02ff */
[----:B------:R-:W-:Y:S02]  /*60c0*/  IMAD R14, R14, UR75, RZ ;  /* 0x0000004b0e0e7c24 */ /* 0x000fe4000f8e02ff */
        /* <DEDUP_REMOVED lines=13> */
[----:B--2---:R-:W-:-:S05]  /*61a0*/  IMAD R6, R6, UR75, RZ ;  /* 0x0000004b06067c24 */ /* 0x004fca000f8e02ff */
[----:B------:R0:W-:Y:S04]  /*61b0*/  STL [R1+0x70], R6 ;  /* 0x0000700601007387 */ /* 0x0001e80000100800 */
[----:B0-----:R-:W2:Y:S04]  /*61c0*/  LDL.LU R6, [R1+0x152c] ;  /* 0x00152c0001067983 */ /* 0x001ea80000300800 */
[----:B------:R0:W-:Y:S04]  /*61d0*/  STL [R1+0x78], R4 ;  /* 0x0000780401007387 */ /* 0x0001e80000100800 */
[----:B0-----:R-:W3:Y:S04]  /*61e0*/  LDL.LU R4, [R1+0x1528] ;  /* 0x0015280001047983 */ /* 0x001ee80000300800 */
        /* <DEDUP_REMOVED lines=33> */
[----:B0-----:R-:W3:Y:S04]  /*6400*/  LDL.LU R20, [R1+0x14e4] ;  /* 0x0014e40001147983 */ /* 0x001ee80000300800 */
[----:B------:R0:W-:Y:S04]  /*6410*/  STL [R1+0xd4], R19 ;  /* 0x0000d41301007387 */ /* 0x0001e80000100800 */
[----:B0-----:R-:W3:Y:S04]  /*6420*/  LDL.LU R19, [R1+0x14e0] ;  /* 0x0014e00001137983 */ /* 0x001ee80000300800 */
[----:B------:R0:W-:Y:S04]  /*6430*/  STL [R1+0xdc], R0 ;  /* 0x0000dc0001007387 */ /* 0x0001e80000100800 */
[----:B0-----:R-:W3:Y:S01]  /*6440*/  LDL.LU R0, [R1+0x14dc] ;  /* 0x0014dc0001007983 */ /* 0x001ee20000300800 */
[----:B------:R-:W-:-:S05]  /*6450*/  IMAD R3, R3, UR75, RZ ;  /* 0x0000004b03037c24 */ /* 0x000fca000f8e02ff */
[----:B------:R0:W-:Y:S02]  /*6460*/  STL [R1+0xe4], R3 ;  /* 0x0000e40301007387 */ /* 0x0001e40000100800 */
[----:B0-----:R-:W-:-:S05]  /*6470*/  IMAD R3, R2, UR75, RZ ;  /* 0x0000004b02037c24 */ /* 0x001fca000f8e02ff */
[----:B------:R2:W-:Y:S02]  /*6480*/  STL [R1+0xe8], R3 ;  /* 0x0000e80301007387 */ /* 0x0005e40000100800 */
[----:B--2---:R-:W-:Y:S02]  /*6490*/  IMAD R3, R21, UR75, RZ ;  /* 0x0000004b15037c24 */ /* 0x004fe4000f8e02ff */
[----:B---3--:R-:W-:Y:S02]  /*64a0*/  IMAD R2, R0, UR75, RZ ;  /* 0x0000004b00027c24 */ /* 0x008fe4000f8e02ff */
[----:B------:R-:W-:Y:S02]  /*64b0*/  IMAD R0, R19, UR75, RZ ;  /* 0x0000004b13007c24 */ /* 0x000fe4000f8e02ff */
[----:B------:R-:W2:Y:S04]  /*64c0*/  LDL R19, [R1+0x4c] ;  /* 0x00004c0001137983 */ /* 0x000ea80000100800 */
[----:B------:R0:W-:Y:S04]  /*64d0*/  STL [R1+0xf0], R2 ;  /* 0x0000f00201007387 */ /* 0x0001e80000100800 */
[----:B------:R1:W-:Y:S01]  /*64e0*/  STL [R1+0xf4], R0 ;  /* 0x0000f40001007387 */ /* 0x0003e20000100800 */
[----:B0-----:R-:W-:-:S02]  /*64f0*/  IMAD R2, R20, UR75, RZ ;  /* 0x0000004b14027c24 */ /* 0x001fc4000f8e02ff */
[----:B-1----:R-:W-:-:S03]  /*6500*/  IMAD R0, R22, UR75, RZ ;  /* 0x0000004b16007c24 */ /* 0x002fc6000f8e02ff */
[----:B------:R0:W-:Y:S04]  /*6510*/  STL [R1+0xfc], R2 ;  /* 0x0000fc0201007387 */ /* 0x0001e80000100800 */
[----:B------:R-:W-:Y:S01]  /*6520*/  STL [R1+0x100], R3 ;  /* 0x0001000301007387 */ /* 0x000fe20000100800 */
[----:B0-----:R-:W-:-:S03]  /*6530*/  IMAD R2, R23, UR75, RZ ;  /* 0x0000004b17027c24 */ /* 0x001fc6000f8e02ff */
[----:B------:R-:W3:Y:S04]  /*6540*/  LDL R23, [R1+0x34] ;  /* 0x0000340001177983 */ /* 0x000ee80000100800 */
[----:B------:R0:W-:Y:S04]  /*6550*/  STL [R1+0x108], R0 ;  /* 0x0001080001007387 */ /* 0x0001e80000100800 */
[----:B------:R1:W-:Y:S04]  /*6560*/  STL [R1+0x110], R2 ;  /* 0x0001100201007387 */ /* 0x0003e80000100800 */
[----:B------:R-:W4:Y:S01]  /*6570*/  LDL R22, [R1+0x30] ;  /* 0x0000300001167983 */ /* 0x000f220000100800 */
[----:B0-----:R-:W-:-:S03]  /*6580*/  IMAD R0, R24, UR75, RZ ;  /* 0x0000004b18007c24 */ /* 0x001fc6000f8e02ff */
[----:B------:R-:W5:Y:S01]  /*6590*/  LDL R24, [R1+0x38] ;  /* 0x0000380001187983 */ /* 0x000f620000100800 */
[----:B-1----:R-:W-:-:S03]  /*65a0*/  IMAD R2, R25, UR75, RZ ;  /* 0x0000004b19027c24 */ /* 0x002fc6000f8e02ff */
[----:B------:R0:W-:Y:S04]  /*65b0*/  STL [R1+0x114], R0 ;  /* 0x0001140001007387 */ /* 0x0001e80000100800 */
[----:B------:R-:W5:Y:S04]  /*65c0*/  LDL R25, [R1+0x3c] ;  /* 0x00003c0001197983 */ /* 0x000f680000100800 */
[----:B------:R1:W-:Y:S01]  /*65d0*/  STL [R1+0x11c], R2 ;  /* 0x00011c0201007387 */ /* 0x0003e20000100800 */
[----:B0-----:R-:W-:-:S03]  /*65e0*/  IMAD R0, R26, UR75, RZ ;  /* 0x0000004b1a007c24 */ /* 0x001fc6000f8e02ff */
[----:B------:R-:W5:Y:S01]  /*65f0*/  LDL R26, [R1+0x40] ;  /* 0x00004000011a7983 */ /* 0x000f620000100800 */
[----:B------:R-:W-:-:S03]  /*6600*/  IMAD R3, R29, UR75, RZ ;  /* 0x0000004b1d037c24 */ /* 0x000fc6000f8e02ff */
[----:B------:R0:W-:Y:S01]  /*6610*/  STL [R1+0x120], R0 ;  /* 0x0001200001007387 */ /* 0x0001e20000100800 */
[----:B-1----:R-:W-:Y:S02]  /*6620*/  IMAD R2, R27, UR75, RZ ;  /* 0x0000004b1b027c24 */ /* 0x002fe4000f8e02ff */
[----:B0-----:R-:W-:-:S03]  /*6630*/  IMAD R0, R28, UR75, RZ ;  /* 0x0000004b1c007c24 */ /* 0x001fc6000f8e02ff */
[----:B------:R0:W-:Y:S04]  /*6640*/  STL [R1+0x128], R2 ;  /* 0x0001280201007387 */ /* 0x0001e80000100800 */
[----:B------:R1:W-:Y:S04]  /*6650*/  STL [R1+0x130], R0 ;  /* 0x0001300001007387 */ /* 0x0003e80000100800 */
[----:B------:R1:W-:Y:S01]  /*6660*/  STL [R1+0x134], R3 ;  /* 0x0001340301007387 */ /* 0x0003e20000100800 */
[----:B0-----:R-:W-:Y:S02]  /*6670*/  IMAD R2, R13, UR75, RZ ;  /* 0x0000004b0d027c24 */ /* 0x001fe4000f8e02ff */
[----:B-1----:R-:W-:-:S03]  /*6680*/  IMAD R0, R14, UR75, RZ ;  /* 0x0000004b0e007c24 */ /* 0x002fc6000f8e02ff */
[----:B------:R0:W-:Y:S01]  /*6690*/  STL [R1+0x13c], R2 ;  /* 0x00013c0201007387 */ /* 0x0001e20000100800 */
[----:B------:R-:W-:Y:S02]  /*66a0*/  IMAD R13, R18, UR75, RZ ;  /* 0x0000004b120d7c24 */ /* 0x000fe4000f8e02ff */
[----:B------:R-:W-:Y:S01]  /*66b0*/  IMAD R3, R15, UR75, RZ ;  /* 0x0000004b0f037c24 */ /* 0x000fe2000f8e02ff */
[----:B------:R1:W-:Y:S04]  /*66c0*/  STL [R1+0x140], R0 ;  /* 0x0001400001007387 */ /* 0x0003e80000100800 */
[----:B------:R-:W5:Y:S01]  /*66d0*/  LDL R21, [R1+0x20] ;  /* 0x0000200001157983 */ /* 0x000f620000100800 */
[----:B0-----:R-:W-:-:S03]  /*66e0*/  IMAD R2, R16, UR75, RZ ;  /* 0x0000004b10027c24 */ /* 0x001fc6000f8e02ff */
[----:B------:R-:W-:Y:S04]  /*66f0*/  STL [R1+0x148], R3 ;  /* 0x0001480301007387 */ /* 0x000fe80000100800 */
[----:B------:R-:W-:Y:S04]  /*6700*/  STL [R1+0x15c], R13 ;  /* 0x00015c0d01007387 */ /* 0x000fe80000100800 */
[----:B------:R2:W-:Y:S04]  /*6710*/  STL [R1+0x14bc], R3 ;  /* 0x0014bc0301007387 */ /* 0x0005e80000100800 */
[----:B------:R-:W5:Y:S04]  /*6720*/  LDL R20, [R1+0x1c] ;  /* 0x00001c0001147983 */ /* 0x000f680000100800 */
[----:B------:R-:W-:Y:S01]  /*6730*/  STL [R1+0x150], R2 ;  /* 0x0001500201007387 */ /* 0x000fe20000100800 */
[----:B-1----:R-:W-:Y:S01]  /*6740*/  IMAD R0, R17, UR75, RZ ;  /* 0x0000004b11007c24 */ /* 0x002fe2000f8e02ff */
[----:B--2---:R-:W-:-:S05]  /*6750*/  SHF.R.S32.HI R3, RZ, 0x1f, R19 ;  /* 0x0000001fff037819 */ /* 0x004fca0000011413 */
[----:B------:R-:W-:Y:S04]  /*6760*/  STL [R1+0x14], R3 ;  /* 0x0000140301007387 */ /* 0x000fe80000100800 */
[----:B------:R0:W-:Y:S04]  /*6770*/  STL [R1+0x14c0], R2 ;  /* 0x0014c00201007387 */ /* 0x0001e80000100800 */
[----:B------:R-:W2:Y:S01]  /*6780*/  LDL R19, [R1+0x18] ;  /* 0x0000180001137983 */ /* 0x000ea20000100800 */
[----:B0-----:R-:W-:-:S03]  /*6790*/  SHF.R.S32.HI R2, RZ, 0x1f, R5 ;  /* 0x0000001fff027819 */ /* 0x001fc60000011405 */
[----:B------:R-:W-:Y:S04]  /*67a0*/  STL [R1+0x14c4], R5 ;  /* 0x0014c40501007387 */ /* 0x000fe80000100800 */
[----:B------:R-:W-:Y:S04]  /*67b0*/  STL [R1+0x10], R2 ;  /* 0x0000100201007387 */ /* 0x000fe80000100800 */
[----:B------:R-:W-:Y:S04]  /*67c0*/  STL [R1+0x154], R0 ;  /* 0x0001540001007387 */ /* 0x000fe80000100800 */
[----:B------:R0:W-:Y:S01]  /*67d0*/  STL [R1+0x14c8], R0 ;  /* 0x0014c80001007387 */ /* 0x0001e20000100800 */
[----:B---3--:R-:W-:-:S03]  /*67e0*/  SHF.R.S32.HI R29, RZ, 0x1f, R23 ;  /* 0x0000001fff1d7819 */ /* 0x008fc60000011417 */
[----:B------:R-:W-:Y:S01]  /*67f0*/  STL [R1+0x14b0], R4 ;  /* 0x0014b00401007387 */ /* 0x000fe20000100800 */
[----:B0-----:R-:W-:Y:S02]  /*6800*/  SHF.R.S32.HI R0, RZ, 0x1f, R4 ;  /* 0x0000001fff007819 */ /* 0x001fe40000011404 */
[----:B----4-:R-:W-:-:S03]  /*6810*/  SHF.R.S32.HI R28, RZ, 0x1f, R22 ;  /* 0x0000001fff1c7819 */ /* 0x010fc60000011416 */
[----:B------:R0:W-:Y:S01]  /*6820*/  STL [R1+0xc], R0 ;  /* 0x00000c0001007387 */ /* 0x0001e20000100800 */
[----:B-----5:R-:W-:Y:S02]  /*6830*/  SHF.R.S32.HI R2, RZ, 0x1f, R25 ;  /* 0x0000001fff027819 */ /* 0x020fe40000011419 */
[----:B0-----:R-:W-:Y:S02]  /*6840*/  SHF.R.S32.HI R0, RZ, 0x1f, R24 ;  /* 0x0000001fff007819 */ /* 0x001fe40000011418 */
[----:B------:R-:W-:-:S05]  /*6850*/  SHF.R.S32.HI R3, RZ, 0x1f, R26 ;  /* 0x0000001fff037819 */ /* 0x000fca000001141a */
[----:B------:R-:W-:Y:S04]  /*6860*/  STL [R1+0x8], R3 ;  /* 0x0000080301007387 */ /* 0x000fe80000100800 */
[----:B------:R-:W-:Y:S04]  /*6870*/  STL [R1+0x4], R2 ;  /* 0x0000040201007387 */ /* 0x000fe80000100800 */
[----:B------:R-:W-:Y:S04]  /*6880*/  STL [R1+0x1480], R29 ;  /* 0x0014801d01007387 */ /* 0x000fe80000100800 */
[----:B------:R-:W-:Y:S04]  /*6890*/  STL [R1], R0 ;  /* 0x0000000001007387 */ /* 0x000fe80000100800 */
[----:B------:R0:W-:Y:S04]  /*68a0*/  STL [R1+0x147c], R28 ;  /* 0x00147c1c01007387 */ /* 0x0001e80000100800 */
[----:B0-----:R-:W3:Y:S02]  /*68b0*/  LDL.LU R28, [R1+0x2c] ;  /* 0x00002c00011c7983 */ /* 0x001ee40000300800 */
[----:B---3--:R-:W-:-:S02]  /*68c0*/  SHF.R.S32.HI R13, RZ, 0x1f, R28 ;  /* 0x0000001fff0d7819 */ /* 0x008fc4000001141c */
[----:B------:R-:W-:Y:S04]  /*68d0*/  STL [R1+0x1488], R28 ;  /* 0x0014881c01007387 */ /* 0x000fe80000100800 */
[----:B------:R0:W-:Y:S04]  /*68e0*/  STL [R1+0x1478], R13 ;  /* 0x0014780d01007387 */ /* 0x0001e80000100800 */
[----:B0-----:R-:W3:Y:S02]  /*68f0*/  LDL.LU R13, [R1+0x28] ;  /* 0x00002800010d7983 */ /* 0x001ee40000300800 */
[----:B---3--:R-:W-:-:S02]  /*6900*/  SHF.R.S32.HI R14, RZ, 0x1f, R13 ;  /* 0x0000001fff0e7819 */ /* 0x008fc4000001140d */
[----:B------:R-:W-:Y:S04]  /*6910*/  STL [R1+0x1484], R13 ;  /* 0x0014840d01007387 */ /* 0x000fe80000100800 */
[----:B------:R0:W-:Y:S04]  /*6920*/  STL [R1+0x1474], R14 ;  /* 0x0014740e01007387 */ /* 0x0001e80000100800 */
[----:B0-----:R-:W3:Y:S01]  /*6930*/  LDL.LU R14, [R1+0x24] ;  /* 0x00002400010e7983 */ /* 0x001ee20000300800 */
[----:B------:R-:W-:Y:S02]  /*6940*/  SHF.R.S32.HI R16, RZ, 0x1f, R21 ;  /* 0x0000001fff107819 */ /* 0x000fe40000011415 */
[----:B------:R-:W-:Y:S01]  /*6950*/  SHF.R.S32.HI R17, RZ, 0x1f, R20 ;  /* 0x0000001fff117819 */ /* 0x000fe20000011414 */
[----:B------:R-:W-:Y:S01]  /*6960*/  IMAD R7, R7, UR75, RZ ;  /* 0x0000004b07077c24 */ /* 0x000fe2000f8e02ff */
[----:B--2---:R-:W-:Y:S01]  /*6970*/  SHF.R.S32.HI R18, RZ, 0x1f, R19 ;  /* 0x0000001fff127819 */ /* 0x004fe20000011413 */
[----:B------:R-:W-:Y:S01]  /*6980*/  IMAD R8, R8, UR75, RZ ;  /* 0x0000004b08087c24 */ /* 0x000fe2000f8e02ff */
[----:B------:R-:W-:-:S02]  /*6990*/  SHF.R.S32.HI R19, RZ, 0x1f, R6 ;  /* 0x0000001fff137819 */ /* 0x000fc40000011406 */
[----:B---3--:R-:W-:-:S05]  /*69a0*/  SHF.R.S32.HI R15, RZ, 0x1f, R14 ;  /* 0x0000001fff0f7819 */ /* 0x008fca000001140e */
[----:B------:R-:W-:Y:S04]  /*69b0*/  STL [R1+0x1490], R15 ;  /* 0x0014900f01007387 */ /* 0x000fe80000100800 */
[----:B------:R-:W-:Y:S04]  /*69c0*/  STL [R1+0x148c], R14 ;  /* 0x00148c0e01007387 */ /* 0x000fe80000100800 */
[----:B------:R-:W2:Y:S04]  /*69d0*/  LDL R26, [R1+0x58] ;  /* 0x00005800011a7983 */ /* 0x000ea80000100800 */
[----:B------:R-:W3:Y:S04]  /*69e0*/  LDL R27, [R1+0x60] ;  /* 0x00006000011b7983 */ /* 0x000ee80000100800 */
[----:B------:R-:W-:Y:S04]  /*69f0*/  STL [R1+0x1470], R16 ;  /* 0x0014701001007387 */ /* 0x000fe80000100800 */
[----:B------:R-:W4:Y:S04]  /*6a00*/  LDL R13, [R1+0x70] ;  /* 0x00007000010d7983 */ /* 0x000f280000100800 */
[----:B------:R-:W5:Y:S04]  /*6a10*/  LDL R28, [R1+0x78] ;  /* 0x00007800011c7983 */ /* 0x000f680000100800 */
[----:B------:R0:W-:Y:S04]  /*6a20*/  STL [R1+0x1494], R17 ;  /* 0x0014941101007387 */ /* 0x0001e80000100800 */
[----:B------:R-:W2:Y:S04]  /*6a30*/  LDL R29, [R1+0x94] ;  /* 0x00009400011d7983 */ /* 0x000ea80000100800 */
[----:B------:R-:W2:Y:S04]  /*6a40*/  LDL R3, [R1+0x98] ;  /* 0x0000980001037983 */ /* 0x000ea80000100800 */
[----:B------:R-:W3:Y:S04]  /*6a50*/  LDL R4, [R1+0x9c] ;  /* 0x00009c0001047983 */ /* 0x000ee80000100800 */
[----:B------:R-:W3:Y:S04]  /*6a60*/  LDL R0, [R1+0x90] ;  /* 0x0000900001007983 */ /* 0x000ee80000100800 */
[----:B------:R-:W3:Y:S01]  /*6a70*/  LDL R5, [R1+0x8c] ;  /* 0x00008c0001057983 */ /* 0x000ee20000100800 */
[----:B------:R-:W-:-:S03]  /*6a80*/  SHF.R.S32.HI R20, RZ, 0x1f, R7 ;  /* 0x0000001fff147819 */ /* 0x000fc60000011407 */
[----:B------:R-:W3:Y:S04]  /*6a90*/  LDL R2, [R1+0x84] ;  /* 0x0000840001027983 */ /* 0x000ee80000100800 */
[----:B0-----:R-:W3:Y:S01]  /*6aa0*/  LDL R17, [R1+0x7c] ;  /* 0x00007c0001117983 */ /* 0x001ee20000100800 */
[----:B------:R-:W-:-:S03]  /*6ab0*/  SHF.R.S32.HI R21, RZ, 0x1f, R8 ;  /* 0x0000001fff157819 */ /* 0x000fc60000011408 */
[----:B------:R0:W-:Y:S01]  /*6ac0*/  STL [R1+0x1498], R18 ;  /* 0x0014981201007387 */ /* 0x0001e20000100800 */
[----:B------:R-:W-:-:S03]  /*6ad0*/  IMAD R9, R9, UR75, RZ ;  /* 0x0000004b09097c24 */ /* 0x000fc6000f8e02ff */
[----:B0-----:R-:W3:Y:S04]  /*6ae0*/  LDL R18, [R1+0x80] ;  /* 0x0000800001127983 */ /* 0x001ee80000100800 */
[----:B------:R0:W-:Y:S04]  /*6af0*/  STL [R1+0x14a0], R19 ;  /* 0x0014a01301007387 */ /* 0x0001e80000100800 */
[----:B0-----:R-:W3:Y:S04]  /*6b00*/  LDL R19, [R1+0x88] ;  /* 0x0000880001137983 */ /* 0x001ee80000100800 */
[----:B------:R-:W-:Y:S04]  /*6b10*/  STL [R1+0x149c], R6 ;  /* 0x00149c0601007387 */ /* 0x000fe80000100800 */
[----:B------:R-:W-:Y:S04]  /*6b20*/  STL [R1+0x14cc], R20 ;  /* 0x0014cc1401007387 */ /* 0x000fe80000100800 */
[----:B------:R4:W-:Y:S04]  /*6b30*/  STL [R1+0x14a4], R7 ;  /* 0x0014a40701007387 */ /* 0x0009e80000100800 */
[----:B------:R-:W-:Y:S04]  /*6b40*/  STL [R1+0x14d4], R21 ;  /* 0x0014d41501007387 */ /* 0x000fe80000100800 */
[----:B------:R-:W-:Y:S04]  /*6b50*/  STL [R1+0x14d0], R8 ;  /* 0x0014d00801007387 */ /* 0x000fe80000100800 */
[----:B------:R-:W-:Y:S04]  /*6b60*/  STL [R1+0x14d8], R9 ;  /* 0x0014d80901007387 */ /* 0x000fe80000100800 */
[----:B------:R-:W3:Y:S04]  /*6b70*/  LDL R14, [R1+0xa4] ;  /* 0x0000a400010e7983 */ /* 0x000ee80000100800 */
[----:B------:R-:W3:Y:S01]  /*6b80*/  LDL R15, [R1+0xa8] ;  /* 0x0000a800010f7983 */ /* 0x000ee20000100800 */
[----:B----4-:R-:W-:-:S03]  /*6b90*/  SHF.R.S32.HI R7, RZ, 0x1f, R13 ;  /* 0x0000001fff077819 */ /* 0x010fc6000001140d */
[----:B------:R-:W4:Y:S01]  /*6ba0*/  LDL R13, [R1+0xb0] ;  /* 0x0000b000010d7983 */ /* 0x000f220000100800 */
[----:B-----5:R-:W-:-:S03]  /*6bb0*/  SHF.R.S32.HI R6, RZ, 0x1f, R28 ;  /* 0x0000001fff067819 */ /* 0x020fc6000001141c */
[----:B------:R2:W-:Y:S04]  /*6bc0*/  STL [R1+0x50], R7 ;  /* 0x0000500701007387 */ /* 0x0005e80000100800 */
[----:B------:R-:W5:Y:S04]  /*6bd0*/  LDL R28, [R1+0xb4] ;  /* 0x0000b400011c7983 */ /* 0x000f680000100800 */
[----:B------:R0:W-:Y:S01]  /*6be0*/  STL [R1+0x54], R6 ;  /* 0x0000540601007387 */ /* 0x0001e20000100800 */
[----:B--2---:R-:W-:-:S03]  /*6bf0*/  SHF.R.S32.HI R7, RZ, 0x1f, R29 ;  /* 0x0000001fff077819 */ /* 0x004fc6000001141d */
[----:B------:R-:W2:Y:S04]  /*6c00*/  LDL R29, [R1+0xbc] ;  /* 0x0000bc00011d7983 */ /* 0x000ea80000100800 */
[----:B------:R-:W-:Y:S01]  /*6c10*/  STL [R1+0x5c], R7 ;  /* 0x00005c0701007387 */ /* 0x000fe20000100800 */
[----:B0-----:R-:W-:-:S03]  /*6c20*/  SHF.R.S32.HI R6, RZ, 0x1f, R3 ;  /* 0x0000001fff067819 */ /* 0x001fc60000011403 */
[----:B------:R-:W2:Y:S01]  /*6c30*/  LDL R3, [R1+0xc0] ;  /* 0x0000c00001037983 */ /* 0x000ea20000100800 */
[----:B---3--:R-:W-:Y:S02]  /*6c40*/  SHF.R.S32.HI R4, RZ, 0x1f, R4 ;  /* 0x0000001fff047819 */ /* 0x008fe40000011404 */
[----:B------:R-:W-:Y:S01]  /*6c50*/  SHF.R.S32.HI R0, RZ, 0x1f, R0 ;  /* 0x0000001fff007819 */ /* 0x000fe20000011400 */
[----:B------:R-:W-:Y:S01]  /*6c60*/  STL [R1+0x64], R6 ;  /* 0x0000640601007387 */ /* 0x000fe20000100800 */
[----:B------:R-:W-:-:S03]  /*6c70*/  SHF.R.S32.HI R22, RZ, 0x1f, R9 ;  /* 0x0000001fff167819 */ /* 0x000fc60000011409 */
[----:B------:R-:W3:Y:S04]  /*6c80*/  LDL R9, [R1+0xc8] ;  /* 0x0000c80001097983 */ /* 0x000ee80000100800 */
[----:B------:R0:W-:Y:S04]  /*6c90*/  STL [R1+0x68], R4 ;  /* 0x0000680401007387 */ /* 0x0001e80000100800 */
[----:B------:R-:W3:Y:S01]  /*6ca0*/  LDL R21, [R1+0xd0] ;  /* 0x0000d00001157983 */ /* 0x000ee20000100800 */
[----:B------:R-:W-:-:S03]  /*6cb0*/  SHF.R.S32.HI R5, RZ, 0x1f, R5 ;  /* 0x0000001fff057819 */ /* 0x000fc60000011405 */
[----:B------:R1:W-:Y:S04]  /*6cc0*/  STL [R1+0x6c], R0 ;  /* 0x00006c0001007387 */ /* 0x0003e80000100800 */
[----:B------:R-:W3:Y:S04]  /*6cd0*/  LDL R8, [R1+0xd4] ;  /* 0x0000d40001087983 */ /* 0x000ee80000100800 */
[----:B0-----:R-:W3:Y:S04]  /*6ce0*/  LDL R4, [R1+0xdc] ;  /* 0x0000dc0001047983 */ /* 0x001ee80000100800 */
[----:B------:R-:W3:Y:S04]  /*6cf0*/  LDL R20, [R1+0xe4] ;  /* 0x0000e40001147983 */ /* 0x000ee80000100800 */
[----:B-1----:R-:W3:Y:S04]  /*6d00*/  LDL R0, [R1+0xe8] ;  /* 0x0000e80001007983 */ /* 0x002ee80000100800 */
[----:B------:R0:W-:Y:S01]  /*6d10*/  STL [R1+0x74], R5 ;  /* 0x0000740501007387 */ /* 0x0001e20000100800 */
[----:B------:R-:W-:-:S03]  /*6d20*/  SHF.R.S32.HI R19, RZ, 0x1f, R19 ;  /* 0x0000001fff137819 */ /* 0x000fc60000011413 */
[----:B------:R-:W3:Y:S01]  /*6d30*/  LDL R7, [R1+0xf4] ;  /* 0x0000f40001077983 */ /* 0x000ee20000100800 */
[----:B------:R-:W-:-:S03]  /*6d40*/  SHF.R.S32.HI R6, RZ, 0x1f, R2 ;  /* 0x0000001fff067819 */ /* 0x000fc60000011402 */
[----:B------:R-:W3:Y:S04]  /*6d50*/  LDL R16, [R1+0xfc] ;  /* 0x0000fc0001107983 */ /* 0x000ee80000100800 */
[----:B0-----:R-:W3:Y:S01]  /*6d60*/  LDL R5, [R1+0xf0] ;  /* 0x0000f00001057983 */ /* 0x001ee20000100800 */
[----:B------:R-:W-:-:S03]  /*6d70*/  SHF.R.S32.HI R18, RZ, 0x1f, R18 ;  /* 0x0000001fff127819 */ /* 0x000fc60000011412 */
[----:B------:R-:W3:Y:S01]  /*6d80*/  LDL R2, [R1+0x100] ;  /* 0x0001000001027983 */ /* 0x000ee20000100800 */
[----:B------:R-:W-:-:S03]  /*6d90*/  SHF.R.S32.HI R17, RZ, 0x1f, R17 ;  /* 0x0000001fff117819 */ /* 0x000fc60000011411 */
[----:B------:R0:W-:Y:S01]  /*6da0*/  STL [R1+0xa0], R19 ;  /* 0x0000a01301007387 */ /* 0x0001e20000100800 */
[----:B------:R-:W-:-:S03]  /*6db0*/  SHF.R.S32.HI R14, RZ, 0x1f, R14 ;  /* 0x0000001fff0e7819 */ /* 0x000fc6000001140e */
[----:B0-----:R-:W3:Y:S04]  /*6dc0*/  LDL R19, [R1+0x108] ;  /* 0x0001080001137983 */ /* 0x001ee80000100800 */
[----:B------:R0:W-:Y:S01]  /*6dd0*/  STL [R1+0xac], R6 ;  /* 0x0000ac0601007387 */ /* 0x0001e20000100800 */
[----:B------:R-:W-:-:S03]  /*6de0*/  SHF.R.S32.HI R15, RZ, 0x1f, R15 ;  /* 0x0000001fff0f7819 */ /* 0x000fc6000001140f */
[----:B0-----:R-:W3:Y:S04]  /*6df0*/  LDL R6, [R1+0x110] ;  /* 0x0001100001067983 */ /* 0x001ee80000100800 */
[----:B------:R0:W-:Y:S04]  /*6e00*/  STL [R1+0xb8], R18 ;  /* 0x0000b81201007387 */ /* 0x0001e80000100800 */
[----:B0-----:R-:W3:Y:S04]  /*6e10*/  LDL R18, [R1+0x114] ;  /* 0x0001140001127983 */ /* 0x001ee80000100800 */
[----:B------:R0:W-:Y:S04]  /*6e20*/  STL [R1+0xc4], R17 ;  /* 0x0000c41101007387 */ /* 0x0001e80000100800 */
[----:B0-----:R-:W3:Y:S04]  /*6e30*/  LDL R17, [R1+0x11c] ;  /* 0x00011c0001117983 */ /* 0x001ee80000100800 */
[----:B------:R0:W-:Y:S04]  /*6e40*/  STL [R1+0xcc], R14 ;  /* 0x0000cc0e01007387 */ /* 0x0001e80000100800 */
[----:B0-----:R-:W3:Y:S04]  /*6e50*/  LDL R14, [R1+0x120] ;  /* 0x00012000010e7983 */ /* 0x001ee80000100800 */
[----:B------:R0:W-:Y:S04]  /*6e60*/  STL [R1+0xd8], R15 ;  /* 0x0000d80f01007387 */ /* 0x0001e80000100800 */
[----:B0-----:R-:W3:Y:S01]  /*6e70*/  LDL R15, [R1+0x128] ;  /* 0x00012800010f7983 */ /* 0x001ee20000100800 */
[----:B----4-:R-:W-:-:S05]  /*6e80*/  SHF.R.S32.HI R13, RZ, 0x1f, R13 ;  /* 0x0000001fff0d7819 */ /* 0x010fca000001140d */
[----:B------:R0:W-:Y:S01]  /*6e90*/  STL [R1+0xe0], R13 ;  /* 0x0000e00d01007387 */ /* 0x0001e20000100800 */
[----:B-----5:R-:W-:-:S03]  /*6ea0*/  SHF.R.S32.HI R28, RZ, 0x1f, R28 ;  /* 0x0000001fff1c7819 */ /* 0x020fc6000001141c */
[----:B0-----:R-:W4:Y:S01]  /*6eb0*/  LDL R13, [R1+0x130] ;  /* 0x00013000010d7983 */ /* 0x001f220000100800 */
[----:B--2---:R-:W-:-:S03]  /*6ec0*/  SHF.R.S32.HI R29, RZ, 0x1f, R29 ;  /* 0x0000001fff1d7819 */ /* 0x004fc6000001141d */
[----:B------:R0:W-:Y:S04]  /*6ed0*/  STL [R1+0xec], R28 ;  /* 0x0000ec1c01007387 */ /* 0x0001e80000100800 */
[----:B0-----:R-:W2:Y:S04]  /*6ee0*/  LDL R28, [R1+0x134] ;  /* 0x00013400011c7983 */ /* 0x001ea80000100800 */
[----:B------:R0:W-:Y:S02]  /*6ef0*/  STL [R1+0xf8], R29 ;  /* 0x0000f81d01007387 */ /* 0x0001e40000100800 */
[----:B0-----:R-:W-:-:S02]  /*6f00*/  SHF.R.S32.HI R29, RZ, 0x1f, R3 ;  /* 0x0000001fff1d7819 */ /* 0x001fc40000011403 */
[----:B------:R-:W5:Y:S01]  /*6f10*/  LDL R3, [R1+0x13c] ;  /* 0x00013c0001037983 */ /* 0x000f620000100800 */
[----:B---3--:R-:W-:Y:S02]  /*6f20*/  SHF.R.S32.HI R9, RZ, 0x1f, R9 ;  /* 0x0000001fff097819 */ /* 0x008fe40000011409 */
[----:B------:R-:W-:Y:S01]  /*6f30*/  SHF.R.S32.HI R21, RZ, 0x1f, R21 ;  /* 0x0000001fff157819 */ /* 0x000fe20000011415 */
[----:B------:R0:W-:Y:S01]  /*6f40*/  STL [R1+0x104], R29 ;  /* 0x0001041d01007387 */ /* 0x0001e20000100800 */
[----:B------:R-:W-:Y:S02]  /*6f50*/  SHF.R.S32.HI R8, RZ, 0x1f, R8 ;  /* 0x0000001fff087819 */ /* 0x000fe40000011408 */
[----:B------:R-:W-:Y:S01]  /*6f60*/  SHF.R.S32.HI R4, RZ, 0x1f, R4 ;  /* 0x0000001fff047819 */ /* 0x000fe20000011404 */
[----:B0-----:R-:W3:Y:S01]  /*6f70*/  LDL R29, [R1+0x140] ;  /* 0x00014000011d7983 */ /* 0x001ee20000100800 */
[----:B------:R-:W-:-:S03]  /*6f80*/  SHF.R.S32.HI R20, RZ, 0x1f, R20 ;  /* 0x0000001fff147819 */ /* 0x000fc60000011414 */
[----:B------:R0:W-:Y:S01]  /*6f90*/  STL [R1+0x10c], R9 ;  /* 0x00010c0901007387 */ /* 0x0001e20000100800 */
[----:B------:R-:W-:-:S03]  /*6fa0*/  SHF.R.S32.HI R0, RZ, 0x1f, R0 ;  /* 0x0000001fff007819 */ /* 0x000fc60000011400 */
[----:B0-----:R-:W3:Y:S04]  /*6fb0*/  LDL.LU R9, [R1+0x14d8] ;  /* 0x0014d80001097983 */ /* 0x001ee80000300800 */
[----:B------:R0:W-:Y:S01]  /*6fc0*/  STL [R1+0x118], R21 ;  /* 0x0001181501007387 */ /* 0x0001e20000100800 */
[----:B------:R-:W-:Y:S02]  /*6fd0*/  SHF.R.S32.HI R5, RZ, 0x1f, R5 ;  /* 0x0000001fff057819 */ /* 0x000fe40000011405 */
[----:B------:R-:W-:Y:S01]  /*6fe0*/  SHF.R.S32.HI R7, RZ, 0x1f, R7 ;  /* 0x0000001fff077819 */ /* 0x000fe20000011407 */
[----:B0-----:R-:W3:Y:S04]  /*6ff0*/  LDL.LU R21, [R1+0x14d4] ;  /* 0x0014d40001157983 */ /* 0x001ee80000300800 */
[----:B------:R0:W-:Y:S01]  /*7000*/  STL [R1+0x124], R8 ;  /* 0x0001240801007387 */ /* 0x0001e20000100800 */
[----:B------:R-:W-:-:S03]  /*7010*/  SHF.R.S32.HI R16, RZ, 0x1f, R16 ;  /* 0x0000001fff107819 */ /* 0x000fc60000011410 */
        /* <DEDUP_REMOVED lines=19> */
[----:B------:R0:W-:Y:S04]  /*7150*/  STL [R1+0x164], R2 ;  /* 0x0001640201007387 */ /* 0x0001e80000100800 */
        /* <DEDUP_REMOVED lines=9> */
[----:B------:R0:W-:Y:S02]  /*71f0*/  STL [R1+0x178], R14 ;  /* 0x0001780e01007387 */ /* 0x0001e40000100800 */
[----:B0-----:R-:W-:-:S02]  /*7200*/  SHF.R.S32.HI R14, RZ, 0x1f, R15 ;  /* 0x0000001fff0e7819 */ /* 0x001fc4000001140f */
[----:B------:R-:W3:Y:S04]  /*7210*/  LDL.LU R15, [R1+0x8] ;  /* 0x00000800010f7983 */ /* 0x000ee80000300800 */
[----:B------:R0:W-:Y:S04]  /*7220*/  STL [R1+0x17c], R14 ;  /* 0x00017c0e01007387 */ /* 0x0001e80000100800 */
[----:B0-----:R-:W3:Y:S01]  /*7230*/  LDL.LU R14, [R1+0x34] ;  /* 0x00003400010e7983 */ /* 0x001ee20000300800 */
[----:B----4-:R-:W-:-:S05]  /*7240*/  SHF.R.S32.HI R13, RZ, 0x1f, R13 ;  /* 0x0000001fff0d7819 */ /* 0x010fca000001140d */
[----:B------:R2:W-:Y:S02]  /*7250*/  STL [R1+0x180], R13 ;  /* 0x0001800d01007387 */ /* 0x0005e40000100800 */
[----:B--2---:R-:W-:Y:S02]  /*7260*/  SHF.R.S32.HI R13, RZ, 0x1f, R28 ;  /* 0x0000001fff0d7819 */ /* 0x004fe4000001141c */
[----:B------:R-:W2:Y:S04]  /*7270*/  LDL.LU R28, [R1+0x4] ;  /* 0x00000400011c7983 */ /* 0x000ea80000300800 */
[----:B------:R0:W-:Y:S01]  /*7280*/  STL [R1+0x184], R13 ;  /* 0x0001840d01007387 */ /* 0x0001e20000100800 */
[----:B-----5:R-:W-:-:S03]  /*7290*/  SHF.R.S32.HI R3, RZ, 0x1f, R3 ;  /* 0x0000001fff037819 */ /* 0x020fc60000011403 */
[----:B0-----:R-:W4:Y:S04]  /*72a0*/  LDL.LU R13, [R1+0x30] ;  /* 0x00003000010d7983 */ /* 0x001f280000300800 */
[----:B------:R0:W-:Y:S04]  /*72b0*/  STL [R1+0x188], R3 ;  /* 0x0001880301007387 */ /* 0x0001e80000100800 */
[----:B0-----:R-:W5:Y:S01]  /*72c0*/  LDL.LU R3, [R1+0x14bc] ;  /* 0x0014bc0001037983 */ /* 0x001f620000300800 */
[----:B---3--:R-:W-:-:S05]  /*72d0*/  SHF.R.S32.HI R29, RZ, 0x1f, R29 ;  /* 0x0000001fff1d7819 */ /* 0x008fca000001141d */
[----:B------:R0:W-:Y:S04]  /*72e0*/  STL [R1+0x18c], R29 ;  /* 0x00018c1d01007387 */ /* 0x0001e80000100800 */
[----:B0-----:R-:W3:Y:S01]  /*72f0*/  LDL.LU R29, [R1] ;  /* 0x00000000011d7983 */ /* 0x001ee20000300800 */
[----:B-----5:R-:W-:-:S05]  /*7300*/  SHF.R.S32.HI R3, RZ, 0x1f, R3 ;  /* 0x0000001fff037819 */ /* 0x020fca0000011403 */
[----:B------:R0:W-:Y:S04]  /*7310*/  STL [R1+0x190], R3 ;  /* 0x0001900301007387 */ /* 0x0001e80000100800 */
[----:B0-----:R-:W5:Y:S01]  /*7320*/  LDL.LU R3, [R1+0x14b8] ;  /* 0x0014b80001037983 */ /* 0x001f620000300800 */
[----:B------:R-:W-:-:S05]  /*7330*/  SHF.R.S32.HI R2, RZ, 0x1f, R2 ;  /* 0x0000001fff027819 */ /* 0x000fca0000011402 */
[----:B------:R5:W-:Y:S02]  /*7340*/  STL [R1+0x194], R2 ;  /* 0x0001940201007387 */ /* 0x000be40000100800 */
[----:B-----5:R-:W-:-:S05]  /*7350*/  IADD3 R2, P4, PT, R4, R3, RZ ;  /* 0x0000000304027210 */ /* 0x020fca0007f9e0ff */
[----:B------:R0:W-:Y:S04]  /*7360*/  STL [R1+0x1368], R2 ;  /* 0x0013680201007387 */ /* 0x0001e80000100800 */
[----:B0-----:R-:W5:Y:S02]  /*7370*/  LDL.LU R2, [R1+0x14b4] ;  /* 0x0014b40001027983 */ /* 0x001f640000300800 */
[----:B-----5:R-:W-:-:S05]  /*7380*/  IADD3 R4, P6, PT, R4, R2, RZ ;  /* 0x0000000204047210 */ /* 0x020fca0007fde0ff */
[----:B------:R0:W-:Y:S02]  /*7390*/  STL [R1+0x1360], R4 ;  /* 0x0013600401007387 */ /* 0x0001e40000100800 */
[----:B0-----:R-:W-:-:S05]  /*73a0*/  IADD3 R4, P3, PT, R5, R3, RZ ;  /* 0x0000000305047210 */ /* 0x001fca0007f7e0ff */
[----:B------:R0:W-:Y:S04]  /*73b0*/  STL [R1+0x1364], R4 ;  /* 0x0013640401007387 */ /* 0x0001e80000100800 */
[----:B0-----:R-:W5:Y:S01]  /*73c0*/  LDL.LU R4, [R1+0x14b0] ;  /* 0x0014b00001047983 */ /* 0x001f620000300800 */
[----:B------:R-:W-:-:S05]  /*73d0*/  IADD3 R5, P2, PT, R5, R2, RZ ;  /* 0x0000000205057210 */ /* 0x000fca0007f5e0ff */
[----:B------:R5:W-:Y:S02]  /*73e0*/  STL [R1+0x1358], R5 ;  /* 0x0013580501007387 */ /* 0x000be40000100800 */
[----:B-----5:R-:W-:-:S05]  /*73f0*/  IADD3 R5, P1, PT, R4, R3, RZ ;  /* 0x0000000304057210 */ /* 0x020fca0007f3e0ff */
[----:B------:R0:W-:Y:S04]  /*7400*/  STL [R1+0x135c], R5 ;  /* 0x00135c0501007387 */ /* 0x0001e80000100800 */
[----:B0-----:R-:W5:Y:S01]  /*7410*/  LDL.LU R5, [R1+0x14ac] ;  /* 0x0014ac0001057983 */ /* 0x001f620000300800 */
[----:B------:R-:W-:-:S05]  /*7420*/  IADD3 R4, P0, PT, R4, R2, RZ ;  /* 0x0000000204047210 */ /* 0x000fca0007f1e0ff */
[----:B------:R5:W-:Y:S02]  /*7430*/  STL [R1+0x1350], R4 ;  /* 0x0013500401007387 */ /* 0x000be40000100800 */
[----:B-----5:R-:W-:-:S05]  /*7440*/  IMAD.X R4, R7, 0x1, R5, P4 ;  /* 0x0000000107047824 */ /* 0x020fca00020e0605 */
[----:B------:R0:W-:Y:S02]  /*7450*/  STL [R1+0x134c], R4 ;  /* 0x00134c0401007387 */ /* 0x0001e40000100800 */
[----:B0-----:R-:W-:-:S05]  /*7460*/  IADD3 R4, P5, PT, R16, R3, RZ ;  /* 0x0000000310047210 */ /* 0x001fca0007fbe0ff */
[----:B------:R0:W-:Y:S04]  /*7470*/  STL [R1+0x1354], R4 ;  /* 0x0013540401007387 */ /* 0x0001e80000100800 */
[----:B0-----:R-:W5:Y:S01]  /*7480*/  LDL.LU R4, [R1+0x14a8] ;  /* 0x0014a80001047983 */ /* 0x001f620000300800 */
[----:B------:R-:W-:Y:S01]  /*7490*/  IADD3 R16, P4, PT, R16, R2, RZ ;  /* 0x0000000210107210 */ /* 0x000fe20007f9e0ff */
[----:B-----5:R-:W-:-:S05]  /*74a0*/  IMAD.X R7, R7, 0x1, R4, P6 ;  /* 0x0000000107077824 */ /* 0x020fca00030e0604 */
[----:B------:R0:W-:Y:S04]  /*74b0*/  STL [R1+0x1348], R7 ;  /* 0x0013480701007387 */ /* 0x0001e80000100800 */
[----:B------:R1:W-:Y:S01]  /*74c0*/  STL [R1+0x1340], R16 ;  /* 0x0013401001007387 */ /* 0x0003e20000100800 */
[----:B0-----:R-:W-:-:S03]  /*74d0*/  IMAD.X R7, R19, 0x1, R5, P3 ;  /* 0x0000000113077824 */ /* 0x001fc600018e0605 */
[----:B-1----:R-:W5:Y:S01]  /*74e0*/  LDL.LU R16, [R1+0x20] ;  /* 0x0000200001107983 */ /* 0x002f620000300800 */
[----:B------:R-:W-:-:S03]  /*74f0*/  IMAD.X R19, R19, 0x1, R4, P2 ;  /* 0x0000000113137824 */ /* 0x000fc600010e0604 */
[----:B------:R0:W-:Y:S02]  /*7500*/  STL [R1+0x133c], R7 ;  /* 0x00133c0701007387 */ /* 0x0001e40000100800 */
[C---:B0-----:R-:W-:Y:S02]  /*7510*/  IADD3 R7, P3, PT, R6.reuse, R3, RZ ;  /* 0x0000000306077210 */ /* 0x041fe40007f7e0ff */
[----:B------:R-:W-:-:S03]  /*7520*/  IADD3 R6, P2, PT, R6, R2, RZ ;  /* 0x0000000206067210 */ /* 0x000fc60007f5e0ff */
[----:B------:R0:W-:Y:S04]  /*7530*/  STL [R1+0x1344], R7 ;  /* 0x0013440701007387 */ /* 0x0001e80000100800 */
[----:B0-----:R-:W5:Y:S04]  /*7540*/  LDL.LU R7, [R1+0x14a4] ;  /* 0x0014a40001077983 */ /* 0x001f680000300800 */
[----:B------:R0:W-:Y:S04]  /*7550*/  STL [R1+0x1338], R19 ;  /* 0x0013381301007387 */ /* 0x0001e80000100800 */
[----:B0-----:R-:W5:Y:S04]  /*7560*/  LDL.LU R19, [R1+0x14a0] ;  /* 0x0014a00001137983 */ /* 0x001f680000300800 */
[----:B------:R0:W-:Y:S02]  /*7570*/  STL [R1+0x1330], R6 ;  /* 0x0013300601007387 */ /* 0x0001e40000100800 */
[----:B0-----:R-:W-:-:S02]  /*7580*/  IMAD.X R6, R18, 0x1, R5, P1 ;  /* 0x0000000112067824 */ /* 0x001fc400008e0605 */
        /* <DEDUP_REMOVED lines=19> */
[----:B--2---:R-:W-:-:S02]  /*76c0*/  IMAD.X R14, R28, 0x1, R5, P3 ;  /* 0x000000011c0e7824 */ /* 0x004fc400018e0605 */
[----:B------:R-:W-:-:S03]  /*76d0*/  IMAD.X R28, R28, 0x1, R4, P2 ;  /* 0x000000011c1c7824 */ /* 0x000fc600010e0604 */
[----:B------:R4:W-:Y:S02]  /*76e0*/  STL [R1+0x130c], R14 ;  /* 0x00130c0e01007387 */ /* 0x0009e40000100800 */
[----:B----4-:R-:W-:-:S05]  /*76f0*/  IADD3 R14, P3, PT, R13, R3, RZ ;  /* 0x000000030d0e7210 */ /* 0x010fca0007f7e0ff */
[----:B------:R0:W-:Y:S04]  /*7700*/  STL [R1+0x1314], R14 ;  /* 0x0013140e01007387 */ /* 0x0001e80000100800 */
[----:B0-----:R-:W2:Y:S04]  /*7710*/  LDL.LU R14, [R1+0x148c] ;  /* 0x00148c00010e7983 */ /* 0x001ea80000300800 */
[----:B------:R0:W-:Y:S04]  /*7720*/  STL [R1+0x1308], R28 ;  /* 0x0013081c01007387 */ /* 0x0001e80000100800 */
[----:B0-----:R-:W4:Y:S01]  /*7730*/  LDL.LU R28, [R1+0x1488] ;  /* 0x00148800011c7983 */ /* 0x001f220000300800 */
[----:B------:R-:W-:-:S05]  /*7740*/  IADD3 R13, P2, PT, R13, R2, RZ ;  /* 0x000000020d0d7210 */ /* 0x000fca0007f5e0ff */
[----:B------:R3:W-:Y:S02]  /*7750*/  STL [R1+0x1300], R13 ;  /* 0x0013000d01007387 */ /* 0x0007e40000100800 */
[C---:B---3--:R-:W-:Y:S02]  /*7760*/  IMAD.X R13, R29.reuse, 0x1, R5, P1 ;  /* 0x000000011d0d7824 */ /* 0x048fe400008e0605 */
[----:B------:R-:W-:-:S03]  /*7770*/  IMAD.X R29, R29, 0x1, R4, P0 ;  /* 0x000000011d1d7824 */ /* 0x000fc600000e0604 */
[----:B------:R4:W-:Y:S02]  /*7780*/  STL [R1+0x12fc], R13 ;  /* 0x0012fc0d01007387 */ /* 0x0009e40000100800 */
[----:B----4-:R-:W-:-:S05]  /*7790*/  IADD3 R13, P1, PT, R28, R3, RZ ;  /* 0x000000031c0d7210 */ /* 0x010fca0007f3e0ff */
[----:B------:R0:W-:Y:S04]  /*77a0*/  STL [R1+0x1304], R13 ;  /* 0x0013040d01007387 */ /* 0x0001e80000100800 */
[----:B0-----:R-:W3:Y:S04]  /*77b0*/  LDL.LU R13, [R1+0x1484] ;  /* 0x00148400010d7983 */ /* 0x001ee80000300800 */
[----:B------:R0:W-:Y:S04]  /*77c0*/  STL [R1+0x12f8], R29 ;  /* 0x0012f81d01007387 */ /* 0x0001e80000100800 */
[----:B0-----:R-:W4:Y:S01]  /*77d0*/  LDL.LU R29, [R1+0x1480] ;  /* 0x00148000011d7983 */ /* 0x001f220000300800 */
[----:B------:R-:W-:-:S05]  /*77e0*/  IADD3 R28, P0, PT, R28, R2, RZ ;  /* 0x000000021c1c7210 */ /* 0x000fca0007f1e0ff */
[----:B------:R4:W-:Y:S02]  /*77f0*/  STL [R1+0x12f0], R28 ;  /* 0x0012f01c01007387 */ /* 0x0009e40000100800 */
[----:B----4-:R-:W-:-:S05]  /*7800*/  IMAD.X R28, R29, 0x1, R5, P5 ;  /* 0x000000011d1c7824 */ /* 0x010fca00028e0605 */
[----:B------:R3:W-:Y:S02]  /*7810*/  STL [R1+0x12ec], R28 ;  /* 0x0012ec1c01007387 */ /* 0x0007e40000100800 */
[----:B---3--:R-:W-:-:S05]  /*7820*/  IADD3 R28, P5, PT, R13, R3, RZ ;  /* 0x000000030d1c7210 */ /* 0x008fca0007fbe0ff */
[----:B------:R0:W-:Y:S04]  /*7830*/  STL [R1+0x12f4], R28 ;  /* 0x0012f41c01007387 */ /* 0x0001e80000100800 */
[----:B0-----:R-:W3:Y:S01]  /*7840*/  LDL.LU R28, [R1+0x147c] ;  /* 0x00147c00011c7983 */ /* 0x001ee20000300800 */
[----:B------:R-:W-:Y:S01]  /*7850*/  IMAD.X R29, R29, 0x1, R4, P4 ;  /* 0x000000011d1d7824 */ /* 0x000fe200020e0604 */
[----:B------:R-:W-:-:S04]  /*7860*/  IADD3 R13, P4, PT, R13, R2, RZ ;  /* 0x000000020d0d7210 */ /* 0x000fc80007f9e0ff */
[----:B------:R0:W-:Y:S04]  /*7870*/  STL [R1+0x12e8], R29 ;  /* 0x0012e81d01007387 */ /* 0x0001e80000100800 */
[----:B0-----:R-:W4:Y:S04]  /*7880*/  LDL.LU R29, [R1+0x18] ;  /* 0x00001800011d7983 */ /* 0x001f280000300800 */
[----:B------:R3:W-:Y:S02]  /*7890*/  STL [R1+0x12e0], R13 ;  /* 0x0012e00d01007387 */ /* 0x0007e40000100800 */
[----:B---3--:R-:W-:-:S05]  /*78a0*/  IMAD.X R13, R28, 0x1, R5, P3 ;  /* 0x000000011c0d7824 */ /* 0x008fca00018e0605 */
[----:B------:R2:W-:Y:S02]  /*78b0*/  STL [R1+0x12dc], R13 ;  /* 0x0012dc0d01007387 */ /* 0x0005e40000100800 */
[----:B--2---:R-:W-:-:S05]  /*78c0*/  IADD3 R13, P3, PT, R14, R3, RZ ;  /* 0x000000030e0d7210 */ /* 0x004fca0007f7e0ff */
[----:B------:R0:W-:Y:S04]  /*78d0*/  STL [R1+0x12e4], R13 ;  /* 0x0012e40d01007387 */ /* 0x0001e80000100800 */
[----:B0-----:R-:W2:Y:S01]  /*78e0*/  LDL.LU R13, [R1+0x1478] ;  /* 0x00147800010d7983 */ /* 0x001ea20000300800 */
[----:B------:R-:W-:Y:S01]  /*78f0*/  IMAD.X R28, R28, 0x1, R4, P2 ;  /* 0x000000011c1c7824 */ /* 0x000fe200010e0604 */
[----:B------:R-:W-:-:S04]  /*7900*/  IADD3 R14, P2, PT, R14, R2, RZ ;  /* 0x000000020e0e7210 */ /* 0x000fc80007f5e0ff */
[----:B------:R0:W-:Y:S04]  /*7910*/  STL [R1+0x12d8], R28 ;  /* 0x0012d81c01007387 */ /* 0x0001e80000100800 */
[----:B0-----:R-:W3:Y:S04]  /*7920*/  LDL.LU R28, [R1+0x1c] ;  /* 0x00001c00011c7983 */ /* 0x001ee80000300800 */
[----:B------:R2:W-:Y:S02]  /*7930*/  STL [R1+0x12d0], R14 ;  /* 0x0012d00e01007387 */ /* 0x0005e40000100800 */
[----:B--2---:R-:W-:-:S05]  /*7940*/  IMAD.X R14, R13, 0x1, R5, P1 ;  /* 0x000000010d0e7824 */ /* 0x004fca00008e0605 */
[----:B------:R5:W-:Y:S02]  /*7950*/  STL [R1+0x12cc], R14 ;  /* 0x0012cc0e01007387 */ /* 0x000be40000100800 */
[----:B-----5:R-:W-:-:S05]  /*7960*/  IADD3 R14, P1, PT, R16, R3, RZ ;  /* 0x00000003100e7210 */ /* 0x020fca0007f3e0ff */
[----:B------:R0:W-:Y:S04]  /*7970*/  STL [R1+0x12d4], R14 ;  /* 0x0012d40e01007387 */ /* 0x0001e80000100800 */
[----:B0-----:R-:W2:Y:S01]  /*7980*/  LDL.LU R14, [R1+0x1474] ;  /* 0x00147400010e7983 */ /* 0x001ea20000300800 */
[----:B------:R-:W-:-:S05]  /*7990*/  IMAD.X R13, R13, 0x1, R4, P0 ;  /* 0x000000010d0d7824 */ /* 0x000fca00000e0604 */
[----:B------:R0:W-:Y:S02]  /*79a0*/  STL [R1+0x12c8], R13 ;  /* 0x0012c80d01007387 */ /* 0x0001e40000100800 */
[----:B0-----:R-:W-:Y:S02]  /*79b0*/  IADD3 R13, P0, PT, R16, R2, RZ ;  /* 0x00000002100d7210 */ /* 0x001fe40007f1e0ff */
[----:B------:R-:W5:Y:S04]  /*79c0*/  LDL.LU R16, [R1+0x1470] ;  /* 0x0014700001107983 */ /* 0x000f680000300800 */
[----:B------:R2:W-:Y:S02]  /*79d0*/  STL [R1+0x12c0], R13 ;  /* 0x0012c00d01007387 */ /* 0x0005e40000100800 */
[----:B--2---:R-:W-:-:S05]  /*79e0*/  IMAD.X R13, R14, 0x1, R5, P5 ;  /* 0x000000010e0d7824 */ /* 0x004fca00028e0605 */
[----:B------:R3:W-:Y:S02]  /*79f0*/  STL [R1+0x12bc], R13 ;  /* 0x0012bc0d01007387 */ /* 0x0007e40000100800 */
[----:B---3--:R-:W-:-:S05]  /*7a00*/  IADD3 R13, P5, PT, R28, R3, RZ ;  /* 0x000000031c0d7210 */ /* 0x008fca0007fbe0ff */
[----:B------:R0:W-:Y:S02]  /*7a10*/  STL [R1+0x12c4], R13 ;  /* 0x0012c40d01007387 */ /* 0x0001e40000100800 */
[----:B0-----:R-:W-:Y:S01]  /*7a20*/  IMAD.X R13, R14, 0x1, R4, P4 ;  /* 0x000000010e0d7824 */ /* 0x001fe200020e0604 */
[----:B------:R-:W-:Y:S01]  /*7a30*/  IADD3 R28, P4, PT, R28, R2, RZ ;  /* 0x000000021c1c7210 */ /* 0x000fe20007f9e0ff */
[----:B------:R-:W-:-:S03]  /*7a40*/  IMAD.X R14, R15, 0x1, R5, P3 ;  /* 0x000000010f0e7824 */ /* 0x000fc600018e0605 */
[----:B------:R4:W-:Y:S01]  /*7a50*/  STL [R1+0x12b8], R13 ;  /* 0x0012b80d01007387 */ /* 0x0009e20000100800 */
[----:B------:R-:W-:-:S03]  /*7a60*/  IMAD.X R15, R15, 0x1, R4, P2 ;  /* 0x000000010f0f7824 */ /* 0x000fc600010e0604 */
[----:B------:R-:W-:Y:S04]  /*7a70*/  STL [R1+0x12b0], R28 ;  /* 0x0012b01c01007387 */ /* 0x000fe80000100800 */
[----:B------:R0:W-:Y:S01]  /*7a80*/  STL [R1+0x12ac], R14 ;  /* 0x0012ac0e01007387 */ /* 0x0001e20000100800 */
[----:B----4-:R-:W-:-:S05]  /*7a90*/  IADD3 R13, P3, PT, R29, R3, RZ ;  /* 0x000000031d0d7210 */ /* 0x010fca0007f7e0ff */
[----:B------:R5:W-:Y:S01]  /*7aa0*/  STL [R1+0x12b4], R13 ;  /* 0x0012b40d01007387 */ /* 0x000be20000100800 */
[----:B0-----:R-:W-:-:S03]  /*7ab0*/  IADD3 R14, P2, PT, R29, R2, RZ ;  /* 0x000000021d0e7210 */ /* 0x001fc60007f5e0ff */
[----:B------:R0:W-:Y:S04]  /*7ac0*/  STL [R1+0x12a8], R15 ;  /* 0x0012a80f01007387 */ /* 0x0001e80000100800 */
[----:B------:R1:W-:Y:S01]  /*7ad0*/  STL [R1+0x12a0], R14 ;  /* 0x0012a00e01007387 */ /* 0x0003e20000100800 */
[----:B-----5:R-:W-:Y:S01]  /*7ae0*/  IMAD.X R13, R16, 0x1, R5, P1 ;  /* 0x00000001100d7824 */ /* 0x020fe200008e0605 */
[----:B0-----:R-:W-:-:S04]  /*7af0*/  IADD3 R15, P1, PT, R6, R3, RZ ;  /* 0x00000003060f7210 */ /* 0x001fc80007f3e0ff */
[----:B------:R0:W-:Y:S01]  /*7b00*/  STL [R1+0x129c], R13 ;  /* 0x00129c0d01007387 */ /* 0x0001e20000100800 */
[----:B-1----:R-:W-:-:S03]  /*7b10*/  IMAD.X R14, R16, 0x1, R4, P0 ;  /* 0x00000001100e7824 */ /* 0x002fc600000e0604 */
[----:B------:R-:W-:Y:S04]  /*7b20*/  STL [R1+0x12a4], R15 ;  /* 0x0012a40f01007387 */ /* 0x000fe80000100800 */
[----:B------:R1:W-:Y:S04]  /*7b30*/  STL [R1+0x1298], R14 ;  /* 0x0012980e01007387 */ /* 0x0003e80000100800 */
[----:B------:R-:W2:Y:S01]  /*7b40*/  LDL.LU R29, [R1+0x58] ;  /* 0x00005800011d7983 */ /* 0x000ea20000300800 */
[----:B0-----:R-:W-:Y:S01]  /*7b50*/  IADD3 R13, P0, PT, R6, R2, RZ ;  /* 0x00000002060d7210 */ /* 0x001fe20007f1e0ff */
[----:B------:R-:W-:-:S04]  /*7b60*/  IMAD.X R6, R17, 0x1, R5, P5 ;  /* 0x0000000111067824 */ /* 0x000fc800028e0605 */
[----:B------:R-:W-:Y:S01]  /*7b70*/  STL [R1+0x1290], R13 ;  /* 0x0012900d01007387 */ /* 0x000fe20000100800 */
[----:B-1----:R-:W-:-:S03]  /*7b80*/  IADD3 R14, P5, PT, R7, R3, RZ ;  /* 0x00000003070e7210 */ /* 0x002fc60007fbe0ff */
[----:B------:R0:W-:Y:S04]  /*7b90*/  STL [R1+0x128c], R6 ;  /* 0x00128c0601007387 */ /* 0x0001e80000100800 */
[----:B------:R-:W-:Y:S01]  /*7ba0*/  STL [R1+0x1294], R14 ;  /* 0x0012940e01007387 */ /* 0x000fe20000100800 */
[----:B0-----:R-:W-:Y:S01]  /*7bb0*/  IMAD.X R6, R17, 0x1, R4, P4 ;  /* 0x0000000111067824 */ /* 0x001fe200020e0604 */
[----:B------:R-:W-:Y:S01]  /*7bc0*/  IADD3 R13, P4, PT, R7, R2, RZ ;  /* 0x00000002070d7210 */ /* 0x000fe20007f9e0ff */
[----:B------:R-:W-:-:S03]  /*7bd0*/  IMAD.X R7, R18, 0x1, R5, P3 ;  /* 0x0000000112077824 */ /* 0x000fc600018e0605 */
[----:B------:R0:W-:Y:S04]  /*7be0*/  STL [R1+0x1288], R6 ;  /* 0x0012880601007387 */ /* 0x0001e80000100800 */
[----:B------:R-:W-:Y:S04]  /*7bf0*/  STL [R1+0x1280], R13 ;  /* 0x0012800d01007387 */ /* 0x000fe80000100800 */
[----:B------:R-:W3:Y:S01]  /*7c00*/  LDL.LU R16, [R1+0x60] ;  /* 0x0000600001107983 */ /* 0x000ee20000300800 */
[----:B0-----:R-:W-:-:S03]  /*7c10*/  IADD3 R6, P3, PT, R8, R3, RZ ;  /* 0x0000000308067210 */ /* 0x001fc60007f7e0ff */
[----:B------:R0:W-:Y:S04]  /*7c20*/  STL [R1+0x127c], R7 ;  /* 0x00127c0701007387 */ /* 0x0001e80000100800 */
[----:B------:R1:W-:Y:S01]  /*7c30*/  STL [R1+0x1284], R6 ;  /* 0x0012840601007387 */ /* 0x0003e20000100800 */
[----:B0-----:R-:W-:Y:S01]  /*7c40*/  IMAD.X R7, R18, 0x1, R4, P2 ;  /* 0x0000000112077824 */ /* 0x001fe200010e0604 */
[----:B-1----:R-:W-:Y:S01]  /*7c50*/  IADD3 R6, P2, PT, R8, R2, RZ ;  /* 0x0000000208067210 */ /* 0x002fe20007f5e0ff */
[----:B------:R-:W-:-:S03]  /*7c60*/  IMAD.X R8, R19, 0x1, R5, P1 ;  /* 0x0000000113087824 */ /* 0x000fc600008e0605 */
[----:B------:R0:W-:Y:S04]  /*7c70*/  STL [R1+0x1278], R7 ;  /* 0x0012780701007387 */ /* 0x0001e80000100800 */
[----:B------:R1:W-:Y:S01]  /*7c80*/  STL [R1+0x1270], R6 ;  /* 0x0012700601007387 */ /* 0x0003e20000100800 */
[----:B------:R-:W-:Y:S01]  /*7c90*/  IMAD R10, R10, UR75, RZ ;  /* 0x0000004b0a0a7c24 */ /* 0x000fe2000f8e02ff */
[----:B0-----:R-:W-:Y:S02]  /*7ca0*/  IADD3 R7, P1, PT, R9, R3, RZ ;  /* 0x0000000309077210 */ /* 0x001fe40007f3e0ff */
[----:B------:R-:W-:Y:S01]  /*7cb0*/  STL [R1+0x126c], R8 ;  /* 0x00126c0801007387 */ /* 0x000fe20000100800 */
[----:B-1----:R-:W-:-:S03]  /*7cc0*/  IMAD.X R6, R19, 0x1, R4, P0 ;  /* 0x0000000113067824 */ /* 0x002fc600000e0604 */
[----:B------:R-:W4:Y:S04]  /*7cd0*/  LDL.LU R15, [R1+0x70] ;  /* 0x00007000010f7983 */ /* 0x000f280000300800 */
[----:B------:R0:W-:Y:S04]  /*7ce0*/  STL [R1+0x1274], R7 ;  /* 0x0012740701007387 */ /* 0x0001e80000100800 */
[----:B------:R1:W-:Y:S01]  /*7cf0*/  STL [R1+0x1268], R6 ;  /* 0x0012680601007387 */ /* 0x0003e20000100800 */
[----:B0-----:R-:W-:Y:S01]  /*7d00*/  IADD3 R7, P0, PT, R9, R2, RZ ;  /* 0x0000000209077210 */ /* 0x001fe20007f1e0ff */
[----:B-1----:R-:W-:Y:S01]  /*7d10*/  IMAD.X R6, R20, 0x1, R5, P5 ;  /* 0x0000000114067824 */ /* 0x002fe200028e0605 */
[----:B------:R-:W-:-:S03]  /*7d20*/  IADD3 R8, P5, PT, R10, R3, RZ ;  /* 0x000000030a087210 */ /* 0x000fc60007fbe0ff */
[----:B------:R0:W-:Y:S01]  /*7d30*/  STL [R1+0x1260], R7 ;  /* 0x0012600701007387 */ /* 0x0001e20000100800 */
[----:B------:R-:W-:-:S03]  /*7d40*/  IMAD R11, R11, UR75, RZ ;  /* 0x0000004b0b0b7c24 */ /* 0x000fc6000f8e02ff */
[----:B------:R1:W-:Y:S01]  /*7d50*/  STL [R1+0x125c], R6 ;  /* 0x00125c0601007387 */ /* 0x0003e20000100800 */
[----:B0-----:R-:W-:-:S03]  /*7d60*/  IMAD.X R7, R20, 0x1, R4, P4 ;  /* 0x0000000114077824 */ /* 0x001fc600020e0604 */
[----:B------:R0:W-:Y:S01]  /*7d70*/  STL [R1+0x1264], R8 ;  /* 0x0012640801007387 */ /* 0x0001e20000100800 */
[----:B-1----:R-:W-:-:S03]  /*7d80*/  IADD3 R6, P4, PT, R10, R2, RZ ;  /* 0x000000020a067210 */ /* 0x002fc60007f9e0ff */
[----:B------:R-:W5:Y:S04]  /*7d90*/  LDL.LU R14, [R1+0x78] ;  /* 0x00007800010e7983 */ /* 0x000f680000300800 */
[----:B------:R1:W-:Y:S04]  /*7da0*/  STL [R1+0x1258], R7 ;  /* 0x0012580701007387 */ /* 0x0003e80000100800 */
[----:B------:R1:W-:Y:S01]  /*7db0*/  STL [R1+0x1250], R6 ;  /* 0x0012500601007387 */ /* 0x0003e20000100800 */
[C---:B0-----:R-:W-:Y:S02]  /*7dc0*/  IMAD.X R8, R21.reuse, 0x1, R4, P2 ;  /* 0x0000000115087824 */ /* 0x041fe400010e0604 */
[----:B-1----:R-:W-:Y:S01]  /*7dd0*/  IMAD.X R7, R21, 0x1, R5, P3 ;  /* 0x0000000115077824 */ /* 0x002fe200018e0605 */
[----:B------:R-:W-:-:S04]  /*7de0*/  IADD3 R6, P3, PT, R11, R3, RZ ;  /* 0x000000030b067210 */ /* 0x000fc80007f7e0ff */
[----:B------:R0:W-:Y:S01]  /*7df0*/  STL [R1+0x124c], R7 ;  /* 0x00124c0701007387 */ /* 0x0001e20000100800 */
[----:B------:R-:W-:-:S03]  /*7e00*/  IMAD R12, R12, UR75, RZ ;  /* 0x0000004b0c0c7c24 */ /* 0x000fc6000f8e02ff */
[----:B------:R1:W-:Y:S01]  /*7e10*/  STL [R1+0x1254], R6 ;  /* 0x0012540601007387 */ /* 0x0003e20000100800 */
[----:B0-----:R-:W-:-:S03]  /*7e20*/  IADD3 R7, P2, PT, R11, R2, RZ ;  /* 0x000000020b077210 */ /* 0x001fc60007f5e0ff */
[----:B------:R0:W-:Y:S01]  /*7e30*/  STL [R1+0x1248], R8 ;  /* 0x0012480801007387 */ /* 0x0001e20000100800 */
[----:B-1----:R-:W-:-:S03]  /*7e40*/  IMAD.X R6, R22, 0x1, R5, P1 ;  /* 0x0000000116067824 */ /* 0x002fc600008e0605 */
[----:B------:R-:W5:Y:S04]  /*7e50*/  LDL.LU R13, [R1+0x94] ;  /* 0x00009400010d7983 */ /* 0x000f680000300800 */
[----:B------:R-:W-:Y:S01]  /*7e60*/  STL [R1+0x1240], R7 ;  /* 0x0012400701007387 */ /* 0x000fe20000100800 */
[----:B0-----:R-:W-:-:S03]  /*7e70*/  IADD3 R8, P1, PT, R12, R3, RZ ;  /* 0x000000030c087210 */ /* 0x001fc60007f3e0ff */
[----:B------:R0:W-:Y:S01]  /*7e80*/  STL [R1+0x123c], R6 ;  /* 0x00123c0601007387 */ /* 0x0001e20000100800 */
[----:B------:R-:W-:-:S03]  /*7e90*/  SHF.R.S32.HI R23, RZ, 0x1f, R10 ;  /* 0x0000001fff177819 */ /* 0x000fc6000001140a */
[----:B------:R-:W-:Y:S04]  /*7ea0*/  STL [R1+0x1244], R8 ;  /* 0x0012440801007387 */ /* 0x000fe80000100800 */
[----:B------:R-:W5:Y:S01]  /*7eb0*/  LDL.LU R18, [R1+0x50] ;  /* 0x0000500001127983 */ /* 0x000f620000300800 */
[----:B0-----:R-:W-:Y:S01]  /*7ec0*/  IMAD.X R6, R22, 0x1, R4, P0 ;  /* 0x0000000116067824 */ /* 0x001fe200000e0604 */
[----:B------:R-:W-:-:S04]  /*7ed0*/  IADD3 R7, P0, PT, R12, R2, RZ ;  /* 0x000000020c077210 */ /* 0x000fc80007f1e0ff */
[----:B------:R0:W-:Y:S04]  /*7ee0*/  STL [R1+0x1238], R6 ;  /* 0x0012380601007387 */ /* 0x0001e80000100800 */
[----:B------:R-:W-:Y:S04]  /*7ef0*/  STL [R1+0x1230], R7 ;  /* 0x0012300701007387 */ /* 0x000fe80000100800 */
[----:B------:R-:W5:Y:S01]  /*7f00*/  LDL.LU R28, [R1+0x98] ;  /* 0x00009800011c7983 */ /* 0x000f620000300800 */
[----:B0-----:R-:W-:-:S05]  /*7f10*/  IMAD.X R6, R23, 0x1, R5, P5 ;  /* 0x0000000117067824 */ /* 0x001fca00028e0605 */
[----:B------:R0:W-:Y:S02]  /*7f20*/  STL [R1+0x122c], R6 ;  /* 0x00122c0601007387 */ /* 0x0001e40000100800 */
[----:B0-----:R-:W-:Y:S01]  /*7f30*/  IMAD.X R6, R23, 0x1, R4, P4 ;  /* 0x0000000117067824 */ /* 0x001fe200020e0604 */
[C---:B--2---:R-:W-:Y:S02]  /*7f40*/  IADD3 R7, P5, PT, R29.reuse, R3, RZ ;  /* 0x000000031d077210 */ /* 0x044fe40007fbe0ff */
[----:B------:R-:W-:-:S03]  /*7f50*/  IADD3 R8, P4, PT, R29, R2, RZ ;  /* 0x000000021d087210 */ /* 0x000fc60007f9e0ff */
[----:B------:R0:W-:Y:S04]  /*7f60*/  STL [R1+0x1234], R7 ;  /* 0x0012340701007387 */ /* 0x0001e80000100800 */
[----:B0-----:R-:W2:Y:S04]  /*7f70*/  LDL.LU R7, [R1+0x54] ;  /* 0x0000540001077983 */ /* 0x001ea80000300800 */
[----:B------:R0:W-:Y:S04]  /*7f80*/  STL [R1+0x121c], R6 ;  /* 0x00121c0601007387 */ /* 0x0001e80000100800 */
[----:B------:R1:W-:Y:S04]  /*7f90*/  STL [R1+0x1224], R8 ;  /* 0x0012240801007387 */ /* 0x0003e80000100800 */
[----:B------:R-:W2:Y:S01]  /*7fa0*/  LDL.LU R29, [R1+0x9c] ;  /* 0x00009c00011d7983 */ /* 0x000ea20000300800 */
[----:B------:R-:W-:-:S05]  /*7fb0*/  SHF.R.S32.HI R24, RZ, 0x1f, R11 ;  /* 0x0000001fff187819 */ /* 0x000fca000001140b */
[----:B0-----:R-:W-:Y:S01]  /*7fc0*/  IMAD.X R6, R24, 0x1, R5, P3 ;  /* 0x0000000118067824 */ /* 0x001fe200018e0605 */
[----:B---3--:R-:W-:Y:S01]  /*7fd0*/  IADD3 R9, P3, PT, R16, R3, RZ ;  /* 0x0000000310097210 */ /* 0x008fe20007f7e0ff */
[----:B-1----:R-:W-:Y:S01]  /*7fe0*/  IMAD.X R8, R24, 0x1, R4, P2 ;  /* 0x0000000118087824 */ /* 0x002fe200010e0604 */
[----:B------:R-:W-:Y:S02]  /*7ff0*/  SHF.R.S32.HI R25, RZ, 0x1f, R12 ;  /* 0x0000001fff197819 */ /* 0x000fe4000001140c */
[----:B------:R0:W-:Y:S04]  /*8000*/  STL [R1+0x1220], R6 ;  /* 0x0012200601007387 */ /* 0x0001e80000100800 */
[----:B------:R-:W-:Y:S04]  /*8010*/  STL [R1+0x1228], R9 ;  /* 0x0012280901007387 */ /* 0x000fe80000100800 */
[----:B------:R-:W3:Y:S01]  /*8020*/  LDL.LU R17, [R1+0x5c] ;  /* 0x00005c0001117983 */ /* 0x000ee20000300800 */
[----:B0-----:R-:W-:-:S03]  /*8030*/  IADD3 R6, P2, PT, R16, R2, RZ ;  /* 0x0000000210067210 */ /* 0x001fc60007f5e0ff */
[----:B------:R0:W-:Y:S04]  /*8040*/  STL [R1+0x120c], R8 ;  /* 0x00120c0801007387 */ /* 0x0001e80000100800 */
[----:B------:R1:W-:Y:S01]  /*8050*/  STL [R1+0x1214], R6 ;  /* 0x0012140601007387 */ /* 0x0003e20000100800 */
[----:B0-----:R-:W-:-:S03]  /*8060*/  IMAD.X R8, R25, 0x1, R5, P1 ;  /* 0x0000000119087824 */ /* 0x001fc600008e0605 */
[----:B-1----:R-:W3:Y:S01]  /*8070*/  LDL.LU R6, [R1+0x90] ;  /* 0x0000900001067983 */ /* 0x002ee20000300800 */
[----:B----4-:R-:W-:-:S03]  /*8080*/  IADD3 R10, P1, PT, R15, R3, RZ ;  /* 0x000000030f0a7210 */ /* 0x010fc60007f3e0ff */
[----:B------:R0:W-:Y:S01]  /*8090*/  STL [R1+0x1210], R8 ;  /* 0x0012100801007387 */ /* 0x0001e20000100800 */
[----:B------:R-:W-:-:S03]  /*80a0*/  SHF.R.S32.HI R26, RZ, 0x1f, R26 ;  /* 0x0000001fff1a7819 */ /* 0x000fc6000001141a */
[----:B------:R-:W-:Y:S04]  /*80b0*/  STL [R1+0x1218], R10 ;  /* 0x0012180a01007387 */ /* 0x000fe80000100800 */
[----:B------:R-:W4:Y:S01]  /*80c0*/  LDL.LU R19, [R1+0x64] ;  /* 0x0000640001137983 */ /* 0x000f220000300800 */
[----:B0-----:R-:W-:Y:S01]  /*80d0*/  IMAD.X R8, R25, 0x1, R4, P0 ;  /* 0x0000000119087824 */ /* 0x001fe200000e0604 */
[----:B------:R-:W-:-:S04]  /*80e0*/  IADD3 R9, P0, PT, R15, R2, RZ ;  /* 0x000000020f097210 */ /* 0x000fc80007f1e0ff */
[----:B------:R0:W-:Y:S04]  /*80f0*/  STL [R1+0x11fc], R8 ;  /* 0x0011fc0801007387 */ /* 0x0001e80000100800 */
[----:B------:R-:W-:Y:S04]  /*8100*/  STL [R1+0x1204], R9 ;  /* 0x0012040901007387 */ /* 0x000fe80000100800 */
[----:B------:R-:W4:Y:S01]  /*8110*/  LDL.LU R16, [R1+0x8c] ;  /* 0x00008c0001107983 */ /* 0x000f220000300800 */
[----:B0-----:R-:W-:Y:S01]  /*8120*/  IMAD.X R8, R26, 0x1, R5, P5 ;  /* 0x000000011a087824 */ /* 0x001fe200028e0605 */
[----:B------:R-:W-:-:S04]  /*8130*/  SHF.R.S32.HI R27, RZ, 0x1f, R27 ;  /* 0x0000001fff1b7819 */ /* 0x000fc8000001141b */
[----:B------:R0:W-:Y:S01]  /*8140*/  STL [R1+0x1200], R8 ;  /* 0x0012000801007387 */ /* 0x0001e20000100800 */
[----:B-----5:R-:W-:Y:S01]  /*8150*/  IADD3 R10, P5, PT, R14, R3, RZ ;  /* 0x000000030e0a7210 */ /* 0x020fe20007fbe0ff */
[----:B0-----:R-:W-:Y:S01]  /*8160*/  IMAD.X R8, R26, 0x1, R4, P4 ;  /* 0x000000011a087824 */ /* 0x001fe200020e0604 */
[----:B------:R-:W-:-:S03]  /*8170*/  IADD3 R9, P4, PT, R14, R2, RZ ;  /* 0x000000020e097210 */ /* 0x000fc60007f9e0ff */
[----:B------:R-:W-:Y:S04]  /*8180*/  STL [R1+0x1208], R10 ;  /* 0x0012080a01007387 */ /* 0x000fe80000100800 */
[----:B------:R-:W5:Y:S04]  /*8190*/  LDL.LU R15, [R1+0x68] ;  /* 0x00006800010f7983 */ /* 0x000f680000300800 */
[----:B------:R0:W-:Y:S04]  /*81a0*/  STL [R1+0x11ec], R8 ;  /* 0x0011ec0801007387 */ /* 0x0001e80000100800 */
[----:B------:R1:W-:Y:S04]  /*81b0*/  STL [R1+0x11f4], R9 ;  /* 0x0011f40901007387 */ /* 0x0003e80000100800 */
[----:B------:R-:W5:Y:S01]  /*81c0*/  LDL.LU R14, [R1+0x88] ;  /* 0x00008800010e7983 */ /* 0x000f620000300800 */
[----:B0-----:R-:W-:-:S02]  /*81d0*/  IMAD.X R8, R27, 0x1, R5, P3 ;  /* 0x000000011b087824 */ /* 0x001fc400018e0605 */
[----:B-1----:R-:W-:-:S03]  /*81e0*/  IMAD.X R9, R27, 0x1, R4, P2 ;  /* 0x000000011b097824 */ /* 0x002fc600010e0604 */
[----:B------:R0:W-:Y:S01]  /*81f0*/  STL [R1+0x11f0], R8 ;  /* 0x0011f00801007387 */ /* 0x0001e20000100800 */
[----:B------:R-:W-:-:S03]  /*8200*/  IADD3 R10, P3, PT, R13, R3, RZ ;  /* 0x000000030d0a7210 */ /* 0x000fc60007f7e0ff */
[----:B0-----:R-:W5:Y:S04]  /*8210*/  LDL.LU R8, [R1+0x6c] ;  /* 0x00006c0001087983 */ /* 0x001f680000300800 */
[----:B------:R0:W-:Y:S04]  /*8220*/  STL [R1+0x11f8], R10 ;  /* 0x0011f80a01007387 */ /* 0x0001e80000100800 */
[----:B------:R1:W-:Y:S01]  /*8230*/  STL [R1+0xf90], R9 ;  /* 0x000f900901007387 */ /* 0x0003e20000100800 */
[----:B0-----:R-:W-:-:S03]  /*8240*/  IADD3 R10, P2, PT, R13, R2, RZ ;  /* 0x000000020d0a7210 */ /* 0x001fc60007f5e0ff */
[----:B------:R-:W5:Y:S01]  /*8250*/  LDL.LU R13, [R1+0x84] ;  /* 0x00008400010d7983 */ /* 0x000f620000300800 */
[----:B-1----:R-:W-:-:S03]  /*8260*/  IMAD.X R9, R18, 0x1, R5, P1 ;  /* 0x0000000112097824 */ /* 0x002fc600008e0605 */
[----:B------:R-:W-:Y:S01]  /*8270*/  STL [R1+0xfac], R10 ;  /* 0x000fac0a01007387 */ /* 0x000fe20000100800 */
[----:B------:R-:W-:-:S03]  /*8280*/  IADD3 R11, P1, PT, R28, R3, RZ ;  /* 0x000000031c0b7210 */ /* 0x000fc60007f3e0ff */
[----:B------:R0:W-:Y:S04]  /*8290*/  STL [R1+0xf94], R9 ;  /* 0x000f940901007387 */ /* 0x0001e80000100800 */
[----:B------:R-:W-:Y:S01]  /*82a0*/  STL [R1+0xfb4], R11 ;  /* 0x000fb40b01007387 */ /* 0x000fe20000100800 */
[----:B0-----:R-:W-:Y:S01]  /*82b0*/  IMAD.X R9, R18, 0x1, R4, P0 ;  /* 0x0000000112097824 */ /* 0x001fe200000e0604 */
[----:B------:R-:W-:Y:S02]  /*82c0*/  IADD3 R10, P0, PT, R28, R2, RZ ;  /* 0x000000021c0a7210 */ /* 0x000fe40007f1e0ff */
[----:B------:R-:W5:Y:S04]  /*82d0*/  LDL.LU R18, [R1+0x74] ;  /* 0x0000740001127983 */ /* 0x000f680000300800 */
[----:B------:R2:W-:Y:S04]  /*82e0*/  STL [R1+0xf98], R9 ;  /* 0x000f980901007387 */ /* 0x0005e80000100800 */
[----:B------:R-:W-:Y:S04]  /*82f0*/  STL [R1+0xfbc], R10 ;  /* 0x000fbc0a01007387 */ /* 0x000fe80000100800 */
[----:B------:R-:W5:Y:S01]  /*8300*/  LDL.LU R28, [R1+0x80] ;  /* 0x00008000011c7983 */ /* 0x000f620000300800 */
[----:B--2---:R-:W-:-:S05]  /*8310*/  IMAD.X R9, R7, 0x1, R5, P5 ;  /* 0x0000000107097824 */ /* 0x004fca00028e0605 */
[----:B------:R0:W-:Y:S01]  /*8320*/  STL [R1+0xf9c], R9 ;  /* 0x000f9c0901007387 */ /* 0x0001e20000100800 */
[----:B------:R-:W-:Y:S01]  /*8330*/  IADD3 R11, P5, PT, R29, R3, RZ ;  /* 0x000000031d0b7210 */ /* 0x000fe20007fbe0ff */
[----:B0-----:R-:W-:Y:S01]  /*8340*/  IMAD.X R9, R7, 0x1, R4, P4 ;  /* 0x0000000107097824 */ /* 0x001fe200020e0604 */
[----:B------:R-:W-:-:S03]  /*8350*/  IADD3 R10, P4, PT, R29, R2, RZ ;  /* 0x000000021d0a7210 */ /* 0x000fc60007f9e0ff */
[----:B------:R-:W-:Y:S04]  /*8360*/  STL [R1+0xfc4], R11 ;  /* 0x000fc40b01007387 */ /* 0x000fe80000100800 */
[----:B------:R-:W2:Y:S04]  /*8370*/  LDL.LU R7, [R1+0xa0] ;  /* 0x0000a00001077983 */ /* 0x000ea80000300800 */
[----:B------:R3:W-:Y:S04]  /*8380*/  STL [R1+0xfa0], R9 ;  /* 0x000fa00901007387 */ /* 0x0007e80000100800 */
[----:B------:R0:W-:Y:S04]  /*8390*/  STL [R1+0xfcc], R10 ;  /* 0x000fcc0a01007387 */ /* 0x0001e80000100800 */
[----:B------:R-:W2:Y:S01]  /*83a0*/  LDL.LU R29, [R1+0x7c] ;  /* 0x00007c00011d7983 */ /* 0x000ea20000300800 */
[----:B---3--:R-:W-:-:S05]  /*83b0*/  IMAD.X R9, R17, 0x1, R5, P3 ;  /* 0x0000000111097824 */ /* 0x008fca00018e0605 */
[----:B------:R1:W-:Y:S01]  /*83c0*/  STL [R1+0xfa4], R9 ;  /* 0x000fa40901007387 */ /* 0x0003e20000100800 */
[C---:B0-----:R-:W-:Y:S01]  /*83d0*/  IADD3 R10, P3, PT, R6.reuse, R3, RZ ;  /* 0x00000003060a7210 */ /* 0x041fe20007f7e0ff */
[----:B-1----:R-:W-:Y:S01]  /*83e0*/  IMAD.X R9, R17, 0x1, R4, P2 ;  /* 0x0000000111097824 */ /* 0x002fe200010e0604 */
[----:B------:R-:W-:-:S03]  /*83f0*/  IADD3 R6, P2, PT, R6, R2, RZ ;  /* 0x0000000206067210 */ /* 0x000fc60007f5e0ff */
[----:B------:R4:W-:Y:S04]  /*8400*/  STL [R1+0xfd4], R10 ;  /* 0x000fd40a01007387 */ /* 0x0009e80000100800 */
[----:B------:R-:W3:Y:S04]  /*8410*/  LDL.LU R17, [R1+0xac] ;  /* 0x0000ac0001117983 */ /* 0x000ee80000300800 */
[----:B------:R0:W-:Y:S04]  /*8420*/  STL [R1+0xfa8], R9 ;  /* 0x000fa80901007387 */ /* 0x0001e80000100800 */
[----:B------:R1:W-:Y:S01]  /*8430*/  STL [R1+0xfdc], R6 ;  /* 0x000fdc0601007387 */ /* 0x0003e20000100800 */
[----:B----4-:R-:W-:-:S02]  /*8440*/  IMAD.X R10, R19, 0x1, R4, P0 ;  /* 0x00000001130a7824 */ /* 0x010fc400000e0604 */
[----:B0-----:R-:W-:Y:S01]  /*8450*/  IMAD.X R9, R19, 0x1, R5, P1 ;  /* 0x0000000113097824 */ /* 0x001fe200008e0605 */
[----:B-1----:R-:W4:Y:S01]  /*8460*/  LDL.LU R6, [R1+0xa4] ;  /* 0x0000a40001067983 */ /* 0x002f220000300800 */
[----:B------:R-:W-:-:S03]  /*8470*/  IADD3 R11, P1, PT, R16, R3, RZ ;  /* 0x00000003100b7210 */ /* 0x000fc60007f3e0ff */
[----:B------:R0:W-:Y:S04]  /*8480*/  STL [R1+0xfb0], R9 ;  /* 0x000fb00901007387 */ /* 0x0001e80000100800 */
[----:B------:R-:W-:Y:S04]  /*8490*/  STL [R1+0xfe4], R11 ;  /* 0x000fe40b01007387 */ /* 0x000fe80000100800 */
[----:B------:R-:W4:Y:S01]  /*84a0*/  LDL.LU R19, [R1+0xb8] ;  /* 0x0000b80001137983 */ /* 0x000f220000300800 */
[----:B0-----:R-:W-:-:S03]  /*84b0*/  IADD3 R9, P0, PT, R16, R2, RZ ;  /* 0x0000000210097210 */ /* 0x001fc60007f1e0ff */
[----:B------:R5:W-:Y:S04]  /*84c0*/  STL [R1+0xfb8], R10 ;  /* 0x000fb80a01007387 */ /* 0x000be80000100800 */
[----:B------:R0:W-:Y:S04]  /*84d0*/  STL [R1+0xfec], R9 ;  /* 0x000fec0901007387 */ /* 0x0001e80000100800 */
[----:B------:R-:W4:Y:S01]  /*84e0*/  LDL.LU R16, [R1+0xa8] ;  /* 0x0000a80001107983 */ /* 0x000f220000300800 */
[C---:B-----5:R-:W-:Y:S02]  /*84f0*/  IMAD.X R10, R15.reuse, 0x1, R5, P5 ;  /* 0x000000010f0a7824 */ /* 0x060fe400028e0605 */
[----:B------:R-:W-:-:S03]  /*8500*/  IMAD.X R11, R15, 0x1, R4, P4 ;  /* 0x000000010f0b7824 */ /* 0x000fc600020e0604 */
[----:B------:R1:W-:Y:S01]  /*8510*/  STL [R1+0xfc0], R10 ;  /* 0x000fc00a01007387 */ /* 0x0003e20000100800 */
[C---:B0-----:R-:W-:Y:S02]  /*8520*/  IADD3 R9, P5, PT, R14.reuse, R3, RZ ;  /* 0x000000030e097210 */ /* 0x041fe40007fbe0ff */
[----:B-1----:R-:W-:-:S03]  /*8530*/  IADD3 R10, P4, PT, R14, R2, RZ ;  /* 0x000000020e0a7210 */ /* 0x002fc60007f9e0ff */
[----:B------:R0:W-:Y:S04]  /*8540*/  STL [R1+0xff4], R9 ;  /* 0x000ff40901007387 */ /* 0x0001e80000100800 */
[----:B------:R1:W-:Y:S04]  /*8550*/  STL [R1+0xfc8], R11 ;  /* 0x000fc80b01007387 */ /* 0x0003e80000100800 */
[----:B------:R-:W5:Y:S01]  /*8560*/  LDL.LU R15, [R1+0xc4] ;  /* 0x0000c400010f7983 */ /* 0x000f620000300800 */
[----:B0-----:R-:W-:-:S03]  /*8570*/  IMAD.X R9, R8, 0x1, R5, P3 ;  /* 0x0000000108097824 */ /* 0x001fc600018e0605 */
[----:B------:R-:W-:Y:S04]  /*8580*/  STL [R1+0xffc], R10 ;  /* 0x000ffc0a01007387 */ /* 0x000fe80000100800 */
[----:B------:R-:W5:Y:S04]  /*8590*/  LDL.LU R14, [R1+0xb0] ;  /* 0x0000b000010e7983 */ /* 0x000f680000300800 */
[----:B------:R0:W-:Y:S01]  /*85a0*/  STL [R1+0xfd0], R9 ;  /* 0x000fd00901007387 */ /* 0x0001e20000100800 */
[C---:B-1----:R-:W-:Y:S01]  /*85b0*/  IADD3 R11, P3, PT, R13.reuse, R3, RZ ;  /* 0x000000030d0b7210 */ /* 0x042fe20007f7e0ff */
[----:B0-----:R-:W-:Y:S01]  /*85c0*/  IMAD.X R9, R8, 0x1, R4, P2 ;  /* 0x0000000108097824 */ /* 0x001fe200010e0604 */
[----:B------:R-:W-:-:S03]  /*85d0*/  IADD3 R10, P2, PT, R13, R2, RZ ;  /* 0x000000020d0a7210 */ /* 0x000fc60007f5e0ff */
[----:B------:R-:W-:Y:S04]  /*85e0*/  STL [R1+0x1004], R11 ;  /* 0x0010040b01007387 */ /* 0x000fe80000100800 */
[----:B------:R-:W5:Y:S04]  /*85f0*/  LDL.LU R8, [R1+0xcc] ;  /* 0x0000cc0001087983 */ /* 0x000f680000300800 */
[----:B------:R0:W-:Y:S04]  /*8600*/  STL [R1+0xfd8], R9 ;  /* 0x000fd80901007387 */ /* 0x0001e80000100800 */
[----:B------:R-:W-:Y:S04]  /*8610*/  STL [R1+0x100c], R10 ;  /* 0x00100c0a01007387 */ /* 0x000fe80000100800 */
[----:B------:R-:W5:Y:S01]  /*8620*/  LDL.LU R13, [R1+0xb4] ;  /* 0x0000b400010d7983 */ /* 0x000f620000300800 */
[----:B0-----:R-:W-:-:S05]  /*8630*/  IMAD.X R9, R18, 0x1, R5, P1 ;  /* 0x0000000112097824 */ /* 0x001fca00008e0605 */
[----:B------:R0:W-:Y:S01]  /*8640*/  STL [R1+0xfe0], R9 ;  /* 0x000fe00901007387 */ /* 0x0001e20000100800 */
[----:B------:R-:W-:Y:S01]  /*8650*/  IADD3 R11, P1, PT, R28, R3, RZ ;  /* 0x000000031c0b7210 */ /* 0x000fe20007f3e0ff */
[----:B0-----:R-:W-:Y:S01]  /*8660*/  IMAD.X R9, R18, 0x1, R4, P0 ;  /* 0x0000000112097824 */ /* 0x001fe200000e0604 */
[----:B------:R-:W-:-:S03]  /*8670*/  IADD3 R10, P0, PT, R28, R2, RZ ;  /* 0x000000021c0a7210 */ /* 0x000fc60007f1e0ff */
[----:B------:R-:W-:Y:S04]  /*8680*/  STL [R1+0x1014], R11 ;  /* 0x0010140b01007387 */ /* 0x000fe80000100800 */
[----:B------:R-:W5:Y:S04]  /*8690*/  LDL.LU R18, [R1+0xd8] ;  /* 0x0000d80001127983 */ /* 0x000f680000300800 */
[----:B------:R2:W-:Y:S04]  /*86a0*/  STL [R1+0xfe8], R9 ;  /* 0x000fe80901007387 */ /* 0x0005e80000100800 */
[----:B------:R0:W-:Y:S04]  /*86b0*/  STL [R1+0x101c], R10 ;  /* 0x00101c0a01007387 */ /* 0x0001e80000100800 */
[----:B------:R-:W5:Y:S01]  /*86c0*/  LDL.LU R28, [R1+0xbc] ;  /* 0x0000bc00011c7983 */ /* 0x000f620000300800 */
[----:B--2---:R-:W-:-:S02]  /*86d0*/  IMAD.X R9, R7, 0x1, R5, P5 ;  /* 0x0000000107097824 */ /* 0x004fc400028e0605 */
[----:B0-----:R-:W-:-:S03]  /*86e0*/  IMAD.X R10, R7, 0x1, R4, P4 ;  /* 0x00000001070a7824 */ /* 0x001fc600020e0604 */
[----:B------:R0:W-:Y:S01]  /*86f0*/  STL [R1+0xff0], R9 ;  /* 0x000ff00901007387 */ /* 0x0001e20000100800 */
[C---:B------:R-:W-:Y:S02]  /*8700*/  IADD3 R11, P5, PT, R29.reuse, R3, RZ ;  /* 0x000000031d0b7210 */ /* 0x040fe40007fbe0ff */
[----:B0-----:R-:W-:-:S03]  /*8710*/  IADD3 R9, P4, PT, R29, R2, RZ ;  /* 0x000000021d097210 */ /* 0x001fc60007f9e0ff */
[----:B------:R-:W-:Y:S04]  /*8720*/  STL [R1+0x1024], R11 ;  /* 0x0010240b01007387 */ /* 0x000fe80000100800 */
[----:B------:R-:W2:Y:S04]  /*8730*/  LDL.LU R7, [R1+0xe0] ;  /* 0x0000e00001077983 */ /* 0x000ea80000300800 */
[----:B------:R3:W-:Y:S04]  /*8740*/  STL [R1+0xff8], R10 ;  /* 0x000ff80a01007387 */ /* 0x0007e80000100800 */
[----:B------:R-:W-:Y:S04]  /*8750*/  STL [R1+0x102c], R9 ;  /* 0x00102c0901007387 */ /* 0x000fe80000100800 */
[----:B------:R-:W2:Y:S01]  /*8760*/  LDL.LU R29, [R1+0xc0] ;  /* 0x0000c000011d7983 */ /* 0x000ea20000300800 */
[----:B---3--:R-:W-:-:S05]  /*8770*/  IMAD.X R10, R17, 0x1, R5, P3 ;  /* 0x00000001110a7824 */ /* 0x008fca00018e0605 */
[----:B------:R0:W-:Y:S02]  /*8780*/  STL [R1+0x1000], R10 ;  /* 0x0010000a01007387 */ /* 0x0001e40000100800 */
[----:B0-----:R-:W-:Y:S02]  /*8790*/  IMAD.X R10, R17, 0x1, R4, P2 ;  /* 0x00000001110a7824 */ /* 0x001fe400010e0604 */
[----:B------:R-:W3:Y:S01]  /*87a0*/  LDL.LU R17, [R1+0xec] ;  /* 0x0000ec0001117983 */ /* 0x000ee20000300800 */
[----:B----4-:R-:W-:-:S05]  /*87b0*/  IADD3 R9, P3, PT, R6, R3, RZ ;  /* 0x0000000306097210 */ /* 0x010fca0007f7e0ff */
[----:B------:R0:W-:Y:S04]  /*87c0*/  STL [R1+0x1034], R9 ;  /* 0x0010340901007387 */ /* 0x0001e80000100800 */
[----:B------:R1:W-:Y:S01]  /*87d0*/  STL [R1+0x1008], R10 ;  /* 0x0010080a01007387 */ /* 0x0003e20000100800 */
[----:B0-----:R-:W-:-:S03]  /*87e0*/  IADD3 R9, P2, PT, R6, R2, RZ ;  /* 0x0000000206097210 */ /* 0x001fc60007f5e0ff */
[----:B------:R-:W4:Y:S01]  /*87f0*/  LDL.LU R6, [R1+0xc8] ;  /* 0x0000c80001067983 */ /* 0x000f220000300800 */
[----:B-1----:R-:W-:-:S03]  /*8800*/  IMAD.X R10, R19, 0x1, R5, P1 ;  /* 0x00000001130a7824 */ /* 0x002fc600008e0605 */
[----:B------:R0:W-:Y:S04]  /*8810*/  STL [R1+0x103c], R9 ;  /* 0x00103c0901007387 */ /* 0x0001e80000100800 */
[----:B------:R1:W-:Y:S01]  /*8820*/  STL [R1+0x1010], R10 ;  /* 0x0010100a01007387 */ /* 0x0003e20000100800 */
[C---:B0-----:R-:W-:Y:S01]  /*8830*/  IADD3 R9, P1, PT, R16.reuse, R3, RZ ;  /* 0x0000000310097210 */ /* 0x041fe20007f3e0ff */
[----:B-1----:R-:W-:Y:S02]  /*8840*/  IMAD.X R10, R19, 0x1, R4, P0 ;  /* 0x00000001130a7824 */ /* 0x002fe400000e0604 */
[----:B------:R-:W4:Y:S04]  /*8850*/  LDL.LU R19, [R1+0xf8] ;  /* 0x0000f80001137983 */ /* 0x000f280000300800 */
[----:B------:R0:W-:Y:S04]  /*8860*/  STL [R1+0x1044], R9 ;  /* 0x0010440901007387 */ /* 0x0001e80000100800 */
[----:B------:R1:W-:Y:S01]  /*8870*/  STL [R1+0x1018], R10 ;  /* 0x0010180a01007387 */ /* 0x0003e20000100800 */
[----:B0-----:R-:W-:-:S03]  /*8880*/  IADD3 R9, P0, PT, R16, R2, RZ ;  /* 0x0000000210097210 */ /* 0x001fc60007f1e0ff */
[----:B------:R-:W4:Y:S01]  /*8890*/  LDL.LU R16, [R1+0xd0] ;  /* 0x0000d00001107983 */ /* 0x000f220000300800 */
[----:B-----5:R-:W-:-:S03]  /*88a0*/  IMAD.X R11, R15, 0x1, R5, P5 ;  /* 0x000000010f0b7824 */ /* 0x020fc600028e0605 */
[----:B------:R0:W-:Y:S01]  /*88b0*/  STL [R1+0x104c], R9 ;  /* 0x00104c0901007387 */ /* 0x0001e20000100800 */
[----:B-1----:R-:W-:-:S03]  /*88c0*/  IADD3 R10, P5, PT, R14, R3, RZ ;  /* 0x000000030e0a7210 */ /* 0x002fc60007fbe0ff */
[----:B------:R-:W-:Y:S01]  /*88d0*/  STL [R1+0x1020], R11 ;  /* 0x0010200b01007387 */ /* 0x000fe20000100800 */
[----:B0-----:R-:W-:-:S03]  /*88e0*/  IMAD.X R9, R15, 0x1, R4, P4 ;  /* 0x000000010f097824 */ /* 0x001fc600020e0604 */
[----:B------:R-:W5:Y:S04]  /*88f0*/  LDL.LU R15, [R1+0x104] ;  /* 0x00010400010f7983 */ /* 0x000f680000300800 */
[----:B------:R0:W-:Y:S04]  /*8900*/  STL [R1+0x1054], R10 ;  /* 0x0010540a01007387 */ /* 0x0001e80000100800 */
[----:B------:R1:W-:Y:S01]  /*8910*/  STL [R1+0x1028], R9 ;  /* 0x0010280901007387 */ /* 0x0003e20000100800 */
[----:B0-----:R-:W-:-:S03]  /*8920*/  IADD3 R10, P4, PT, R14, R2, RZ ;  /* 0x000000020e0a7210 */ /* 0x001fc60007f9e0ff */
[----:B------:R-:W5:Y:S01]  /*8930*/  LDL.LU R14, [R1+0xd4] ;  /* 0x0000d400010e7983 */ /* 0x000f620000300800 */
[----:B-1----:R-:W-:-:S03]  /*8940*/  IMAD.X R9, R8, 0x1, R5, P3 ;  /* 0x0000000108097824 */ /* 0x002fc600018e0605 */
[----:B------:R0:W-:Y:S04]  /*8950*/  STL [R1+0x105c], R10 ;  /* 0x00105c0a01007387 */ /* 0x0001e80000100800 */
[----:B------:R1:W-:Y:S01]  /*8960*/  STL [R1+0x1030], R9 ;  /* 0x0010300901007387 */ /* 0x0003e20000100800 */
[C---:B0-----:R-:W-:Y:S01]  /*8970*/  IADD3 R10, P3, PT, R13.reuse, R3, RZ ;  /* 0x000000030d0a7210 */ /* 0x041fe20007f7e0ff */
[----:B-1----:R-:W-:Y:S02]  /*8980*/  IMAD.X R9, R8, 0x1, R4, P2 ;  /* 0x0000000108097824 */ /* 0x002fe400010e0604 */
[----:B------:R-:W5:Y:S04]  /*8990*/  LDL.LU R8, [R1+0x10c] ;  /* 0x00010c0001087983 */ /* 0x000f680000300800 */
[----:B------:R0:W-:Y:S04]  /*89a0*/  STL [R1+0x1064], R10 ;  /* 0x0010640a01007387 */ /* 0x0001e80000100800 */
[----:B------:R1:W-:Y:S01]  /*89b0*/  STL [R1+0x1038], R9 ;  /* 0x0010380901007387 */ /* 0x0003e20000100800 */
[----:B0-----:R-:W-:-:S03]  /*89c0*/  IADD3 R10, P2, PT, R13, R2, RZ ;  /* 0x000000020d0a7210 */ /* 0x001fc60007f5e0ff */
[----:B------:R-:W5:Y:S01]  /*89d0*/  LDL.LU R13, [R1+0xdc] ;  /* 0x0000dc00010d7983 */ /* 0x000f620000300800 */
[----:B-1----:R-:W-:Y:S01]  /*89e0*/  IMAD.X R9, R18, 0x1, R5, P1 ;  /* 0x0000000112097824 */ /* 0x002fe200008e0605 */
[----:B------:R-:W-:Y:S02]  /*89f0*/  IADD3 R11, P1, PT, R28, R3, RZ ;  /* 0x000000031c0b7210 */ /* 0x000fe40007f3e0ff */
[----:B------:R0:W-:Y:S04]  /*8a00*/  STL [R1+0x106c], R10 ;  /* 0x00106c0a01007387 */ /* 0x0001e80000100800 */
[----:B------:R1:W-:Y:S04]  /*8a10*/  STL [R1+0x1040], R9 ;  /* 0x0010400901007387 */ /* 0x0003e80000100800 */
[----:B------:R-:W-:Y:S01]  /*8a20*/  STL [R1+0x1074], R11 ;  /* 0x0010740b01007387 */ /* 0x000fe20000100800 */
[----:B0-----:R-:W-:Y:S01]  /*8a30*/  IMAD.X R10, R18, 0x1, R4, P0 ;  /* 0x00000001120a7824 */ /* 0x001fe200000e0604 */
[----:B-1----:R-:W-:-:S02]  /*8a40*/  IADD3 R9, P0, PT, R28, R2, RZ ;  /* 0x000000021c097210 */ /* 0x002fc40007f1e0ff */
[----:B------:R-:W5:Y:S04]  /*8a50*/  LDL.LU R28, [R1+0x118] ;  /* 0x00011800011c7983 */ /* 0x000f680000300800 */
[----:B------:R2:W-:Y:S04]  /*8a60*/  STL [R1+0x1048], R10 ;  /* 0x0010480a01007387 */ /* 0x0005e80000100800 */
[----:B------:R0:W-:Y:S04]  /*8a70*/  STL [R1+0x107c], R9 ;  /* 0x00107c0901007387 */ /* 0x0001e80000100800 */
[----:B------:R-:W5:Y:S01]  /*8a80*/  LDL.LU R18, [R1+0xe4] ;  /* 0x0000e40001127983 */ /* 0x000f620000300800 */
[----:B--2---:R-:W-:-:S05]  /*8a90*/  IMAD.X R10, R7, 0x1, R5, P5 ;  /* 0x00000001070a7824 */ /* 0x004fca00028e0605 */
[----:B------:R1:W-:Y:S01]  /*8aa0*/  STL [R1+0x1050], R10 ;  /* 0x0010500a01007387 */ /* 0x0003e20000100800 */
[----:B0-----:R-:W-:Y:S01]  /*8ab0*/  IADD3 R9, P5, PT, R29, R3, RZ ;  /* 0x000000031d097210 */ /* 0x001fe20007fbe0ff */
[----:B-1----:R-:W-:Y:S01]  /*8ac0*/  IMAD.X R10, R7, 0x1, R4, P4 ;  /* 0x00000001070a7824 */ /* 0x002fe200020e0604 */
[----:B------:R-:W-:-:S03]  /*8ad0*/  IADD3 R7, P4, PT, R29, R2, RZ ;  /* 0x000000021d077210 */ /* 0x000fc60007f9e0ff */
[----:B------:R-:W-:Y:S04]  /*8ae0*/  STL [R1+0x1084], R9 ;  /* 0x0010840901007387 */ /* 0x000fe80000100800 */
[----:B------:R-:W-:Y:S04]  /*8af0*/  STL [R1+0x1058], R10 ;  /* 0x0010580a01007387 */ /* 0x000fe80000100800 */
[----:B------:R-:W2:Y:S04]  /*8b00*/  LDL.LU R29, [R1+0x124] ;  /* 0x00012400011d7983 */ /* 0x000ea80000300800 */
[----:B------:R0:W-:Y:S04]  /*8b10*/  STL [R1+0x108c], R7 ;  /* 0x00108c0701007387 */ /* 0x0001e80000100800 */
[----:B0-----:R-:W2:Y:S01]  /*8b20*/  LDL.LU R7, [R1+0xe8] ;  /* 0x0000e80001077983 */ /* 0x001ea20000300800 */
[----:B---3--:R-:W-:-:S02]  /*8b30*/  IMAD.X R9, R17, 0x1, R5, P3 ;  /* 0x0000000111097824 */ /* 0x008fc400018e0605 */
[----:B------:R-:W-:-:S03]  /*8b40*/  IMAD.X R10, R17, 0x1, R4, P2 ;  /* 0x00000001110a7824 */ /* 0x000fc600010e0604 */
[----:B------:R0:W-:Y:S01]  /*8b50*/  STL [R1+0x1060], R9 ;  /* 0x0010600901007387 */ /* 0x0001e20000100800 */
[C---:B----4-:R-:W-:Y:S02]  /*8b60*/  IADD3 R11, P3, PT, R6.reuse, R3, RZ ;  /* 0x00000003060b7210 */ /* 0x050fe40007f7e0ff */
[----:B0-----:R-:W-:-:S03]  /*8b70*/  IADD3 R9, P2, PT, R6, R2, RZ ;  /* 0x0000000206097210 */ /* 0x001fc60007f5e0ff */
[----:B------:R0:W-:Y:S04]  /*8b80*/  STL [R1+0x1094], R11 ;  /* 0x0010940b01007387 */ /* 0x0001e80000100800 */
[----:B------:R-:W-:Y:S04]  /*8b90*/  STL [R1+0x1068], R10 ;  /* 0x0010680a01007387 */ /* 0x000fe80000100800 */
[----:B------:R-:W3:Y:S04]  /*8ba0*/  LDL.LU R17, [R1+0x12c] ;  /* 0x00012c0001117983 */ /* 0x000ee80000300800 */
[----:B------:R-:W-:Y:S01]  /*8bb0*/  STL [R1+0x109c], R9 ;  /* 0x00109c0901007387 */ /* 0x000fe20000100800 */
[----:B------:R-:W-:-:S02]  /*8bc0*/  IMAD.X R6, R19, 0x1, R5, P1 ;  /* 0x0000000113067824 */ /* 0x000fc400008e0605 */
[----:B0-----:R-:W-:-:S03]  /*8bd0*/  IMAD.X R11, R19, 0x1, R4, P0 ;  /* 0x00000001130b7824 */ /* 0x001fc600000e0604 */
[----:B------:R0:W-:Y:S04]  /*8be0*/  STL [R1+0x1070], R6 ;  /* 0x0010700601007387 */ /* 0x0001e80000100800 */
[----:B0-----:R-:W4:Y:S01]  /*8bf0*/  LDL.LU R6, [R1+0xf0] ;  /* 0x0000f00001067983 */ /* 0x001f220000300800 */
[----:B------:R-:W-:-:S05]  /*8c00*/  IADD3 R9, P1, PT, R16, R3, RZ ;  /* 0x0000000310097210 */ /* 0x000fca0007f3e0ff */
[----:B------:R0:W-:Y:S04]  /*8c10*/  STL [R1+0x10a4], R9 ;  /* 0x0010a40901007387 */ /* 0x0001e80000100800 */
[----:B------:R-:W-:Y:S01]  /*8c20*/  STL [R1+0x1078], R11 ;  /* 0x0010780b01007387 */ /* 0x000fe20000100800 */
[----:B0-----:R-:W-:Y:S01]  /*8c30*/  IADD3 R9, P0, PT, R16, R2, RZ ;  /* 0x0000000210097210 */ /* 0x001fe20007f1e0ff */
[C---:B-----5:R-:W-:Y:S02]  /*8c40*/  IMAD.X R10, R15.reuse, 0x1, R5, P5 ;  /* 0x000000010f0a7824 */ /* 0x060fe400028e0605 */
[----:B------:R-:W5:Y:S04]  /*8c50*/  LDL.LU R16, [R1+0x138] ;  /* 0x0001380001107983 */ /* 0x000f680000300800 */
[----:B------:R0:W-:Y:S01]  /*8c60*/  STL [R1+0x10ac], R9 ;  /* 0x0010ac0901007387 */ /* 0x0001e20000100800 */
[----:B------:R-:W-:-:S03]  /*8c70*/  IMAD.X R12, R15, 0x1, R4, P4 ;  /* 0x000000010f0c7824 */ /* 0x000fc600020e0604 */
[----:B0-----:R-:W5:Y:S04]  /*8c80*/  LDL.LU R9, [R1+0xf4] ;  /* 0x0000f40001097983 */ /* 0x001f680000300800 */
[----:B------:R0:W-:Y:S01]  /*8c90*/  STL [R1+0x1080], R10 ;  /* 0x0010800a01007387 */ /* 0x0001e20000100800 */
[C---:B------:R-:W-:Y:S02]  /*8ca0*/  IADD3 R11, P4, PT, R14.reuse, R2, RZ ;  /* 0x000000020e0b7210 */ /* 0x040fe40007f9e0ff */
[----:B0-----:R-:W-:-:S05]  /*8cb0*/  IADD3 R10, P5, PT, R14, R3, RZ ;  /* 0x000000030e0a7210 */ /* 0x001fca0007fbe0ff */
[----:B------:R0:W-:Y:S04]  /*8cc0*/  STL [R1+0x10b4], R10 ;  /* 0x0010b40a01007387 */ /* 0x0001e80000100800 */
[----:B------:R-:W-:Y:S04]  /*8cd0*/  STL [R1+0x1088], R12 ;  /* 0x0010880c01007387 */ /* 0x000fe80000100800 */
[----:B------:R-:W5:Y:S01]  /*8ce0*/  LDL.LU R15, [R1+0x144] ;  /* 0x00014400010f7983 */ /* 0x000f620000300800 */
[----:B0-----:R-:W-:-:S03]  /*8cf0*/  IMAD.X R10, R8, 0x1, R5, P3 ;  /* 0x00000001080a7824 */ /* 0x001fc600018e0605 */
[----:B------:R0:W-:Y:S04]  /*8d00*/  STL [R1+0x10bc], R11 ;  /* 0x0010bc0b01007387 */ /* 0x0001e80000100800 */
[----:B------:R-:W5:Y:S04]  /*8d10*/  LDL.LU R14, [R1+0xfc] ;  /* 0x0000fc00010e7983 */ /* 0x000f680000300800 */
[----:B------:R1:W-:Y:S01]  /*8d20*/  STL [R1+0x1090], R10 ;  /* 0x0010900a01007387 */ /* 0x0003e20000100800 */
[----:B0-----:R-:W-:-:S03]  /*8d30*/  IADD3 R11, P3, PT, R13, R3, RZ ;  /* 0x000000030d0b7210 */ /* 0x001fc60007f7e0ff */
[----:B------:R-:W5:Y:S01]  /*8d40*/  LDL.LU R19, [R1+0x14c] ;  /* 0x00014c0001137983 */ /* 0x000f620000300800 */
[----:B-1----:R-:W-:-:S03]  /*8d50*/  IMAD.X R10, R8, 0x1, R4, P2 ;  /* 0x00000001080a7824 */ /* 0x002fc600010e0604 */
[----:B------:R-:W-:Y:S01]  /*8d60*/  STL [R1+0x10c4], R11 ;  /* 0x0010c40b01007387 */ /* 0x000fe20000100800 */
[----:B------:R-:W-:-:S03]  /*8d70*/  IADD3 R8, P2, PT, R13, R2, RZ ;  /* 0x000000020d087210 */ /* 0x000fc60007f5e0ff */
[----:B------:R0:W-:Y:S04]  /*8d80*/  STL [R1+0x1098], R10 ;  /* 0x0010980a01007387 */ /* 0x0001e80000100800 */
[----:B------:R-:W5:Y:S01]  /*8d90*/  LDL.LU R13, [R1+0x100] ;  /* 0x00010000010d7983 */ /* 0x000f620000300800 */
[----:B0-----:R-:W-:-:S03]  /*8da0*/  IMAD.X R10, R28, 0x1, R5, P1 ;  /* 0x000000011c0a7824 */ /* 0x001fc600008e0605 */
[----:B------:R0:W-:Y:S04]  /*8db0*/  STL [R1+0x10cc], R8 ;  /* 0x0010cc0801007387 */ /* 0x0001e80000100800 */
[----:B------:R1:W-:Y:S01]  /*8dc0*/  STL [R1+0x10a0], R10 ;  /* 0x0010a00a01007387 */ /* 0x0003e20000100800 */
[----:B0-----:R-:W-:Y:S01]  /*8dd0*/  IADD3 R8, P1, PT, R18, R3, RZ ;  /* 0x0000000312087210 */ /* 0x001fe20007f3e0ff */
[----:B-1----:R-:W-:Y:S02]  /*8de0*/  IMAD.X R10, R28, 0x1, R4, P0 ;  /* 0x000000011c0a7824 */ /* 0x002fe400000e0604 */
[----:B------:R-:W5:Y:S04]  /*8df0*/  LDL.LU R28, [R1+0x158] ;  /* 0x00015800011c7983 */ /* 0x000f680000300800 */
[----:B------:R0:W-:Y:S04]  /*8e00*/  STL [R1+0x10d4], R8 ;  /* 0x0010d40801007387 */ /* 0x0001e80000100800 */
[----:B0-----:R-:W5:Y:S04]  /*8e10*/  LDL.LU R8, [R1+0x108] ;  /* 0x0001080001087983 */ /* 0x001f680000300800 */
[----:B------:R0:W-:Y:S02]  /*8e20*/  STL [R1+0x10a8], R10 ;  /* 0x0010a80a01007387 */ /* 0x0001e40000100800 */
[----:B0-----:R-:W-:-:S05]  /*8e30*/  IADD3 R10, P0, PT, R18, R2, RZ ;  /* 0x00000002120a7210 */ /* 0x001fca0007f1e0ff */
[----:B------:R0:W-:Y:S01]  /*8e40*/  STL [R1+0x10dc], R10 ;  /* 0x0010dc0a01007387 */ /* 0x0001e20000100800 */
[C---:B--2---:R-:W-:Y:S02]  /*8e50*/  IMAD.X R12, R29.reuse, 0x1, R5, P5 ;  /* 0x000000011d0c7824 */ /* 0x044fe400028e0605 */
[----:B0-----:R-:W-:-:S03]  /*8e60*/  IMAD.X R10, R29, 0x1, R4, P4 ;  /* 0x000000011d0a7824 */ /* 0x001fc600020e0604 */
[----:B------:R-:W-:Y:S04]  /*8e70*/  STL [R1+0x10b0], R12 ;  /* 0x0010b00c01007387 */ /* 0x000fe80000100800 */
[----:B------:R-:W2:Y:S01]  /*8e80*/  LDL.LU R18, [R1+0x160] ;  /* 0x0001600001127983 */ /* 0x000ea20000300800 */
[----:B------:R-:W-:-:S05]  /*8e90*/  IADD3 R11, P5, PT, R7, R3, RZ ;  /* 0x00000003070b7210 */ /* 0x000fca0007fbe0ff */
[----:B------:R-:W-:Y:S04]  /*8ea0*/  STL [R1+0x10e4], R11 ;  /* 0x0010e40b01007387 */ /* 0x000fe80000100800 */
[----:B------:R-:W2:Y:S04]  /*8eb0*/  LDL.LU R29, [R1+0x110] ;  /* 0x00011000011d7983 */ /* 0x000ea80000300800 */
[----:B------:R0:W-:Y:S02]  /*8ec0*/  STL [R1+0x10b8], R10 ;  /* 0x0010b80a01007387 */ /* 0x0001e40000100800 */
[----:B0-----:R-:W-:Y:S01]  /*8ed0*/  IADD3 R10, P4, PT, R7, R2, RZ ;  /* 0x00000002070a7210 */ /* 0x001fe20007f9e0ff */
[C---:B---3--:R-:W-:Y:S01]  /*8ee0*/  IMAD.X R11, R17.reuse, 0x1, R5, P3 ;  /* 0x00000001110b7824 */ /* 0x048fe200018e0605 */
[----:B------:R-:W3:Y:S04]  /*8ef0*/  LDL.LU R7, [R1+0x164] ;  /* 0x0001640001077983 */ /* 0x000ee80000300800 */
[----:B------:R-:W-:Y:S04]  /*8f00*/  STL [R1+0x10ec], R10 ;  /* 0x0010ec0a01007387 */ /* 0x000fe80000100800 */
[----:B------:R0:W-:Y:S02]  /*8f10*/  STL [R1+0x10c0], R11 ;  /* 0x0010c00b01007387 */ /* 0x0001e40000100800 */
[----:B0-----:R-:W-:-:S02]  /*8f20*/  IMAD.X R11, R17, 0x1, R4, P2 ;  /* 0x00000001110b7824 */ /* 0x001fc400010e0604 */
[----:B------:R-:W3:Y:S01]  /*8f30*/  LDL.LU R17, [R1+0x114] ;  /* 0x0001140001117983 */ /* 0x000ee20000300800 */
[----:B----4-:R-:W-:-:S05]  /*8f40*/  IADD3 R10, P3, PT, R6, R3, RZ ;  /* 0x00000003060a7210 */ /* 0x010fca0007f7e0ff */
[----:B------:R0:W-:Y:S04]  /*8f50*/  STL [R1+0x10f4], R10 ;  /* 0x0010f40a01007387 */ /* 0x0001e80000100800 */
[----:B------:R1:W-:Y:S01]  /*8f60*/  STL [R1+0x10c8], R11 ;  /* 0x0010c80b01007387 */ /* 0x0003e20000100800 */
[----:B0-----:R-:W-:Y:S01]  /*8f70*/  IADD3 R10, P2, PT, R6, R2, RZ ;  /* 0x00000002060a7210 */ /* 0x001fe20007f5e0ff */
[----:B-----5:R-:W-:-:S04]  /*8f80*/  IMAD.X R6, R16, 0x1, R5, P1 ;  /* 0x0000000110067824 */ /* 0x020fc800008e0605 */
[----:B------:R0:W-:Y:S04]  /*8f90*/  STL [R1+0x10fc], R10 ;  /* 0x0010fc0a01007387 */ /* 0x0001e80000100800 */
[----:B------:R4:W-:Y:S01]  /*8fa0*/  STL [R1+0x10d0], R6 ;  /* 0x0010d00601007387 */ /* 0x0009e20000100800 */
[C---:B-1----:R-:W-:Y:S01]  /*8fb0*/  IADD3 R11, P1, PT, R9.reuse, R3, RZ ;  /* 0x00000003090b7210 */ /* 0x042fe20007f3e0ff */
[----:B0-----:R-:W-:Y:S02]  /*8fc0*/  IMAD.X R10, R16, 0x1, R4, P0 ;  /* 0x00000001100a7824 */ /* 0x001fe400000e0604 */
[----:B----4-:R-:W4:Y:S04]  /*8fd0*/  LDL.LU R6, [R1+0x168] ;  /* 0x0001680001067983 */ /* 0x010f280000300800 */
[----:B------:R0:W-:Y:S04]  /*8fe0*/  STL [R1+0x1104], R11 ;  /* 0x0011040b01007387 */ /* 0x0001e80000100800 */
[----:B------:R-:W5:Y:S01]  /*8ff0*/  LDL.LU R16, [R1+0x11c] ;  /* 0x00011c0001107983 */ /* 0x000f620000300800 */
[----:B0-----:R-:W-:-:S03]  /*9000*/  IADD3 R11, P0, PT, R9, R2, RZ ;  /* 0x00000002090b7210 */ /* 0x001fc60007f1e0ff */
[----:B------:R0:W-:Y:S04]  /*9010*/  STL [R1+0x10d8], R10 ;  /* 0x0010d80a01007387 */ /* 0x0001e80000100800 */
[----:B------:R1:W-:Y:S01]  /*9020*/  STL [R1+0x110c], R11 ;  /* 0x00110c0b01007387 */ /* 0x0003e20000100800 */
[C---:B0-----:R-:W-:Y:S02]  /*9030*/  IMAD.X R10, R15.reuse, 0x1, R5, P5 ;  /* 0x000000010f0a7824 */ /* 0x041fe400028e0605 */
[----:B-1----:R-:W-:Y:S01]  /*9040*/  IMAD.X R11, R15, 0x1, R4, P4 ;  /* 0x000000010f0b7824 */ /* 0x002fe200020e0604 */
[C---:B------:R-:W-:Y:S02]  /*9050*/  IADD3 R9, P5, PT, R14.reuse, R3, RZ ;  /* 0x000000030e097210 */ /* 0x040fe40007fbe0ff */
[----:B------:R0:W-:Y:S04]  /*9060*/  STL [R1+0x10e0], R10 ;  /* 0x0010e00a01007387 */ /* 0x0001e80000100800 */
[----:B------:R1:W-:Y:S04]  /*9070*/  STL [R1+0x1114], R9 ;  /* 0x0011140901007387 */ /* 0x0003e80000100800 */
[----:B------:R1:W-:Y:S01]  /*9080*/  STL [R1+0x10e8], R11 ;  /* 0x0010e80b01007387 */ /* 0x0003e20000100800 */
[----:B0-----:R-:W-:-:S03]  /*9090*/  IADD3 R10, P4, PT, R14, R2, RZ ;  /* 0x000000020e0a7210 */ /* 0x001fc60007f9e0ff */
[----:B------:R-:W5:Y:S01]  /*90a0*/  LDL.LU R15, [R1+0x16c] ;  /* 0x00016c00010f7983 */ /* 0x000f620000300800 */
[----:B-1----:R-:W-:-:S03]  /*90b0*/  IMAD.X R9, R19, 0x1, R5, P3 ;  /* 0x0000000113097824 */ /* 0x002fc600018e0605 */
[----:B------:R0:W-:Y:S04]  /*90c0*/  STL [R1+0x111c], R10 ;  /* 0x00111c0a01007387 */ /* 0x0001e80000100800 */
[----:B------:R-:W5:Y:S01]  /*90d0*/  LDL.LU R14, [R1+0x120] ;  /* 0x00012000010e7983 */ /* 0x000f620000300800 */
[----:B------:R-:W-:-:S03]  /*90e0*/  IADD3 R11, P3, PT, R13, R3, RZ ;  /* 0x000000030d0b7210 */ /* 0x000fc60007f7e0ff */
[----:B------:R1:W-:Y:S01]  /*90f0*/  STL [R1+0x10f0], R9 ;  /* 0x0010f00901007387 */ /* 0x0003e20000100800 */
[----:B0-----:R-:W-:-:S03]  /*9100*/  IMAD.X R10, R19, 0x1, R4, P2 ;  /* 0x00000001130a7824 */ /* 0x001fc600010e0604 */
[----:B------:R0:W-:Y:S01]  /*9110*/  STL [R1+0x1124], R11 ;  /* 0x0011240b01007387 */ /* 0x0001e20000100800 */
[----:B-1----:R-:W-:-:S03]  /*9120*/  IADD3 R9, P2, PT, R13, R2, RZ ;  /* 0x000000020d097210 */ /* 0x002fc60007f5e0ff */
[----:B------:R-:W-:Y:S04]  /*9130*/  STL [R1+0x10f8], R10 ;  /* 0x0010f80a01007387 */ /* 0x000fe80000100800 */
[----:B------:R1:W-:Y:S01]  /*9140*/  STL [R1+0x112c], R9 ;  /* 0x00112c0901007387 */ /* 0x0003e20000100800 */
[----:B0-----:R-:W-:-:S05]  /*9150*/  IMAD.X R11, R28, 0x1, R5, P1 ;  /* 0x000000011c0b7824 */ /* 0x001fca00008e0605 */
[----:B------:R-:W-:Y:S04]  /*9160*/  STL [R1+0x1100], R11 ;  /* 0x0011000b01007387 */ /* 0x000fe80000100800 */
[----:B------:R-:W5:Y:S01]  /*9170*/  LDL.LU R13, [R1+0x170] ;  /* 0x00017000010d7983 */ /* 0x000f620000300800 */
[----:B-1----:R-:W-:Y:S01]  /*9180*/  IMAD.X R9, R28, 0x1, R4, P0 ;  /* 0x000000011c097824 */ /* 0x002fe200000e0604 */
[----:B------:R-:W-:-:S05]  /*9190*/  IADD3 R10, P1, PT, R8, R3, RZ ;  /* 0x00000003080a7210 */ /* 0x000fca0007f3e0ff */
[----:B------:R0:W-:Y:S04]  /*91a0*/  STL [R1+0x1134], R10 ;  /* 0x0011340a01007387 */ /* 0x0001e80000100800 */
[----:B------:R-:W5:Y:S01]  /*91b0*/  LDL.LU R28, [R1+0x128] ;  /* 0x00012800011c7983 */ /* 0x000f620000300800 */
[----:B0-----:R-:W-:-:S03]  /*91c0*/  IADD3 R10, P0, PT, R8, R2, RZ ;  /* 0x00000002080a7210 */ /* 0x001fc60007f1e0ff */
[----:B------:R2:W-:Y:S04]  /*91d0*/  STL [R1+0x1108], R9 ;  /* 0x0011080901007387 */ /* 0x0005e80000100800 */
[----:B------:R0:W-:Y:S01]  /*91e0*/  STL [R1+0x113c], R10 ;  /* 0x00113c0a01007387 */ /* 0x0001e20000100800 */
[C---:B--2---:R-:W-:Y:S02]  /*91f0*/  IMAD.X R9, R18.reuse, 0x1, R5, P5 ;  /* 0x0000000112097824 */ /* 0x044fe400028e0605 */
[----:B0-----:R-:W-:-:S03]  /*9200*/  IMAD.X R10, R18, 0x1, R4, P4 ;  /* 0x00000001120a7824 */ /* 0x001fc600020e0604 */
[----:B------:R0:W-:Y:S01]  /*9210*/  STL [R1+0x1110], R9 ;  /* 0x0011100901007387 */ /* 0x0001e20000100800 */
[C---:B------:R-:W-:Y:S02]  /*9220*/  IADD3 R8, P5, PT, R29.reuse, R3, RZ ;  /* 0x000000031d087210 */ /* 0x040fe40007fbe0ff */
[----:B0-----:R-:W-:-:S03]  /*9230*/  IADD3 R9, P4, PT, R29, R2, RZ ;  /* 0x000000021d097210 */ /* 0x001fc60007f9e0ff */
[----:B------:R3:W-:Y:S04]  /*9240*/  STL [R1+0x1144], R8 ;  /* 0x0011440801007387 */ /* 0x0007e80000100800 */
[----:B------:R-:W-:Y:S04]  /*9250*/  STL [R1+0x1118], R10 ;  /* 0x0011180a01007387 */ /* 0x000fe80000100800 */
[----:B------:R-:W2:Y:S01]  /*9260*/  LDL.LU R29, [R1+0x174] ;  /* 0x00017400011d7983 */ /* 0x000ea20000300800 */
[----:B---3--:R-:W-:-:S03]  /*9270*/  IMAD.X R8, R7, 0x1, R5, P3 ;  /* 0x0000000107087824 */ /* 0x008fc600018e0605 */
[----:B------:R0:W-:Y:S04]  /*9280*/  STL [R1+0x114c], R9 ;  /* 0x00114c0901007387 */ /* 0x0001e80000100800 */
[----:B------:R-:W3:Y:S04]  /*9290*/  LDL.LU R21, [R1+0x130] ;  /* 0x0001300001157983 */ /* 0x000ee80000300800 */
[----:B------:R1:W-:Y:S01]  /*92a0*/  STL [R1+0x1120], R8 ;  /* 0x0011200801007387 */ /* 0x0003e20000100800 */
[----:B0-----:R-:W-:Y:S01]  /*92b0*/  IADD3 R9, P3, PT, R17, R3, RZ ;  /* 0x0000000311097210 */ /* 0x001fe20007f7e0ff */
[----:B-1----:R-:W-:Y:S01]  /*92c0*/  IMAD.X R8, R7, 0x1, R4, P2 ;  /* 0x0000000107087824 */ /* 0x002fe200010e0604 */
[----:B------:R-:W-:-:S03]  /*92d0*/  IADD3 R7, P2, PT, R17, R2, RZ ;  /* 0x0000000211077210 */ /* 0x000fc60007f5e0ff */
[----:B------:R0:W-:Y:S04]  /*92e0*/  STL [R1+0x1154], R9 ;  /* 0x0011540901007387 */ /* 0x0001e80000100800 */
[----:B------:R-:W3:Y:S04]  /*92f0*/  LDL.LU R10, [R1+0x178] ;  /* 0x00017800010a7983 */ /* 0x000ee80000300800 */
[----:B------:R4:W-:Y:S04]  /*9300*/  STL [R1+0x1128], R8 ;  /* 0x0011280801007387 */ /* 0x0009e80000100800 */
[----:B------:R-:W3:Y:S04]  /*9310*/  LDL.LU R20, [R1+0x134] ;  /* 0x0001340001147983 */ /* 0x000ee80000300800 */
[----:B------:R5:W-:Y:S04]  /*9320*/  STL [R1+0x115c], R7 ;  /* 0x00115c0701007387 */ /* 0x000be80000100800 */
[----:B0-----:R-:W3:Y:S01]  /*9330*/  LDL.LU R9, [R1+0x17c] ;  /* 0x00017c0001097983 */ /* 0x001ee20000300800 */
[----:B----4-:R-:W-:-:S05]  /*9340*/  IMAD.X R8, R6, 0x1, R5, P1 ;  /* 0x0000000106087824 */ /* 0x010fca00008e0605 */
[----:B------:R0:W-:Y:S01]  /*9350*/  STL [R1+0x1130], R8 ;  /* 0x0011300801007387 */ /* 0x0001e20000100800 */
[----:B-----5:R-:W-:-:S03]  /*9360*/  IADD3 R7, P1, PT, R16, R3, RZ ;  /* 0x0000000310077210 */ /* 0x020fc60007f3e0ff */
[----:B------:R-:W4:Y:S04]  /*9370*/  LDL.LU R19, [R1+0x13c] ;  /* 0x00013c0001137983 */ /* 0x000f280000300800 */
[----:B------:R1:W-:Y:S04]  /*9380*/  STL [R1+0x1164], R7 ;  /* 0x0011640701007387 */ /* 0x0003e80000100800 */
[----:B0-----:R-:W5:Y:S01]  /*9390*/  LDL.LU R8, [R1+0x180] ;  /* 0x0001800001087983 */ /* 0x001f620000300800 */
[----:B-1----:R-:W-:Y:S01]  /*93a0*/  IMAD.X R7, R6, 0x1, R4, P0 ;  /* 0x0000000106077824 */ /* 0x002fe200000e0604 */
[----:B------:R-:W-:-:S04]  /*93b0*/  IADD3 R6, P0, PT, R16, R2, RZ ;  /* 0x0000000210067210 */ /* 0x000fc80007f1e0ff */
[----:B------:R0:W-:Y:S04]  /*93c0*/  STL [R1+0x1138], R7 ;  /* 0x0011380701007387 */ /* 0x0001e80000100800 */
[----:B------:R-:W5:Y:S04]  /*93d0*/  LDL.LU R18, [R1+0x140] ;  /* 0x0001400001127983 */ /* 0x000f680000300800 */
[----:B------:R1:W-:Y:S04]  /*93e0*/  STL [R1+0x116c], R6 ;  /* 0x00116c0601007387 */ /* 0x0003e80000100800 */
[----:B0-----:R-:W5:Y:S01]  /*93f0*/  LDL.LU R7, [R1+0x184] ;  /* 0x0001840001077983 */ /* 0x001f620000300800 */
[----:B------:R-:W-:-:S02]  /*9400*/  IMAD.X R11, R15, 0x1, R5, P5 ;  /* 0x000000010f0b7824 */ /* 0x000fc400028e0605 */
[----:B------:R-:W-:-:S03]  /*9410*/  IMAD.X R12, R15, 0x1, R4, P4 ;  /* 0x000000010f0c7824 */ /* 0x000fc600020e0604 */
[----:B------:R0:W-:Y:S01]  /*9420*/  STL [R1+0x1140], R11 ;  /* 0x0011400b01007387 */ /* 0x0001e20000100800 */
[----:B-1----:R-:W-:-:S03]  /*9430*/  IADD3 R6, P5, PT, R14, R3, RZ ;  /* 0x000000030e067210 */ /* 0x002fc60007fbe0ff */
[----:B------:R-:W5:Y:S04]  /*9440*/  LDL.LU R17, [R1+0x148] ;  /* 0x0001480001117983 */ /* 0x000f680000300800 */
[----:B------:R1:W-:Y:S01]  /*9450*/  STL [R1+0x1174], R6 ;  /* 0x0011740601007387 */ /* 0x0003e20000100800 */
[----:B0-----:R-:W-:-:S03]  /*9460*/  IADD3 R11, P4, PT, R14, R2, RZ ;  /* 0x000000020e0b7210 */ /* 0x001fc60007f9e0ff */
[----:B-1----:R-:W5:Y:S04]  /*9470*/  LDL.LU R6, [R1+0x188] ;  /* 0x0001880001067983 */ /* 0x002f680000300800 */
[----:B------:R0:W-:Y:S04]  /*9480*/  STL [R1+0x1148], R12 ;  /* 0x0011480c01007387 */ /* 0x0001e80000100800 */
[----:B------:R-:W5:Y:S04]  /*9490*/  LDL.LU R16, [R1+0x150] ;  /* 0x0001500001107983 */ /* 0x000f680000300800 */
[----:B------:R1:W-:Y:S04]  /*94a0*/  STL [R1+0x117c], R11 ;  /* 0x00117c0b01007387 */ /* 0x0003e80000100800 */
[----:B------:R-:W5:Y:S01]  /*94b0*/  LDL.LU R15, [R1+0x18c] ;  /* 0x00018c00010f7983 */ /* 0x000f620000300800 */
[----:B0-----:R-:W-:-:S05]  /*94c0*/  IMAD.X R12, R13, 0x1, R5, P3 ;  /* 0x000000010d0c7824 */ /* 0x001fca00018e0605 */
[----:B------:R0:W-:Y:S04]  /*94d0*/  STL [R1+0x1150], R12 ;  /* 0x0011500c01007387 */ /* 0x0001e80000100800 */
[----:B------:R-:W5:Y:S01]  /*94e0*/  LDL.LU R14, [R1+0x154] ;  /* 0x00015400010e7983 */ /* 0x000f620000300800 */
[----:B-1----:R-:W-:Y:S01]  /*94f0*/  IADD3 R11, P3, PT, R28, R3, RZ ;  /* 0x000000031c0b7210 */ /* 0x002fe20007f7e0ff */
[----:B0-----:R-:W-:-:S04]  /*9500*/  IMAD.X R12, R13, 0x1, R4, P2 ;  /* 0x000000010d0c7824 */ /* 0x001fc800010e0604 */
[----:B------:R0:W-:Y:S04]  /*9510*/  STL [R1+0x1184], R11 ;  /* 0x0011840b01007387 */ /* 0x0001e80000100800 */
[----:B------:R-:W5:Y:S04]  /*9520*/  LDL.LU R13, [R1+0x190] ;  /* 0x00019000010d7983 */ /* 0x000f680000300800 */
[----:B------:R1:W-:Y:S01]  /*9530*/  STL [R1+0x1158], R12 ;  /* 0x0011580c01007387 */ /* 0x0003e20000100800 */
[----:B0-----:R-:W-:-:S03]  /*9540*/  IADD3 R11, P2, PT, R28, R2, RZ ;  /* 0x000000021c0b7210 */ /* 0x001fc60007f5e0ff */
[----:B------:R-:W5:Y:S04]  /*9550*/  LDL.LU R28, [R1+0x15c] ;  /* 0x00015c00011c7983 */ /* 0x000f680000300800 */
[----:B------:R3:W-:Y:S01]  /*9560*/  STL [R1+0x118c], R11 ;  /* 0x00118c0b01007387 */ /* 0x0007e20000100800 */
[C---:B--2---:R-:W-:Y:S02]  /*9570*/  IMAD.X R22, R29.reuse, 0x1, R5, P1 ;  /* 0x000000011d167824 */ /* 0x044fe400008e0605 */
[----:B-1----:R-:W-:-:S03]  /*9580*/  IMAD.X R12, R29, 0x1, R4, P0 ;  /* 0x000000011d0c7824 */ /* 0x002fc600000e0604 */
[----:B------:R-:W-:Y:S04]  /*9590*/  STL [R1+0x1160], R22 ;  /* 0x0011601601007387 */ /* 0x000fe80000100800 */
[----:B------:R-:W2:Y:S01]  /*95a0*/  LDL.LU R29, [R1+0x194] ;  /* 0x00019400011d7983 */ /* 0x000ea20000300800 */
[----:B---3--:R-:W-:-:S05]  /*95b0*/  IADD3 R11, P1, PT, R21, R3, RZ ;  /* 0x00000003150b7210 */ /* 0x008fca0007f3e0ff */
[----:B------:R0:W-:Y:S04]  /*95c0*/  STL [R1+0x1194], R11 ;  /* 0x0011940b01007387 */ /* 0x0001e80000100800 */
[----:B------:R1:W-:Y:S01]  /*95d0*/  STL [R1+0x1168], R12 ;  /* 0x0011680c01007387 */ /* 0x0003e20000100800 */
[----:B0-----:R-:W-:Y:S01]  /*95e0*/  IADD3 R11, P0, PT, R21, R2, RZ ;  /* 0x00000002150b7210 */ /* 0x001fe20007f1e0ff */
[----:B-1----:R-:W-:-:S04]  /*95f0*/  IMAD.X R12, R10, 0x1, R5, P5 ;  /* 0x000000010a0c7824 */ /* 0x002fc800028e0605 */
[----:B------:R0:W-:Y:S04]  /*9600*/  STL [R1+0x119c], R11 ;  /* 0x00119c0b01007387 */ /* 0x0001e80000100800 */
[----:B------:R1:W-:Y:S01]  /*9610*/  STL [R1+0x1170], R12 ;  /* 0x0011700c01007387 */ /* 0x0003e20000100800 */
[----:B------:R-:W-:Y:S01]  /*9620*/  IADD3 R21, P5, PT, R20, R3, RZ ;  /* 0x0000000314157210 */ /* 0x000fe20007fbe0ff */
[--C-:B0-----:R-:W-:Y:S01]  /*9630*/  IMAD.X R11, R10, 0x1, R4.reuse, P4 ;  /* 0x000000010a0b7824 */ /* 0x101fe200020e0604 */
[----:B-1----:R-:W-:Y:S01]  /*9640*/  IADD3 R12, P4, PT, R20, R2, RZ ;  /* 0x00000002140c7210 */ /* 0x002fe20007f9e0ff */
[C---:B------:R-:W-:Y:S02]  /*9650*/  IMAD.X R10, R9.reuse, 0x1, R5, P3 ;  /* 0x00000001090a7824 */ /* 0x040fe400018e0605 */
[----:B------:R-:W-:Y:S01]  /*9660*/  STL [R1+0x11a4], R21 ;  /* 0x0011a41501007387 */ /* 0x000fe20000100800 */
[----:B------:R-:W-:-:S03]  /*9670*/  IMAD.X R9, R9, 0x1, R4, P2 ;  /* 0x0000000109097824 */ /* 0x000fc600010e0604 */
[----:B------:R4:W-:Y:S04]  /*9680*/  STL [R1+0x1178], R11 ;  /* 0x0011780b01007387 */ /* 0x0009e80000100800 */
[----:B------:R-:W-:Y:S04]  /*9690*/  STL [R1+0x11ac], R12 ;  /* 0x0011ac0c01007387 */ /* 0x000fe80000100800 */
[----:B------:R0:W-:Y:S01]  /*96a0*/  STL [R1+0x1180], R10 ;  /* 0x0011800a01007387 */ /* 0x0001e20000100800 */
[C---:B----4-:R-:W-:Y:S02]  /*96b0*/  IADD3 R11, P3, PT, R19.reuse, R3, RZ ;  /* 0x00000003130b7210 */ /* 0x050fe40007f7e0ff */
[----:B0-----:R-:W-:-:S03]  /*96c0*/  IADD3 R10, P2, PT, R19, R2, RZ ;  /* 0x00000002130a7210 */ /* 0x001fc60007f5e0ff */
[----:B------:R5:W-:Y:S04]  /*96d0*/  STL [R1+0x11b4], R11 ;  /* 0x0011b40b01007387 */ /* 0x000be80000100800 */
[----:B------:R0:W-:Y:S04]  /*96e0*/  STL [R1+0x1188], R9 ;  /* 0x0011880901007387 */ /* 0x0001e80000100800 */
[----:B------:R1:W-:Y:S01]  /*96f0*/  STL [R1+0x11bc], R10 ;  /* 0x0011bc0a01007387 */ /* 0x0003e20000100800 */
[----:B-----5:R-:W-:Y:S01]  /*9700*/  IMAD.X R11, R8, 0x1, R5, P1 ;  /* 0x00000001080b7824 */ /* 0x020fe200008e0605 */
[----:B0-----:R-:W-:Y:S01]  /*9710*/  IADD3 R9, P1, PT, R18, R3, RZ ;  /* 0x0000000312097210 */ /* 0x001fe20007f3e0ff */
[----:B-1----:R-:W-:Y:S01]  /*9720*/  IMAD.X R10, R8, 0x1, R4, P0 ;  /* 0x00000001080a7824 */ /* 0x002fe200000e0604 */
[----:B------:R-:W-:-:S02]  /*9730*/  IADD3 R8, P0, PT, R18, R2, RZ ;  /* 0x0000000212087210 */ /* 0x000fc40007f1e0ff */
[----:B------:R-:W-:Y:S04]  /*9740*/  STL [R1+0x1190], R11 ;  /* 0x0011900b01007387 */ /* 0x000fe80000100800 */
[----:B------:R0:W-:Y:S04]  /*9750*/  STL [R1+0x11c4], R9 ;  /* 0x0011c40901007387 */ /* 0x0001e80000100800 */
[----:B------:R1:W-:Y:S04]  /*9760*/  STL [R1+0x1198], R10 ;  /* 0x0011980a01007387 */ /* 0x0003e80000100800 */
[----:B------:R3:W-:Y:S01]  /*9770*/  STL [R1+0x11cc], R8 ;  /* 0x0011cc0801007387 */ /* 0x0007e20000100800 */
[----:B0-----:R-:W-:Y:S01]  /*9780*/  IMAD.X R9, R7, 0x1, R5, P5 ;  /* 0x0000000107097824 */ /* 0x001fe200028e0605 */
[----:B-1----:R-:W-:Y:S01]  /*9790*/  IADD3 R10, P5, PT, R17, R3, RZ ;  /* 0x00000003110a7210 */ /* 0x002fe20007fbe0ff */
[----:B---3--:R-:W-:-:S03]  /*97a0*/  IMAD.X R8, R7, 0x1, R4, P4 ;  /* 0x0000000107087824 */ /* 0x008fc600020e0604 */
[----:B------:R0:W-:Y:S04]  /*97b0*/  STL [R1+0x11a0], R9 ;  /* 0x0011a00901007387 */ /* 0x0001e80000100800 */
[----:B------:R-:W-:Y:S04]  /*97c0*/  STL [R1+0x11d4], R10 ;  /* 0x0011d40a01007387 */ /* 0x000fe80000100800 */
[----:B------:R1:W-:Y:S01]  /*97d0*/  STL [R1+0x11a8], R8 ;  /* 0x0011a80801007387 */ /* 0x0003e20000100800 */
[----:B0-----:R-:W-:Y:S01]  /*97e0*/  IADD3 R9, P4, PT, R17, R2, RZ ;  /* 0x0000000211097210 */ /* 0x001fe20007f9e0ff */
[----:B------:R-:W-:-:S02]  /*97f0*/  IMAD.X R7, R6, 0x1, R5, P3 ;  /* 0x0000000106077824 */ /* 0x000fc400018e0605 */
[----:B------:R-:W-:Y:S02]  /*9800*/  IMAD.X R6, R6, 0x1, R4, P2 ;  /* 0x0000000106067824 */ /* 0x000fe400010e0604 */
[----:B------:R-:W-:Y:S01]  /*9810*/  STL [R1+0x11d8], R9 ;  /* 0x0011d80901007387 */ /* 0x000fe20000100800 */
[----:B-1----:R-:W-:-:S03]  /*9820*/  IADD3 R8, P3, PT, R16, R3, RZ ;  /* 0x0000000310087210 */ /* 0x002fc60007f7e0ff */
[----:B------:R0:W-:Y:S04]  /*9830*/  STL [R1+0x11b0], R7 ;  /* 0x0011b00701007387 */ /* 0x0001e80000100800 */
[----:B------:R1:W-:Y:S04]  /*9840*/  STL [R1+0x11dc], R8 ;  /* 0x0011dc0801007387 */ /* 0x0003e80000100800 */
[----:B------:R3:W-:Y:S01]  /*9850*/  STL [R1+0x11b8], R6 ;  /* 0x0011b80601007387 */ /* 0x0007e20000100800 */
[----:B0-----:R-:W-:Y:S01]  /*9860*/  IADD3 R7, P2, PT, R16, R2, RZ ;  /* 0x0000000210077210 */ /* 0x001fe20007f5e0ff */
[----:B-1----:R-:W-:-:S04]  /*9870*/  IMAD.X R8, R15, 0x1, R5, P1 ;  /* 0x000000010f087824 */ /* 0x002fc800008e0605 */
[----:B------:R0:W-:Y:S01]  /*9880*/  STL [R1+0x11e0], R7 ;  /* 0x0011e00701007387 */ /* 0x0001e20000100800 */
[----:B---3--:R-:W-:-:S03]  /*9890*/  IADD3 R6, P1, PT, R14, R3, RZ ;  /* 0x000000030e067210 */ /* 0x008fc60007f3e0ff */
[----:B------:R1:W-:Y:S04]  /*98a0*/  STL [R1+0x11c0], R8 ;  /* 0x0011c00801007387 */ /* 0x0003e80000100800 */
[----:B------:R3:W-:Y:S01]  /*98b0*/  STL [R1+0x11e4], R6 ;  /* 0x0011e40601007387 */ /* 0x0007e20000100800 */
[----:B0-----:R-:W-:Y:S01]  /*98c0*/  IMAD.X R7, R15, 0x1, R4, P0 ;  /* 0x000000010f077824 */ /* 0x001fe200000e0604 */
[----:B-1----:R-:W-:-:S04]  /*98d0*/  IADD3 R8, P0, PT, R14, R2, RZ ;  /* 0x000000020e087210 */ /* 0x002fc80007f1e0ff */
[----:B------:R0:W-:Y:S01]  /*98e0*/  STL [R1+0x11c8], R7 ;  /* 0x0011c80701007387 */ /* 0x0001e20000100800 */
[----:B---3--:R-:W-:-:S03]  /*98f0*/  IMAD.X R6, R13, 0x1, R5, P5 ;  /* 0x000000010d067824 */ /* 0x008fc600028e0605 */
[----:B------:R-:W-:Y:S04]  /*9900*/  STL [R1+0x11e8], R8 ;  /* 0x0011e80801007387 */ /* 0x000fe80000100800 */
[----:B------:R1:W-:Y:S01]  /*9910*/  STL [R1+0x11d0], R6 ;  /* 0x0011d00601007387 */ /* 0x0003e20000100800 */
[----:B0-----:R-:W-:Y:S01]  /*9920*/  IADD3 R7, P5, PT, R28, R3, RZ ;  /* 0x000000031c077210 */ /* 0x001fe20007fbe0ff */
[----:B------:R-:W-:-:S04]  /*9930*/  IMAD.X R3, R13, 0x1, R4, P4 ;  /* 0x000000010d037824 */ /* 0x000fc800020e0604 */
[----:B------:R-:W-:Y:S01]  /*9940*/  STL [R1+0xf8c], R7 ;  /* 0x000f8c0701007387 */ /* 0x000fe20000100800 */
[----:B-1----:R-:W-:-:S03]  /*9950*/  IADD3 R6, P4, PT, R28, R2, RZ ;  /* 0x000000021c067210 */ /* 0x002fc60007f9e0ff */
[----:B------:R2:W-:Y:S04]  /*9960*/  STL [R1+0xf88], R3 ;  /* 0x000f880301007387 */ /* 0x0005e80000100800 */
[----:B------:R0:W-:Y:S04]  /*9970*/  STL [R1+0xf84], R6 ;  /* 0x000f840601007387 */ /* 0x0001e80000100800 */
[----:B------:R-:W3:Y:S01]  /*9980*/  LDL R14, [R1+0x4b0] ;  /* 0x0004b000010e7983 */ /* 0x000ee20000100800 */
[----:B------:R-:W-:-:S03]  /*9990*/  SHF.R.S32.HI R2, RZ, 0x1f, R28 ;  /* 0x0000001fff027819 */ /* 0x000fc6000001141c */
[----:B------:R-:W4:Y:S01]  /*99a0*/  LDL R13, [R1+0x49c] ;  /* 0x00049c00010d7983 */ /* 0x000f220000100800 */
[C---:B--2---:R-:W-:Y:S02]  /*99b0*/  IMAD.X R3, R29.reuse, 0x1, R5, P3 ;  /* 0x000000011d037824 */ /* 0x044fe400018e0605 */
[----:B0-----:R-:W-:-:S03]  /*99c0*/  IMAD.X R6, R29, 0x1, R4, P2 ;  /* 0x000000011d067824 */ /* 0x001fc600010e0604 */
[----:B------:R0:W-:Y:S04]  /*99d0*/  STL [R1+0xf74], R3 ;  /* 0x000f740301007387 */ /* 0x0001e80000100800 */
[----:B------:R-:W2:Y:S04]  /*99e0*/  LDL R28, [R1+0x4ac] ;  /* 0x0004ac00011c7983 */ /* 0x000ea80000100800 */
[----:B------:R1:W-:Y:S04]  /*99f0*/  STL [R1+0xf78], R6 ;  /* 0x000f780601007387 */ /* 0x0003e80000100800 */
[----:B------:R-:W5:Y:S01]  /*9a00*/  LDL R29, [R1+0x498] ;  /* 0x00049800011d7983 */ /* 0x000f620000100800 */
[----:B------:R-:W-:-:S05]  /*9a10*/  SHF.R.S32.HI R0, RZ, 0x1f, R0 ;  /* 0x0000001fff007819 */ /* 0x000fca0000011400 */
[C---:B0-----:R-:W-:Y:S02]  /*9a20*/  IMAD.X R3, R0.reuse, 0x1, R5, P1 ;  /* 0x0000000100037824 */ /* 0x041fe400008e0605 */
[----:B-1----:R-:W-:-:S03]  /*9a30*/  IMAD.X R6, R0, 0x1, R4, P0 ;  /* 0x0000000100067824 */ /* 0x002fc600000e0604 */
[----:B------:R0:W-:Y:S01]  /*9a40*/  STL [R1+0xf7c], R3 ;  /* 0x000f7c0301007387 */ /* 0x0001e20000100800 */
[----:B------:R-:W-:-:S03]  /*9a50*/  UIMAD UR25, UR9, 0x7f, URZ ;  /* 0x0000007f091978a4 */ /* 0x000fc6000f8e02ff */
[----:B------:R-:W5:Y:S01]  /*9a60*/  LDL.LU R0, [R1+0x146c] ;  /* 0x00146c0001007983 */ /* 0x000f620000300800 */
[C---:B0-----:R-:W-:Y:S02]  /*9a70*/  IMAD.X R3, R2.reuse, 0x1, R5, P5 ;  /* 0x0000000102037824 */ /* 0x041fe400028e0605 */
[----:B------:R-:W-:Y:S01]  /*9a80*/  IMAD.X R2, R2, 0x1, R4, P4 ;  /* 0x0000000102027824 */ /* 0x000fe200020e0604 */
[----:B------:R-:W-:Y:S01]  /*9a90*/  STL [R1+0xf80], R6 ;  /* 0x000f800601007387 */ /* 0x000fe20000100800 */
[----:B------:R-:W-:-:S03]  /*9aa0*/  USHF.R.S32.HI UR26, URZ, 0x1f, UR25 ;  /* 0x0000001fff1a7899 */ /* 0x000fc60008011419 */
[----:B------:R3:W-:Y:S04]  /*9ab0*/  STL [R1+0xf70], R3 ;  /* 0x000f700301007387 */ /* 0x0007e80000100800 */
[----:B------:R4:W-:Y:S04]  /*9ac0*/  STL [R1+0x77c], R2 ;  /* 0x00077c0201007387 */ /* 0x0009e80000100800 */
[----:B------:R-:W-:Y:S04]  /*9ad0*/  STL [R1+0x6bc], RZ ;  /* 0x0006bcff01007387 */ /* 0x000fe80000100800 */
[----:B------:R-:W-:Y:S04]  /*9ae0*/  STL [R1+0x3a0], RZ ;  /* 0x0003a0ff01007387 */ /* 0x000fe80000100800 */
[----:B------:R-:W-:Y:S04]  /*9af0*/  STL [R1+0x3a4], RZ ;  /* 0x0003a4ff01007387 */ /* 0x000fe80000100800 */
[----:B------:R-:W-:Y:S01]  /*9b00*/  STL [R1+0x3a8], RZ ;  /* 0x0003a8ff01007387 */ /* 0x000fe20000100800 */
[----:B------:R-:W-:-:S03]  /*9b10*/  UIMAD UR27, UR9, 0x7e, URZ ;  /* 0x0000007e091b78a4 */ /* 0x000fc6000f8e02ff */
[----:B------:R-:W-:Y:S04]  /*9b20*/  STL [R1+0x3ac], RZ ;  /* 0x0003acff01007387 */ /* 0x000fe80000100800 */
[----:B------:R-:W-:Y:S01]  /*9b30*/  STL [R1+0x400], RZ ;  /* 0x000400ff01007387 */ /* 0x000fe20000100800 */
[----:B------:R-:W-:Y:S02]  /*9b40*/  UIMAD UR75, UR9, 0x7d, URZ ;  /* 0x0000007d094b78a4 */ /* 0x000fe4000f8e02ff */
[----:B------:R-:W-:Y:S02]  /*9b50*/  UIMAD UR76, UR9, 0x7c, URZ ;  /* 0x0000007c094c78a4 */ /* 0x000fe4000f8e02ff */
[----:B------:R-:W-:Y:S02]  /*9b60*/  UIMAD UR77, UR9, 0x7b, URZ ;  /* 0x0000007b094d78a4 */ /* 0x000fe4000f8e02ff */
[----:B------:R-:W-:Y:S01]  /*9b70*/  UIMAD UR24, UR9, 0x7a, URZ ;  /* 0x0000007a091878a4 */ /* 0x000fe2000f8e02ff */
[----:B---3--:R-:W-:-:S02]  /*9b80*/  IADD3 R3, P0, PT, R14, UR25, RZ ;  /* 0x000000190e037c10 */ /* 0x008fc4000ff1e0ff */
[----:B----4-:R-:W-:-:S03]  /*9b90*/  IADD3 R2, P1, PT, R13, UR25, RZ ;  /* 0x000000190d027c10 */ /* 0x010fc6000ff3e0ff */
[----:B------:R2:W-:Y:S04]  /*9ba0*/  STL [R1+0x784], R3 ;  /* 0x0007840301007387 */ /* 0x0005e80000100800 */
[----:B------:R-:W-:Y:S04]  /*9bb0*/  STL [R1+0x404], RZ ;  /* 0x000404ff01007387 */ /* 0x000fe80000100800 */
[----:B------:R5:W-:Y:S01]  /*9bc0*/  STL [R1+0x78c], R2 ;  /* 0x00078c0201007387 */ /* 0x000be20000100800 */
[----:B------:R-:W-:Y:S01]  /*9bd0*/  USHF.R.S32.HI UR25, URZ, 0x1f, UR27 ;  /* 0x0000001fff197899 */ /* 0x000fe2000801141b */
[----:B--2---:R-:W-:-:S05]  /*9be0*/  IADD3.X R3, PT, PT, R28, UR26, RZ, P0, !PT ;  /* 0x0000001a1c037c10 */ /* 0x004fca00087fe4ff */
[----:B------:R0:W-:Y:S01]  /*9bf0*/  STL [R1+0x780], R3 ;  /* 0x0007800301007387 */ /* 0x0001e20000100800 */
[----:B-----5:R-:W-:-:S05]  /*9c00*/  IADD3.X R2, PT, PT, R29, UR26, RZ, P1, !PT ;  /* 0x0000001a1d027c10 */ /* 0x020fca0008ffe4ff */
[----:B------:R1:W-:Y:S01]  /*9c10*/  STL [R1+0x788], R2 ;  /* 0x0007880201007387 */ /* 0x0003e20000100800 */
[----:B0-----:R-:W-:-:S05]  /*9c20*/  IADD3 R3, P0, PT, R14, UR27, RZ ;  /* 0x0000001b0e037c10 */ /* 0x001fca000ff1e0ff */
[----:B------:R0:W-:Y:S01]  /*9c30*/  STL [R1+0x794], R3 ;  /* 0x0007940301007387 */ /* 0x0001e20000100800 */
[----:B-1----:R-:W-:-:S03]  /*9c40*/  IADD3 R2, P1, PT, R13, UR27, RZ ;  /* 0x0000001b0d027c10 */ /* 0x002fc6000ff3e0ff */
[----:B------:R-:W-:Y:S04]  /*9c50*/  STL [R1+0x408], RZ ;  /* 0x000408ff01007387 */ /* 0x000fe80000100800 */
[----:B------:R1:W-:Y:S01]  /*9c60*/  STL [R1+0x79c], R2 ;  /* 0x00079c0201007387 */ /* 0x0003e20000100800 */
[----:B0-----:R-:W-:Y:S01]  /*9c70*/  IADD3.X R3, PT, PT, R28, UR25, RZ, P0, !PT ;  /* 0x000000191c037c10 */ /* 0x001fe200087fe4ff */
[----:B------:R-:W-:-:S04]  /*9c80*/  USHF.R.S32.HI UR27, URZ, 0x1f, UR75 ;  /* 0x0000001fff1b7899 */ /* 0x000fc8000801144b */
[----:B------:R0:W-:Y:S01]  /*9c90*/  STL [R1+0x790], R3 ;  /* 0x0007900301007387 */ /* 0x0001e20000100800 */
[----:B-1----:R-:W-:-:S05]  /*9ca0*/  IADD3.X R2, PT, PT, R29, UR25, RZ, P1, !PT ;  /* 0x000000191d027c10 */ /* 0x002fca0008ffe4ff */
        /* <DEDUP_REMOVED lines=31> */
[----:B0-----:R-:W-:Y:S01]  /*9ea0*/  IADD3 R3, P0, PT, R14, UR24, RZ ;  /* 0x000000180e037c10 */ /* 0x001fe2000ff1e0ff */
[----:B------:R-:W-:-:S04]  /*9eb0*/  UIMAD UR26, UR9, 0x79, URZ ;  /* 0x00000079091a78a4 */ /* 0x000fc8000f8e02ff */
        /* <DEDUP_REMOVED lines=608> */
[----:B0-----:R-:W-:Y:S02]  /*c4c0*/  IADD3.X R3, PT, PT, R28, UR76, RZ, P0, !PT ;  /* 0x0000004c1c037c10 */ /* 0x001fe400087fe4ff */
[----:B-1----:R-:W-:-:S03]  /*c4d0*/  IADD3.X R2, PT, PT, R29, UR76, RZ, P1, !PT ;  /* 0x0000004c1d027c10 */ /* 0x002fc60008ffe4ff */
[----:B------:R0:W-:Y:S04]  /*c4e0*/  STL [R1+0xb40], R3 ;  /* 0x000b400301007387 */ /* 0x0001e80000100800 */
[----:B------:R1:W-:Y:S04]  /*c4f0*/  STL [R1+0xb48], R2 ;  /* 0x000b480201007387 */ /* 0x0003e80000100800 */
        /* <DEDUP_REMOVED lines=46> */
[----:B------:R-:W-:Y:S01]  /*c7e0*/  STL [R1+0x1c0], RZ ;  /* 0x0001c0ff01007387 */ /* 0x000fe20000100800 */
[----:B------:R-:W-:-:S03]  /*c7f0*/  UIMAD UR24, UR9, 0x42, URZ ;  /* 0x00000042091878a4 */ /* 0x000fc6000f8e02ff */
[----:B------:R-:W-:Y:S04]  /*c800*/  STL [R1+0x1c4], RZ ;  /* 0x0001c4ff01007387 */ /* 0x000fe80000100800 */
[----:B------:R-:W-:Y:S04]  /*c810*/  STL [R1+0x1c8], RZ ;  /* 0x0001c8ff01007387 */ /* 0x000fe80000100800 */
[----:B------:R-:W-:Y:S04]  /*c820*/  STL [R1+0x1cc], RZ ;  /* 0x0001ccff01007387 */ /* 0x000fe80000100800 */
[----:B------:R-:W-:Y:S04]  /*c830*/  STL [R1+0x220], RZ ;  /* 0x000220ff01007387 */ /* 0x000fe80000100800 */
[----:B------:R-:W-:Y:S04]  /*c840*/  STL [R1+0x224], RZ ;  /* 0x000224ff01007387 */ /* 0x000fe80000100800 */
[----:B------:R-:W-:Y:S01]  /*c850*/  STL [R1+0x228], RZ ;  /* 0x000228ff01007387 */ /* 0x000fe20000100800 */
[----:B------:R-:W-:-:S03]  /*c860*/  UIMAD UR26, UR9, 0x41, URZ ;  /* 0x00000041091a78a4 */ /* 0x000fc6000f8e02ff */
[----:B------:R-:W-:Y:S01]  /*c870*/  STL [R1+0x22c], RZ ;  /* 0x00022cff01007387 */ /* 0x000fe20000100800 */
[----:B0-----:R-:W-:-:S03]  /*c880*/  IADD3 R3, P6, PT, R14, UR24, RZ ;  /* 0x000000180e037c10 */ /* 0x001fc6000ffde0ff */
[----:B------:R-:W-:Y:S01]  /*c890*/  STL [R1+0x210], RZ ;  /* 0x000210ff01007387 */ /* 0x000fe20000100800 */
[----:B-1----:R-:W-:-:S03]  /*c8a0*/  IADD3 R2, P5, PT, R13, UR24, RZ ;  /* 0x000000180d027c10 */ /* 0x002fc6000ffbe0ff */
[----:B------:R-:W-:Y:S04]  /*c8b0*/  STL [R1+0x214], RZ ;  /* 0x000214ff01007387 */ /* 0x000fe80000100800 */
[----:B------:R-:W-:Y:S04]  /*c8c0*/  STL [R1+0x218], RZ ;  /* 0x000218ff01007387 */ /* 0x000fe80000100800 */
[----:B------:R-:W-:Y:S04]  /*c8d0*/  STL [R1+0x21c], RZ ;  /* 0x00021cff01007387 */ /* 0x000fe80000100800 */
[----:B------:R-:W-:Y:S01]  /*c8e0*/  STL [R1+0x230], RZ ;  /* 0x000230ff01007387 */ /* 0x000fe20000100800 */
[----:B------:R-:W-:-:S03]  /*c8f0*/  USHF.L.U32 UR25, UR9, 0x6, URZ ;  /* 0x0000000609197899 */ /* 0x000fc600080006ff */
[----:B------:R-:W-:Y:S04]  /*c900*/  STL [R1+0x234], RZ ;  /* 0x000234ff01007387 */ /* 0x000fe80000100800 */
[----:B------:R-:W-:Y:S04]  /*c910*/  STL [R1+0x238], RZ ;  /* 0x000238ff01007387 */ /* 0x000fe80000100800 */
[----:B------:R0:W-:Y:S04]  /*c920*/  STL [R1+0xb54], R3 ;  /* 0x000b540301007387 */ /* 0x0001e80000100800 */
[----:B------:R1:W-:Y:S01]  /*c930*/  STL [R1+0xb5c], R2 ;  /* 0x000b5c0201007387 */ /* 0x0003e20000100800 */
[----:B0-----:R-:W-:-:S02]  /*c940*/  IADD3 R3, P0, PT, R14, UR26, RZ ;  /* 0x0000001a0e037c10 */ /* 0x001fc4000ff1e0ff */
[----:B-1----:R-:W-:-:S03]  /*c950*/  IADD3 R2, P2, PT, R13, UR26, RZ ;  /* 0x0000001a0d027c10 */ /* 0x002fc6000ff5e0ff */
[----:B------:R0:W-:Y:S01]  /*c960*/  STL [R1+0xb64], R3 ;  /* 0x000b640301007387 */ /* 0x0001e20000100800 */
[----:B------:R-:W-:Y:S02]  /*c970*/  UIMAD UR27, UR9, 0x3f, URZ ;  /* 0x0000003f091b78a4 */ /* 0x000fe4000f8e02ff */
[----:B------:R-:W-:Y:S01]  /*c980*/  USHF.R.S32.HI UR24, URZ, 0x1f, UR24 ;  /* 0x0000001fff187899 */ /* 0x000fe20008011418 */
[----:B------:R1:W-:Y:S01]  /*c990*/  STL [R1+0xb6c], R2 ;  /* 0x000b6c0201007387 */ /* 0x0003e20000100800 */
[----:B0-----:R-:W-:Y:S02]  /*c9a0*/  IADD3 R3, P3, PT, R14, UR25, RZ ;  /* 0x000000190e037c10 */ /* 0x001fe4000ff7e0ff */
[----:B-1----:R-:W-:-:S03]  /*c9b0*/  IADD3 R2, P4, PT, R13, UR25, RZ ;  /* 0x000000190d027c10 */ /* 0x002fc6000ff9e0ff */
[----:B------:R-:W-:Y:S01]  /*c9c0*/  STL [R1+0xb74], R3 ;  /* 0x000b740301007387 */ /* 0x000fe20000100800 */
[----:B------:R-:W-:-:S03]  /*c9d0*/  IADD3 R4, P1, PT, R14, UR27, RZ ;  /* 0x0000001b0e047c10 */ /* 0x000fc6000ff3e0ff */
[----:B------:R0:W-:Y:S01]  /*c9e0*/  STL [R1+0xb7c], R2 ;  /* 0x000b7c0201007387 */ /* 0x0001e20000100800 */
[----:B------:R-:W-:-:S03]  /*c9f0*/  UIMAD UR75, UR9, 0x3e, URZ ;  /* 0x0000003e094b78a4 */ /* 0x000fc6000f8e02ff */
[----:B------:R-:W-:Y:S01]  /*ca00*/  STL [R1+0xb84], R4 ;  /* 0x000b840401007387 */ /* 0x000fe20000100800 */
[----:B0-----:R-:W-:Y:S01]  /*ca10*/  IADD3.X R2, PT, PT, R28, UR24, RZ, P6, !PT ;  /* 0x000000181c027c10 */ /* 0x001fe2000b7fe4ff */
[----:B------:R-:W-:Y:S01]  /*ca20*/  USHF.R.S32.HI UR26, URZ, 0x1f, UR26 ;  /* 0x0000001fff1a7899 */ /* 0x000fe2000801141a */
[----:B------:R-:W-:-:S03]  /*ca30*/  IADD3 R3, P6, PT, R13, UR27, RZ ;  /* 0x0000001b0d037c10 */ /* 0x000fc6000ffde0ff */
[----:B------:R0:W-:Y:S04]  /*ca40*/  STL [R1+0xb50], R2 ;  /* 0x000b500201007387 */ /* 0x0001e80000100800 */
[----:B------:R-:W-:Y:S01]  /*ca50*/  STL [R1+0xb8c], R3 ;  /* 0x000b8c0301007387 */ /* 0x000fe20000100800 */
[----:B0-----:R-:W-:Y:S02]  /*ca60*/  IADD3.X R2, PT, PT, R29, UR24, RZ, P5, !PT ;  /* 0x000000181d027c10 */ /* 0x001fe4000affe4ff */
        /* <DEDUP_REMOVED lines=17> */
[----:B------:R0:W-:Y:S01]  /*cb80*/  STL [R1+0xb70], R2 ;  /* 0x000b700201007387 */ /* 0x0001e20000100800 */
[----:B------:R-:W-:-:S03]  /*cb90*/  USHF.R.S32.HI UR72, URZ, 0x1f, UR8 ;  /* 0x0000001fff487899 */ /* 0x000fc60008011408 */
[----:B------:R-:W-:Y:S01]  /*cba0*/  STL [R1+0xbac], R3 ;  /* 0x000bac0301007387 */ /* 0x000fe20000100800 */
[----:B0-----:R-:W-:Y:S02]  /*cbb0*/  IADD3.X R2, PT, PT, R29, UR25, RZ, P4, !PT ;  /* 0x000000191d027c10 */ /* 0x001fe4000a7fe4ff */
[----:B------:R-:W-:-:S03]  /*cbc0*/  IADD3 R4, P4, PT, R14, UR76, RZ ;  /* 0x0000004c0e047c10 */ /* 0x000fc6000ff9e0ff */
[----:B------:R0:W-:Y:S01]  /*cbd0*/  STL [R1+0xb78], R2 ;  /* 0x000b780201007387 */ /* 0x0001e20000100800 */
[----:B------:R-:W-:Y:S02]  /*cbe0*/  UIMAD UR58, UR58, 0x3b, URZ ;  /* 0x0000003b3a3a78a4 */ /* 0x000fe4000f8e02ff */
[----:B------:R-:W-:Y:S01]  /*cbf0*/  ULEA.HI UR72, UR72, UR8, URZ, 0x7 ;  /* 0x0000000848487291 */ /* 0x000fe2000f8f38ff */
        /* <DEDUP_REMOVED lines=239> */
[----:B------:R-:W-:Y:S01]  /*daf0*/  UIMAD UR22, UR22, 0x23, URZ ;  /* 0x00000023161678a4 */ /* 0x000fe2000f8e02ff */
[----:B------:R-:W1:Y:S01]  /*db00*/  S2R R15, SR_TID.X ;  /* 0x00000000000f7919 */ /* 0x000e620000002100 */
[----:B0-----:R-:W-:Y:S01]  /*db10*/  IADD3.X R2, PT, PT, R28, UR36, RZ, P4, !PT ;  /* 0x000000241c027c10 */ /* 0x001fe2000a7fe4ff */
[----:B------:R-:W-:Y:S01]  /*db20*/  STL [R1+0xd34], R4 ;  /* 0x000d340401007387 */ /* 0x000fe20000100800 */
[----:B------:R-:W-:Y:S01]  /*db30*/  IADD3 R3, P4, PT, R13, UR30, RZ ;  /* 0x0000001e0d037c10 */ /* 0x000fe2000ff9e0ff */
[----:B------:R-:W-:Y:S02]  /*db40*/  USHF.R.S32.HI UR8, URZ, 0x1f, UR38 ;  /* 0x0000001fff087899 */ /* 0x000fe40008011426 */
[----:B------:R0:W-:Y:S01]  /*db50*/  STL [R1+0xd00], R2 ;  /* 0x000d000201007387 */ /* 0x0001e20000100800 */
[----:B------:R-:W2:Y:S01]  /*db60*/  S2R R16, SR_TID.X ;  /* 0x0000000000107919 */ /* 0x000ea20000002100 */
[----:B0-----:R-:W-:-:S02]  /*db70*/  IADD3.X R2, PT, PT, R29, UR36, RZ, P1, !PT ;  /* 0x000000241d027c10 */ /* 0x001fc40008ffe4ff */
        /* <DEDUP_REMOVED lines=13> */
[----:B------:R-:W-:-:S03]  /*dc50*/  USHF.R.S32.HI UR40, URZ, 0x1f, UR30 ;  /* 0x0000001fff287899 */ /* 0x000fc6000801141e */
[----:B------:R-:W-:Y:S01]  /*dc60*/  STL [R1+0xd54], R4 ;  /* 0x000d540401007387 */ /* 0x000fe20000100800 */
[----:B0-----:R-:W-:Y:S02]  /*dc70*/  IADD3.X R2, PT, PT, R28, UR28, RZ, P0, !PT ;  /* 0x0000001c1c027c10 */ /* 0x001fe400087fe4ff */
[----:B------:R-:W-:-:S03]  /*dc80*/  IADD3 R3, P0, PT, R13, UR18, RZ ;  /* 0x000000120d037c10 */ /* 0x000fc6000ff1e0ff */
[----:B------:R0:W-:Y:S01]  /*dc90*/  STL [R1+0xd20], R2 ;  /* 0x000d200201007387 */ /* 0x0001e20000100800 */
[----:B-1----:R-:W-:Y:S01]  /*dca0*/  LOP3.LUT R15, R15, 0x7, RZ, 0xc0, !PT ;  /* 0x000000070f0f7812 */ /* 0x002fe200078ec0ff */
[----:B------:R-:W-:Y:S02]  /*dcb0*/  UIMAD UR14, UR14, 0x21, URZ ;  /* 0x000000210e0e78a4 */ /* 0x000fe4000f8e02ff */
[----:B------:R1:W-:Y:S01]  /*dcc0*/  STL [R1+0xd5c], R3 ;  /* 0x000d5c0301007387 */ /* 0x0003e20000100800 */
[----:B0-----:R-:W-:Y:S02]  /*dcd0*/  IADD3.X R2, PT, PT, R29, UR28, RZ, P2, !PT ;  /* 0x0000001c1d027c10 */ /* 0x001fe400097fe4ff */
[----:B-1----:R-:W-:-:S03]  /*dce0*/  IADD3.X R3, PT, PT, R28, UR40, RZ, P3, !PT ;  /* 0x000000281c037c10 */ /* 0x002fc60009ffe4ff */
[----:B------:R0:W-:Y:S01]  /*dcf0*/  STL [R1+0xd28], R2 ;  /* 0x000d280201007387 */ /* 0x0001e20000100800 */
[----:B------:R-:W-:Y:S02]  /*dd00*/  IMAD R15, R15, 0x90, RZ ;  /* 0x000000900f0f7824 */ /* 0x000fe400078e02ff */
[----:B--2---:R-:W-:Y:S01]  /*dd10*/  IMAD.SHL.U32 R16, R16, 0x2, RZ ;  /* 0x0000000210107824 */ /* 0x004fe200078e00ff */
[----:B------:R1:W-:Y:S01]  /*dd20*/  STL [R1+0xd30], R3 ;  /* 0x000d300301007387 */ /* 0x0003e20000100800 */
[----:B0-----:R-:W-:-:S05]  /*dd30*/  IADD3.X R2, PT, PT, R29, UR40, RZ, P4, !PT ;  /* 0x000000281d027c10 */ /* 0x001fca000a7fe4ff */
[----:B------:R0:W-:Y:S01]  /*dd40*/  STL [R1+0xd38], R2 ;  /* 0x000d380201007387 */ /* 0x0001e20000100800 */
[----:B-1----:R-:W-:Y:S02]  /*dd50*/  IADD3 R3, P3, PT, R13, UR14, RZ ;  /* 0x0000000e0d037c10 */ /* 0x002fe4000ff7e0ff */
[----:B------:R-:W-:Y:S01]  /*dd60*/  LOP3.LUT R15, R15, 0x30, R16, 0x78, !PT ;  /* 0x000000300f0f7812 */ /* 0x000fe200078e7810 */
[----:B------:R-:W-:Y:S01]  /*dd70*/  STL [R1+0x23c], RZ ;  /* 0x00023cff01007387 */ /* 0x000fe20000100800 */
[----:B0-----:R-:W-:-:S05]  /*dd80*/  IADD3 R2, P4, PT, R14, UR14, RZ ;  /* 0x0000000e0e027c10 */ /* 0x001fca000ff9e0ff */
[----:B------:R0:W-:Y:S04]  /*dd90*/  STL [R1+0xd64], R2 ;  /* 0x000d640201007387 */ /* 0x0001e80000100800 */
[----:B------:R1:W-:Y:S01]  /*dda0*/  STL [R1+0xd6c], R3 ;  /* 0x000d6c0301007387 */ /* 0x0003e20000100800 */
[C---:B------:R-:W-:Y:S02]  /*ddb0*/  LOP3.LUT R4, R0.reuse, 0x110, RZ, 0x3c, !PT ;  /* 0x0000011000047812 */ /* 0x040fe400078e3cff */
[----:B0-----:R-:W-:Y:S02]  /*ddc0*/  LOP3.LUT R2, R15, 0x40, RZ, 0x3c, !PT ;  /* 0x000000400f027812 */ /* 0x001fe400078e3cff */
[C---:B------:R-:W-:Y:S02]  /*ddd0*/  LOP3.LUT R2, R0.reuse, 0x130, RZ, 0x3c, !PT ;  /* 0x0000013000027812 */ /* 0x040fe400078e3cff */
[C---:B-1----:R-:W-:Y:S01]  /*dde0*/  LOP3.LUT R3, R0.reuse, 0x20, RZ, 0x3c, !PT ;  /* 0x0000002000037812 */ /* 0x042fe200078e3cff */
[----:B------:R-:W-:Y:S01]  /*ddf0*/  USHF.L.U32 UR6, UR6, 0x5, URZ ;  /* 0x0000000506067899 */ /* 0x000fe200080006ff */
[----:B------:R-:W-:Y:S01]  /*de00*/  LOP3.LUT R4, R0, 0x40, RZ, 0x3c, !PT ;  /* 0x0000004000047812 */ /* 0x000fe200078e3cff */
[----:B------:R-:W-:-:S02]  /*de10*/  USHF.R.S32.HI UR16, URZ, 0x1f, UR22 ;  /* 0x0000001fff107899 */ /* 0x000fc40008011416 */
[----:B------:R0:W-:Y:S04]  /*de20*/  STL [R1+0x1460], R3 ;  /* 0x0014600301007387 */ /* 0x0001e80000100800 */
[----:B------:R1:W-:Y:S01]  /*de30*/  STL [R1+0x145c], R2 ;  /* 0x00145c0201007387 */ /* 0x0003e20000100800 */
[----:B0-----:R-:W-:-:S03]  /*de40*/  LOP3.LUT R3, R0, 0x150, RZ, 0x3c, !PT ;  /* 0x0000015000037812 */ /* 0x001fc600078e3cff */
[----:B------:R0:W-:Y:S01]  /*de50*/  STL [R1+0x1458], R4 ;  /* 0x0014580401007387 */ /* 0x0001e20000100800 */
[----:B-1----:R-:W-:-:S03]  /*de60*/  LOP3.LUT R2, R0, 0x60, RZ, 0x3c, !PT ;  /* 0x0000006000027812 */ /* 0x002fc600078e3cff */
[----:B------:R1:W-:Y:S01]  /*de70*/  STL [R1+0x1454], R3 ;  /* 0x0014540301007387 */ /* 0x0003e20000100800 */
[----:B------:R-:W-:-:S03]  /*de80*/  UIMAD UR7, UR7, 0x1f, URZ ;  /* 0x0000001f070778a4 */ /* 0x000fc6000f8e02ff */
[----:B------:R2:W-:Y:S01]  /*de90*/  STL [R1+0x1450], R2 ;  /* 0x0014500201007387 */ /* 0x0005e20000100800 */
[----:B0-----:R-:W-:Y:S02]  /*dea0*/  LOP3.LUT R4, R0, 0x170, RZ, 0x3c, !PT ;  /* 0x0000017000047812 */ /* 0x001fe400078e3cff */
[----:B-1----:R-:W-:-:S03]  /*deb0*/  IADD3 R3, P2, PT, R14, UR6, RZ ;  /* 0x000000060e037c10 */ /* 0x002fc6000ff5e0ff */
[----:B------:R0:W-:Y:S01]  /*dec0*/  STL [R1+0x144c], R4 ;  /* 0x00144c0401007387 */ /* 0x0001e20000100800 */
[----:B--2---:R-:W-:Y:S01]  /*ded0*/  IADD3.X R2, PT, PT, R28, UR16, RZ, P1, !PT ;  /* 0x000000101c027c10 */ /* 0x004fe20008ffe4ff */
[----:B------:R-:W-:Y:S02]  /*dee0*/  USHF.R.S32.HI UR24, URZ, 0x1f, UR18 ;  /* 0x0000001fff187899 */ /* 0x000fe40008011412 */
[----:B------:R1:W-:Y:S04]  /*def0*/  STL [R1+0xd74], R3 ;  /* 0x000d740301007387 */ /* 0x0003e80000100800 */
[----:B------:R2:W-:Y:S01]  /*df00*/  STL [R1+0xd40], R2 ;  /* 0x000d400201007387 */ /* 0x0005e20000100800 */
[----:B0-----:R-:W-:Y:S02]  /*df10*/  IADD3 R4, P1, PT, R13, UR6, RZ ;  /* 0x000000060d047c10 */ /* 0x001fe4000ff3e0ff */
[----:B-1----:R-:W-:-:S03]  /*df20*/  IADD3.X R3, PT, PT, R29, UR16, RZ, P6, !PT ;  /* 0x000000101d037c10 */ /* 0x002fc6000b7fe4ff */
[----:B------:R0:W-:Y:S01]  /*df30*/  STL [R1+0xd7c], R4 ;  /* 0x000d7c0401007387 */ /* 0x0001e20000100800 */
[----:B--2---:R-:W-:Y:S01]  /*df40*/  IADD3 R2, P6, PT, R14, UR7, RZ ;  /* 0x000000070e027c10 */ /* 0x004fe2000ffde0ff */
[----:B------:R-:W-:Y:S02]  /*df50*/  UIMAD UR66, UR66, 0x1e, URZ ;  /* 0x0000001e424278a4 */ /* 0x000fe4000f8e02ff */
[----:B------:R1:W-:Y:S01]  /*df60*/  STL [R1+0xd48], R3 ;  /* 0x000d480301007387 */ /* 0x0003e20000100800 */
[----:B------:R-:W-:-:S03]  /*df70*/  USHF.R.S32.HI UR11, URZ, 0x1f, UR14 ;  /* 0x0000001fff0b7899 */ /* 0x000fc6000801140e */
[----:B------:R2:W-:Y:S01]  /*df80*/  STL [R1+0xd84], R2 ;  /* 0x000d840201007387 */ /* 0x0005e20000100800 */
[----:B0-----:R-:W-:Y:S02]  /*df90*/  IADD3.X R4, PT, PT, R28, UR24, RZ, P5, !PT ;  /* 0x000000181c047c10 */ /* 0x001fe4000affe4ff */
[----:B-1----:R-:W-:-:S03]  /*dfa0*/  IADD3 R3, P5, PT, R13, UR7, RZ ;  /* 0x000000070d037c10 */ /* 0x002fc6000ffbe0ff */
[----:B------:R0:W-:Y:S01]  /*dfb0*/  STL [R1+0xd50], R4 ;  /* 0x000d500401007387 */ /* 0x0001e20000100800 */
[----:B--2---:R-:W-:-:S03]  /*dfc0*/  IADD3.X R2, PT, PT, R29, UR24, RZ, P0, !PT ;  /* 0x000000181d027c10 */ /* 0x004fc600087fe4ff */
[----:B------:R1:W-:Y:S01]  /*dfd0*/  STL [R1+0xd8c], R3 ;  /* 0x000d8c0301007387 */ /* 0x0003e20000100800 */
[----:B------:R-:W-:Y:S02]  /*dfe0*/  UIMAD UR50, UR50, 0x1d, URZ ;  /* 0x0000001d323278a4 */ /* 0x000fe4000f8e02ff */
[----:B------:R-:W-:Y:S01]  /*dff0*/  USHF.R.S32.HI UR20, URZ, 0x1f, UR6 ;  /* 0x0000001fff147899 */ /* 0x000fe20008011406 */
[----:B------:R2:W-:Y:S01]  /*e000*/  STL [R1+0xd58], R2 ;  /* 0x000d580201007387 */ /* 0x0005e20000100800 */
[----:B0-----:R-:W-:Y:S02]  /*e010*/  IADD3 R4, P0, PT, R14, UR66, RZ ;  /* 0x000000420e047c10 */ /* 0x001fe4000ff1e0ff */
[----:B-1----:R-:W-:-:S03]  /*e020*/  IADD3.X R3, PT, PT, R28, UR11, RZ, P4, !PT ;  /* 0x0000000b1c037c10 */ /* 0x002fc6000a7fe4ff */
[----:B------:R0:W-:Y:S01]  /*e030*/  STL [R1+0xd94], R4 ;  /* 0x000d940401007387 */ /* 0x0001e20000100800 */
[----:B--2---:R-:W-:-:S03]  /*e040*/  IADD3 R2, P4, PT, R13, UR66, RZ ;  /* 0x000000420d027c10 */ /* 0x004fc6000ff9e0ff */
[----:B------:R1:W-:Y:S01]  /*e050*/  STL [R1+0xd60], R3 ;  /* 0x000d600301007387 */ /* 0x0003e20000100800 */
[----:B------:R-:W-:-:S03]  /*e060*/  UIMAD UR32, UR32, 0x1c, URZ ;  /* 0x0000001c202078a4 */ /* 0x000fc6000f8e02ff */
[----:B------:R2:W-:Y:S01]  /*e070*/  STL [R1+0xd9c], R2 ;  /* 0x000d9c0201007387 */ /* 0x0005e20000100800 */
[----:B0-----:R-:W-:Y:S02]  /*e080*/  IADD3.X R4, PT, PT, R29, UR11, RZ, P3, !PT ;  /* 0x0000000b1d047c10 */ /* 0x001fe40009ffe4ff */
        /* <DEDUP_REMOVED lines=117> */
[----:B------:R-:W-:-:S03]  /*e7e0*/  USHF.L.U32 UR49, UR49, 0x4, URZ ;  /* 0x0000000431317899 */ /* 0x000fc600080006ff */
        /* <DEDUP_REMOVED lines=81> */
[----:B------:R-:W-:Y:S02]  /*ed00*/  USHF.L.U32 UR31, UR31, 0x3, URZ ;  /* 0x000000031f1f7899 */ /* 0x000fe400080006ff */
        /* <DEDUP_REMOVED lines=66> */
[----:B------:R1:W-:Y:S04]  /*f130*/  STL [R1+0xf10], R3 ;  /* 0x000f100301007387 */ /* 0x0003e80000100800 */
        /* <DEDUP_REMOVED lines=12> */
[----:B------:R-:W-:Y:S02]  /*f200*/  USHF.R.S32.HI UR40, URZ, 0x1f, UR17 ;  /* 0x0000001fff287899 */ /* 0x000fe40008011411 */
        /* <DEDUP_REMOVED lines=8> */
[----:B------:R-:W-:-:S03]  /*f290*/  USHF.R.S32.HI UR13, URZ, 0x1f, UR13 ;  /* 0x0000001fff0d7899 */ /* 0x000fc6000801140d */
[----:B------:R2:W-:Y:S01]  /*f2a0*/  STL [R1+0xf38], R2 ;  /* 0x000f380201007387 */ /* 0x0005e20000100800 */
[----:B0-----:R-:W-:Y:S02]  /*f2b0*/  IADD3.X R4, PT, PT, R28, UR40, RZ, P6, !PT ;  /* 0x000000281c047c10 */ /* 0x001fe4000b7fe4ff */
[----:B-1----:R-:W-:-:S03]  /*f2c0*/  IADD3.X R3, PT, PT, R29, UR40, RZ, P5, !PT ;  /* 0x000000281d037c10 */ /* 0x002fc6000affe4ff */
[----:B------:R0:W-:Y:S01]  /*f2d0*/  STL [R1+0xf40], R4 ;  /* 0x000f400401007387 */ /* 0x0001e20000100800 */
[----:B--2---:R-:W-:-:S03]  /*f2e0*/  IADD3.X R2, PT, PT, R28, UR77, RZ, P0, !PT ;  /* 0x0000004d1c027c10 */ /* 0x004fc600087fe4ff */
[----:B------:R1:W-:Y:S04]  /*f2f0*/  STL [R1+0xf48], R3 ;  /* 0x000f480301007387 */ /* 0x0003e80000100800 */
[----:B------:R2:W-:Y:S01]  /*f300*/  STL [R1+0xf50], R2 ;  /* 0x000f500201007387 */ /* 0x0005e20000100800 */
[C---:B0-----:R-:W-:Y:S02]  /*f310*/  IADD3.X R4, PT, PT, R29.reuse, UR77, RZ, P4, !PT ;  /* 0x0000004d1d047c10 */ /* 0x041fe4000a7fe4ff */
[----:B-1----:R-:W-:Y:S02]  /*f320*/  IADD3.X R3, PT, PT, R28, UR13, RZ, P3, !PT ;  /* 0x0000000d1c037c10 */ /* 0x002fe40009ffe4ff */
[----:B--2---:R-:W-:Y:S01]  /*f330*/  IADD3.X R2, PT, PT, R29, UR13, RZ, P2, !PT ;  /* 0x0000000d1d027c10 */ /* 0x004fe200097fe4ff */
[----:B------:R0:W-:Y:S04]  /*f340*/  STL [R1+0xf58], R4 ;  /* 0x000f580401007387 */ /* 0x0001e80000100800 */
[----:B------:R0:W-:Y:S04]  /*f350*/  STL [R1+0xf68], R2 ;  /* 0x000f680201007387 */ /* 0x0001e80000100800 */
[----:B------:R0:W-:Y:S01]  /*f360*/  STL [R1+0xf60], R3 ;  /* 0x000f600301007387 */ /* 0x0001e20000100800 */
[----:B------:R-:W-:-:S02]  /*f370*/  USHF.L.U32 UR9, UR9, 0x7, URZ ;  /* 0x0000000709097899 */ /* 0x000fc400080006ff */
[----:B------:R-:W-:Y:S02]  /*f380*/  USHF.R.S32.HI UR72, URZ, 0x7, UR72 ;  /* 0x00000007ff487899 */ /* 0x000fe40008011448 */
[----:B------:R-:W-:-:S12]  /*f390*/  USHF.R.S32.HI UR14, URZ, 0x1f, UR9 ;  /* 0x0000001fff0e7899 */ /* 0x000fd80008011409 */
.L_x_1:
[----:B-1----:R-:W2:Y:S01]  /*f3a0*/  LDL R5, [R1+0x498] ;  /* 0x0004980001057983 */ /* 0x002ea20000100800 */
[----:B0-----:R-:W0:Y:S03]  /*f3b0*/  LDC R2, c[0x0][0x3a0] ;  /* 0x0000e800ff027b82 */ /* 0x001e260000000800 */
[----:B--2---:R1:W-:Y:S04]  /*f3c0*/  STL [R1+0x28c4], R5 ;  /* 0x0028c40501007387 */ /* 0x0043e80000100800 */
[----:B------:R-:W2:Y:S04]  /*f3d0*/  LDL R4, [R1+0x49c] ;  /* 0x00049c0001047983 */ /* 0x000ea80000100800 */
[----:B-1----:R-:W0:Y:S04]  /*f3e0*/  LDL R5, [R1+0x6bc] ;  /* 0x0006bc0001057983 */ /* 0x002e280000100800 */
[----:B------:R-:W-:Y:S04]  /*f3f0*/  STL [R1+0x25d8], R28 ;  /* 0x0025d81c01007387 */ /* 0x000fe80000100800 */
        /* <DEDUP_REMOVED lines=188> */
[----:B------:R1:W-:Y:S04]  /*ffc0*/  STL [R1+0x28c0], R27 ;  /* 0x0028c01b01007387 */ /* 0x0003e80000100800 */
        /* <DEDUP_REMOVED lines=27> */
[----:B-----5:R-:W-:Y:S04]  /*10180*/  STL [R1+0x2334], R0 ;  /* 0x0023340001007387 */ /* 0x020fe80000100800 */
        /* <DEDUP_REMOVED lines=41> */
[----:B------:R-:W-:Y:S01]  /*10420*/  STL [R1+0x2484], R0 ;  /* 0x0024840001007387 */ /* 0x000fe20000100800 */
[----:B0-----:R-:W-:-:S03]  /*10430*/  IMAD R2, R5, -0x80, R2 ;  /* 0xffffff8005027824 */ /* 0x001fc600078e0202 */
[----:B------:R-:W-:Y:S04]  /*10440*/  STL [R1+0x248c], R0 ;  /* 0x00248c0001007387 */ /* 0x000fe80000100800 */
[----:B------:R-:W-:Y:S04]  /*10450*/  STL [R1+0x2494], R0 ;  /* 0x0024940001007387 */ /* 0x000fe80000100800 */
[----:B------:R-:W-:Y:S04]  /*10460*/  STL [R1+0x2498], R0 ;  /* 0x0024980001007387 */ /* 0x000fe80000100800 */
[----:B------:R-:W-:Y:S04]  /*10470*/  STL [R1+0x24a0], R0 ;  /* 0x0024a00001007387 */ /* 0x000fe80000100800 */
[----:B------:R-:W2:Y:S01]  /*10480*/  LDL.LU R5, [R1+0x28c4] ;  /* 0x0028c40001057983 */ /* 0x000ea20000300800 */
[----:B------:R-:W-:-:S02]  /*10490*/  ISETP.GT.AND P0, PT, R2, RZ, PT ;  /* 0x000000ff0200720c */ /* 0x000fc40003f04270 */
[----:B-1----:R-:W-:-:S11]  /*104a0*/  PRMT R27, RZ, 0x7610, R27 ;  /* 0x00007610ff1b7816 */ /* 0x002fd6000000001b */
[----:B--2---:R-:W2:Y:S04]  /*104b0*/  @P0 LDG.E.U8 R27, desc[UR42][R4.64] ;  /* 0x0000002a041b0981 */ /* 0x004ea8000c1e1100 */
[----:B--2---:R0:W-:Y:S04]  /*104c0*/  STL [R1+0x5b0], R27 ;  /* 0x0005b01b01007387 */ /* 0x0041e80000100800 */
[----:B0-----:R-:W2:Y:S04]  /*104d0*/  LDL.LU R27, [R1+0x28c0] ;  /* 0x0028c000011b7983 */ /* 0x001ea80000300800 */
[----:B------:R-:W3:Y:S04]  /*104e0*/  LDL R4, [R1+0x4ac] ;  /* 0x0004ac0001047983 */ /* 0x000ee80000100800 */
[----:B------:R-:W3:Y:S01]  /*104f0*/  LDL R5, [R1+0x4b0] ;  /* 0x0004b00001057983 */ /* 0x000ee20000100800 */
[----:B------:R-:W-:-:S02]  /*10500*/  PRMT R28, RZ, 0x7610, R28 ;  /* 0x00007610ff1c7816 */ /* 0x000fc4000000001c */
[----:B---3--:R-:W-:-:S04]  /*10510*/  @P0 LOP3.LUT R5, R5, R4, RZ, 0x3c, !PT ;  /* 0x0000000405050212 */ /* 0x008fc800078e3cff */
[----:B------:R-:W-:-:S04]  /*10520*/  @P0 LOP3.LUT R4, R5, R4, RZ, 0x3c, !PT ;  /* 0x0000000405040212 */ /* 0x000fc800078e3cff */
[----:B------:R-:W-:-:S05]  /*10530*/  @P0 LOP3.LUT R5, R5, R4, RZ, 0x3c, !PT ;  /* 0x0000000405050212 */ /* 0x000fca00078e3cff */
[----:B------:R-:W3:Y:S01]  /*10540*/  @P0 LDG.E.U8 R28, desc[UR42][R4.64] ;  /* 0x0000002a041c0981 */ /* 0x000ee2000c1e1100 */
[----:B------:R-:W-:-:S03]  /*10550*/  ISETP.GT.AND P1, PT, R2, 0x1, PT ;  /* 0x000000010200780c */ /* 0x000fc60003f24270 */
[----:B---3--:R0:W-:Y:S04]  /*10560*/  STL [R1+0x5ac], R28 ;  /* 0x0005ac1c01007387 */ /* 0x0081e80000100800 */
[----:B0-----:R-:W3:Y:S04]  /*10570*/  LDL.LU R28, [R1+0x28bc] ;  /* 0x0028bc00011c7983 */ /* 0x001ee80000300800 */
[----:B------:R-:W4:Y:S04]  /*10580*/  LDL R4, [R1+0xf68] ;  /* 0x000f680001047983 */ /* 0x000f280000100800 */
[----:B------:R-:W4:Y:S01]  /*10590*/  LDL R5, [R1+0xf6c] ;  /* 0x000f6c0001057983 */ /* 0x000f220000100800 */
[----:B--2---:R-:W-:-:S02]  /*105a0*/  PRMT R27, RZ, 0x7610, R27 ;  /* 0x00007610ff1b7816 */ /* 0x004fc4000000001b */
[----:B----4-:R-:W-:-:S04]  /*105b0*/  @P1 LOP3.LUT R5, R5, R4, RZ, 0x3c, !PT ;  /* 0x0000000405051212 */ /* 0x010fc800078e3cff */
[----:B------:R-:W-:-:S04]  /*105c0*/  @P1 LOP3.LUT R4, R5, R4, RZ, 0x3c, !PT ;  /* 0x0000000405041212 */ /* 0x000fc800078e3cff */
[----:B------:R-:W-:-:S05]  /*105d0*/  @P1 LOP3.LUT R5, R5, R4, RZ, 0x3c, !PT ;  /* 0x0000000405051212 */ /* 0x000fca00078e3cff */
[----:B------:R-:W2:Y:S04]  /*105e0*/  @P1 LDG.E.U8 R27, desc[UR42][R4.64] ;  /* 0x0000002a041b1981 */ /* 0x000ea8000c1e1100 */
[----:B--2---:R0:W-:Y:S04]  /*105f0*/  STL [R1+0x5a8], R27 ;  /* 0x0005a81b01007387 */ /* 0x0041e80000100800 */
[----:B0-----:R-:W2:Y:S04]  /*10600*/  LDL.LU R27, [R1+0x28b8] ;  /* 0x0028b800011b7983 */ /* 0x001ea80000300800 */
[----:B------:R-:W4:Y:S04]  /*10610*/  LDL R4, [R1+0xf60] ;  /* 0x000f600001047983 */ /* 0x000f280000100800 */
[----:B------:R-:W4:Y:S01]  /*10620*/  LDL R5, [R1+0xf64] ;  /* 0x000f640001057983 */ /* 0x000f220000100800 */
[----:B---3--:R-:W-:-:S02]  /*10630*/  PRMT R28, RZ, 0x7610, R28 ;  /* 0x00007610ff1c7816 */ /* 0x008fc4000000001c */
[----:B----4-:R-:W-:-:S04]  /*10640*/  @P1 LOP3.LUT R5, R5, R4, RZ, 0x3c, !PT ;  /* 0x0000000405051212 */ /* 0x010fc800078e3cff */
        /* <DEDUP_REMOVED lines=1566> */
[----:B------:R-:W-:-:S02]  /*16830*/  PRMT R13, RZ, 0x7610, R13 ;  /* 0x00007610ff0d7816 */ /* 0x000fc4000000000d */
[----:B----4-:R-:W-:-:S04]  /*16840*/  @P0 LOP3.LUT R5, R5, R4, RZ, 0x3c, !PT ;  /* 0x0000000405050212 */ /* 0x010fc800078e3cff */
[----:B------:R-:W-:-:S04]  /*16850*/  @P0 LOP3.LUT R4, R5, R4, RZ, 0x3c, !PT ;  /* 0x0000000405040212 */ /* 0x000fc800078e3cff */
[----:B------:R-:W-:-:S05]  /*16860*/  @P0 LOP3.LUT R5, R5, R4, RZ, 0x3c, !PT ;  /* 0x0000000405050212 */ /* 0x000fca00078e3cff */
[----:B------:R-:W4:Y:S04]  /*16870*/  @P0 LDG.E.U8 R13, desc[UR42][R4.64] ;  /* 0x0000002a040d0981 */ /* 0x000f28000c1e1100 */
[----:B----4-:R0:W-:Y:S04]  /*16880*/  STL [R1+0xf8], R13 ;  /* 0x0000f80d01007387 */ /* 0x0101e80000100800 */
[----:B0-----:R-:W4:Y:S04]  /*16890*/  LDL.LU R13, [R1+0x2620] ;  /* 0x00262000010d7983 */ /* 0x001f280000300800 */
[----:B------:R-:W3:Y:S04]  /*168a0*/  LDL R4, [R1+0xa30] ;  /* 0x000a300001047983 */ /* 0x000ee80000100800 */
[----:B------:R-:W3:Y:S01]  /*168b0*/  LDL R5, [R1+0xa34] ;  /* 0x000a340001057983 */ /* 0x000ee20000100800 */
[----:B--2---:R-:W-:-:S02]  /*168c0*/  PRMT R27, RZ, 0x7610, R27 ;  /* 0x00007610ff1b7816 */ /* 0x004fc4000000001b */
[----:B---3--:R-:W-:-:S04]  /*168d0*/  @P0 LOP3.LUT R5, R5, R4, RZ, 0x3c, !PT ;  /* 0x0000000405050212 */ /* 0x008fc800078e3cff */
[----:B------:R-:W-:-:S04]  /*168e0*/  @P0 LOP3.LUT R4, R5, R4, RZ, 0x3c, !PT ;  /* 0x0000000405040212 */ /* 0x000fc800078e3cff */
[----:B------:R-:W-:-:S05]  /*168f0*/  @P0 LOP3.LUT R5, R5, R4, RZ, 0x3c, !PT ;  /* 0x0000000405050212 */ /* 0x000fca00078e3cff */
[----:B------:R-:W2:Y:S01]  /*16900*/  @P0 LDG.E.U8 R27, desc[UR42][R4.64] ;  /* 0x0000002a041b0981 */ /* 0x000ea2000c1e1100 */
[----:B------:R-:W-:-:S03]  /*16910*/  ISETP.GT.AND P1, PT, R2, 0x55, PT ;  /* 0x000000550200780c */ /* 0x000fc60003f24270 */
        /* <DEDUP_REMOVED lines=8> */
[----:B------:R-:W3:Y:S04]  /*169a0*/  @P1 LDG.E.U8 R28, desc[UR42][R4.64] ;  /* 0x0000002a041c1981 */ /* 0x000ee8000c1e1100 */
[----:B---3--:R0:W-:Y:S04]  /*169b0*/  STL [R1+0xf0], R28 ;  /* 0x0000f01c01007387 */ /* 0x0081e80000100800 */
[----:B0-----:R-:W3:Y:S04]  /*169c0*/  LDL.LU R28, [R1+0x2618] ;  /* 0x00261800011c7983 */ /* 0x001ee80000300800 */
[----:B------:R-:W2:Y:S04]  /*169d0*/  LDL R4, [R1+0xa20] ;  /* 0x000a200001047983 */ /* 0x000ea80000100800 */
[----:B------:R-:W2:Y:S02]  /*169e0*/  LDL R5, [R1+0xa24] ;  /* 0x000a240001057983 */ /* 0x000ea40000100800 */
[----:B--2---:R-:W-:-:S02]  /*169f0*/  @P1 LOP3.LUT R5, R5, R4, RZ, 0x3c, !PT ;  /* 0x0000000405051212 */ /* 0x004fc400078e3cff */
[----:B---3--:R-:W-:Y:S02]  /*16a00*/  PRMT R28, RZ, 0x7610, R28 ;  /* 0x00007610ff1c7816 */ /* 0x008fe4000000001c */
        /* <DEDUP_REMOVED lines=31> */
[----:B------:R0:W3:Y:S04]  /*16c00*/  @P0 LDG.E.U8 R0, desc[UR42][R4.64] ;  /* 0x0000002a04000981 */ /* 0x0000e8000c1e1100 */
[----:B------:R-:W0:Y:S04]  /*16c10*/  LDL R4, [R1+0x9f8] ;  /* 0x0009f80001047983 */ /* 0x000e280000100800 */
[----:B------:R-:W0:Y:S01]  /*16c20*/  LDL R5, [R1+0x9fc] ;  /* 0x0009fc0001057983 */ /* 0x000e220000100800 */
[----:B------:R-:W-:Y:S02]  /*16c30*/  ISETP.GT.AND P3, PT, R2, 0x58, PT ;  /* 0x000000580200780c */ /* 0x000fe40003f64270 */
[----:B--2---:R-:W-:-:S11]  /*16c40*/  PRMT R28, RZ, 0x7610, R28 ;  /* 0x00007610ff1c7816 */ /* 0x004fd6000000001c */
[----:B0-----:R-:W-:-:S04]  /*16c50*/  @P3 LOP3.LUT R5, R5, R4, RZ, 0x3c, !PT ;  /* 0x0000000405053212 */ /* 0x001fc800078e3cff */
[----:B------:R-:W-:-:S04]  /*16c60*/  @P3 LOP3.LUT R4, R5, R4, RZ, 0x3c, !PT ;  /* 0x0000000405043212 */ /* 0x000fc800078e3cff */
[----:B------:R-:W-:-:S05]  /*16c70*/  @P3 LOP3.LUT R5, R5, R4, RZ, 0x3c, !PT ;  /* 0x0000000405053212 */ /* 0x000fca00078e3cff */
[----:B------:R-:W2:Y:S04]  /*16c80*/  @P3 LDG.E.U8 R28, desc[UR42][R4.64] ;  /* 0x0000002a041c3981 */ /* 0x000ea8000c1e1100 */
[----:B---3--:R-:W-:Y:S04]  /*16c90*/  STL [R1+0x24a4], R0 ;  /* 0x0024a40001007387 */ /* 0x008fe80000100800 */
        /* <DEDUP_REMOVED lines=18> */
[----:B------:R-:W2:Y:S04]  /*16dc0*/  @P4 LDG.E.U8 R28, desc[UR42][R4.64] ;  /* 0x0000002a041c4981 */ /* 0x000ea8000c1e1100 */
        /* <DEDUP_REMOVED lines=113> */
[----:B------:R0:W2:Y:S04]  /*174e0*/  @P3 LDG.E.U8 R28, desc[UR42][R4.64] ;  /* 0x0000002a041c3981 */ /* 0x0000a8000c1e1100 */
[----:B------:R-:W0:Y:S04]  /*174f0*/  LDL R4, [R1+0x9c0] ;  /* 0x0009c00001047983 */ /* 0x000e280000100800 */
[----:B------:R-:W0:Y:S01]  /*17500*/  LDL R5, [R1+0x9c4] ;  /* 0x0009c40001057983 */ /* 0x000e220000100800 */
[----:B----4-:R-:W-:Y:S02]  /*17510*/  PRMT R13, RZ, 0x7610, R13 ;  /* 0x00007610ff0d7816 */ /* 0x010fe4000000000d */
[----:B0-----:R-:W-:-:S04]  /*17520*/  @P1 LOP3.LUT R5, R5, R4, RZ, 0x3c, !PT ;  /* 0x0000000405051212 */ /* 0x001fc800078e3cff */
[----:B------:R-:W-:-:S04]  /*17530*/  @P1 LOP3.LUT R4, R5, R4, RZ, 0x3c, !PT ;  /* 0x0000000405041212 */ /* 0x000fc800078e3cff */
[----:B------:R-:W-:-:S05]  /*17540*/  @P1 LOP3.LUT R5, R5, R4, RZ, 0x3c, !PT ;  /* 0x0000000405051212 */ /* 0x000fca00078e3cff */
[----:B------:R-:W3:Y:S04]  /*17550*/  @P1 LDG.E.U8 R13, desc[UR42][R4.64] ;  /* 0x0000002a040d1981 */ /* 0x000ee8000c1e1100 */
[----:B--2---:R0:W-:Y:S04]  /*17560*/  STL [R1+0x2554], R28 ;  /* 0x0025541c01007387 */ /* 0x0041e80000100800 */
[----:B0-----:R-:W2:Y:S04]  /*17570*/  LDL R28, [R1+0x964] ;  /* 0x00096400011c7983 */ /* 0x001ea80000100800 */
[----:B---3--:R0:W-:Y:S04]  /*17580*/  STL [R1+0xc0], R13 ;  /* 0x0000c00d01007387 */ /* 0x0081e80000100800 */
[----:B0-----:R-:W3:Y:S04]  /*17590*/  LDL.LU R13, [R1+0x25d0] ;  /* 0x0025d000010d7983 */ /* 0x001ee80000300800 */
[----:B------:R-:W4:Y:S04]  /*175a0*/  LDL R4, [R1+0x968] ;  /* 0x0009680001047983 */ /* 0x000f280000100800 */
[----:B------:R-:W4:Y:S01]  /*175b0*/  LDL R5, [R1+0x96c] ;  /* 0x00096c0001057983 */ /* 0x000f220000100800 */
[----:B------:R-:W-:-:S02]  /*175c0*/  ISETP.GT.AND P2, PT, R2, 0x61, PT ;  /* 0x000000610200780c */ /* 0x000fc40003f44270 */
[----:B------:R-:W-:-:S11]  /*175d0*/  PRMT R27, RZ, 0x7610, R27 ;  /* 0x00007610ff1b7816 */ /* 0x000fd6000000001b */
[----:B----4-:R-:W-:-:S04]  /*175e0*/  @P2 LOP3.LUT R5, R5, R4, RZ, 0x3c, !PT ;  /* 0x0000000405052212 */ /* 0x010fc800078e3cff */
[----:B------:R-:W-:-:S04]  /*175f0*/  @P2 LOP3.LUT R4, R5, R4, RZ, 0x3c, !PT ;  /* 0x0000000405042212 */ /* 0x000fc800078e3cff */
[----:B------:R-:W-:-:S05]  /*17600*/  @P2 LOP3.LUT R5, R5, R4, RZ, 0x3c, !PT ;  /* 0x0000000405052212 */ /* 0x000fca00078e3cff */
[----:B------:R-:W4:Y:S01]  /*17610*/  @P2 LDG.E.U8 R27, desc[UR42][R4.64] ;  /* 0x0000002a041b2981 */ /* 0x000f22000c1e1100 */
[----:B---3--:R-:W-:-:S03]  /*17620*/  PRMT R13, RZ, 0x7610, R13 ;  /* 0x00007610ff0d7816 */ /* 0x008fc6000000000d */
[----:B----4-:R0:W-:Y:S04]  /*17630*/  STL [R1+0xb4], R27 ;  /* 0x0000b41b01007387 */ /* 0x0101e80000100800 */
[----:B0-----:R-:W3:Y:S04]  /*17640*/  LDL.LU R27, [R1+0x25cc] ;  /* 0x0025cc00011b7983 */ /* 0x001ee80000300800 */
[----:B------:R-:W4:Y:S01]  /*17650*/  LDL R5, [R1+0x960] ;  /* 0x0009600001057983 */ /* 0x000f220000100800 */
[----:B--2---:R-:W-:-:S03]  /*17660*/  @P2 IMAD.MOV.U32 R4, RZ, RZ, R28 ;  /* 0x000000ffff042224 */ /* 0x004fc600078e001c */
[----:B------:R-:W2:Y:S04]  /*17670*/  LDL R28, [R1+0x7ec] ;  /* 0x0007ec00011c7983 */ /* 0x000ea80000100800 */
[----:B----4-:R-:W4:Y:S01]  /*17680*/  @P2 LDG.E.U8 R13, desc[UR42][R4.64] ;  /* 0x0000002a040d2981 */ /* 0x010f22000c1e1100 */
[----:B------:R-:W-:-:S03]  /*17690*/  ISETP.GT.AND P3, PT, R2, 0x69, PT ;  /* 0x000000690200780c */ /* 0x000fc60003f64270 */
[----:B----4-:R0:W-:Y:S04]  /*176a0*/  STL [R1+0xb0], R13 ;  /* 0x0000b00d01007387 */ /* 0x0101e80000100800 */
[----:B0-----:R-:W4:Y:S04]  /*176b0*/  LDL.LU R13, [R1+0x25c8] ;  /* 0x0025c800010d7983 */ /* 0x001f280000300800 */
[----:B------:R-:W2:Y:S04]  /*176c0*/  LDL R4, [R1+0x8e8] ;  /* 0x0008e80001047983 */ /* 0x000ea80000100800 */
[----:B------:R-:W2:Y:S01]  /*176d0*/  LDL R5, [R1+0x8ec] ;  /* 0x0008ec0001057983 */ /* 0x000ea20000100800 */
[----:B---3--:R-:W-:-:S02]  /*176e0*/  PRMT R27, RZ, 0x7610, R27 ;  /* 0x00007610ff1b7816 */ /* 0x008fc4000000001b */
[----:B--2---:R-:W-:-:S04]  /*176f0*/  @P3 LOP3.LUT R5, R5, R4, RZ, 0x3c, !PT ;  /* 0x0000000405053212 */ /* 0x004fc800078e3cff */
[----:B------:R-:W-:-:S04]  /*17700*/  @P3 LOP3.LUT R4, R5, R4, RZ, 0x3c, !PT ;  /* 0x0000000405043212 */ /* 0x000fc800078e3cff */
[----:B------:R-:W-:-:S05]  /*17710*/  @P3 LOP3.LUT R5, R5, R4, RZ, 0x3c, !PT ;  /* 0x0000000405053212 */ /* 0x000fca00078e3cff */
[----:B------:R-:W2:Y:S04]  /*17720*/  @P3 LDG.E.U8 R27, desc[UR42][R4.64] ;  /* 0x0000002a041b3981 */ /* 0x000ea8000c1e1100 */
[----:B--2---:R0:W-:Y:S04]  /*17730*/  STL [R1+0x94], R27 ;  /* 0x0000941b01007387 */ /* 0x0041e80000100800 */
[----:B0-----:R-:W2:Y:S04]  /*17740*/  LDL.LU R27, [R1+0x25c4] ;  /* 0x0025c400011b7983 */ /* 0x001ea80000300800 */
[----:B------:R-:W3:Y:S04]  /*17750*/  LDL R4, [R1+0x8e0] ;  /* 0x0008e00001047983 */ /* 0x000ee80000100800 */
[----:B------:R-:W3:Y:S01]  /*17760*/  LDL R5, [R1+0x8e4] ;  /* 0x0008e40001057983 */ /* 0x000ee20000100800 */
[----:B----4-:R-:W-:-:S02]  /*17770*/  PRMT R13, RZ, 0x7610, R13 ;  /* 0x00007610ff0d7816 */ /* 0x010fc4000000000d */
        /* <DEDUP_REMOVED lines=23> */
[----:B------:R-:W-:Y:S02]  /*178f0*/  ISETP.GT.AND P5, PT, R2, 0x79, PT ;  /* 0x000000790200780c */ /* 0x000fe40003fa4270 */
[----:B--2---:R-:W-:Y:S01]  /*17900*/  PRMT R27, RZ, 0x7610, R27 ;  /* 0x00007610ff1b7816 */ /* 0x004fe2000000001b */
[----:B---3--:R0:W-:Y:S04]  /*17910*/  STL [R1+0x64], R13 ;  /* 0x0000640d01007387 */ /* 0x0081e80000100800 */
[----:B0-----:R-:W2:Y:S04]  /*17920*/  LDL.LU R13, [R1+0x25b8] ;  /* 0x0025b800010d7983 */ /* 0x001ea80000300800 */
[----:B------:R-:W3:Y:S02]  /*17930*/  LDL R5, [R1+0x7e8] ;  /* 0x0007e80001057983 */ /* 0x000ee40000100800 */
[----:B------:R-:W-:-:S02]  /*17940*/  @P5 IMAD.MOV.U32 R4, RZ, RZ, R28 ;  /* 0x000000ffff045224 */ /* 0x000fc400078e001c */
[----:B------:R-:W4:Y:S04]  /*17950*/  LDL R28, [R1+0x95c] ;  /* 0x00095c00011c7983 */ /* 0x000f280000100800 */
[----:B---3--:R0:W3:Y:S04]  /*17960*/  @P5 LDG.E.U8 R27, desc[UR42][R4.64] ;  /* 0x0000002a041b5981 */ /* 0x0080e8000c1e1100 */
[----:B------:R-:W0:Y:S04]  /*17970*/  LDL R4, [R1+0x7e0] ;  /* 0x0007e00001047983 */ /* 0x000e280000100800 */
[----:B------:R-:W0:Y:S01]  /*17980*/  LDL R5, [R1+0x7e4] ;  /* 0x0007e40001057983 */ /* 0x000e220000100800 */
[----:B--2---:R-:W-:-:S02]  /*17990*/  PRMT R13, RZ, 0x7610, R13 ;  /* 0x00007610ff0d7816 */ /* 0x004fc4000000000d */
[----:B0-----:R-:W-:-:S04]  /*179a0*/  @P5 LOP3.LUT R5, R5, R4, RZ, 0x3c, !PT ;  /* 0x0000000405055212 */ /* 0x001fc800078e3cff */
[----:B------:R-:W-:-:S04]  /*179b0*/  @P5 LOP3.LUT R4, R5, R4, RZ, 0x3c, !PT ;  /* 0x0000000405045212 */ /* 0x000fc800078e3cff */
[----:B------:R-:W-:Y:S01]  /*179c0*/  @P5 LOP3.LUT R5, R5, R4, RZ, 0x3c, !PT ;  /* 0x0000000405055212 */ /* 0x000fe200078e3cff */
[----:B---3--:R-:W-:Y:S04]  /*179d0*/  STL [R1+0x2544], R27 ;  /* 0x0025441b01007387 */ /* 0x008fe80000100800 */
[----:B------:R0:W2:Y:S04]  /*179e0*/  @P5 LDG.E.U8 R13, desc[UR42][R4.64] ;  /* 0x0000002a040d5981 */ /* 0x0000a8000c1e1100 */
[----:B------:R-:W0:Y:S04]  /*179f0*/  LDL R4, [R1+0x9b8] ;  /* 0x0009b80001047983 */ /* 0x000e280000100800 */
[----:B------:R-:W0:Y:S01]  /*17a00*/  LDL R5, [R1+0x9bc] ;  /* 0x0009bc0001057983 */ /* 0x000e220000100800 */
[----:B------:R-:W-:-:S02]  /*17a10*/  ISETP.GT.AND P1, PT, R2, 0x5c, PT ;  /* 0x0000005c0200780c */ /* 0x000fc40003f24270 */
[----:B------:R-:W-:-:S11]  /*17a20*/  PRMT R14, RZ, 0x7610, R14 ;  /* 0x00007610ff0e7816 */ /* 0x000fd6000000000e */
[----:B0-----:R-:W-:-:S04]  /*17a30*/  @P1 LOP3.LUT R5, R5, R4, RZ, 0x3c, !PT ;  /* 0x0000000405051212 */ /* 0x001fc800078e3cff */
[----:B------:R-:W-:-:S04]  /*17a40*/  @P1 LOP3.LUT R4, R5, R4, RZ, 0x3c, !PT ;  /* 0x0000000405041212 */ /* 0x000fc800078e3cff */
[----:B------:R-:W-:-:S05]  /*17a50*/  @P1 LOP3.LUT R5, R5, R4, RZ, 0x3c, !PT ;  /* 0x0000000405051212 */ /* 0x000fca00078e3cff */
[----:B------:R-:W3:Y:S04]  /*17a60*/  @P1 LDG.E.U8 R14, desc[UR42][R4.64] ;  /* 0x0000002a040e1981 */ /* 0x000ee8000c1e1100 */
[----:B--2---:R-:W-:Y:S04]  /*17a70*/  STL [R1+0x2548], R13 ;  /* 0x0025480d01007387 */ /* 0x004fe80000100800 */
[----:B---3--:R0:W-:Y:S04]  /*17a80*/  STL [R1+0xa8], R14 ;  /* 0x0000a80e01007387 */ /* 0x0081e80000100800 */
        /* <DEDUP_REMOVED lines=8> */
[----:B------:R-:W-:Y:S02]  /*17b10*/  ISETP.GT.AND P2, PT, R2, 0x62, PT ;  /* 0x000000620200780c */ /* 0x000fe40003f44270 */
[----:B------:R-:W-:Y:S01]  /*17b20*/  PRMT R11, RZ, 0x7610, R11 ;  /* 0x00007610ff0b7816 */ /* 0x000fe2000000000b */
[----:B---3--:R0:W-:Y:S04]  /*17b30*/  STL [R1+0xa4], R12 ;  /* 0x0000a40c01007387 */ /* 0x0081e80000100800 */
[----:B0-----:R-:W3:Y:S04]  /*17b40*/  LDL.LU R12, [R1+0x25b0] ;  /* 0x0025b000010c7983 */ /* 0x001ee80000300800 */
[----:B------:R-:W2:Y:S02]  /*17b50*/  LDL R5, [R1+0x958] ;  /* 0x0009580001057983 */ /* 0x000ea40000100800 */
[----:B----4-:R-:W-:-:S02]  /*17b60*/  @P2 IMAD.MOV.U32 R4, RZ, RZ, R28 ;  /* 0x000000ffff042224 */ /* 0x010fc400078e001c */
[----:B------:R-:W4:Y:S04]  /*17b70*/  LDL R28, [R1+0x854] ;  /* 0x00085400011c7983 */ /* 0x000f280000100800 */
[----:B--2---:R-:W2:Y:S04]  /*17b80*/  @P2 LDG.E.U8 R11, desc[UR42][R4.64] ;  /* 0x0000002a040b2981 */ /* 0x004ea8000c1e1100 */
[----:B--2---:R0:W-:Y:S04]  /*17b90*/  STL [R1+0xa0], R11 ;  /* 0x0000a00b01007387 */ /* 0x0041e80000100800 */
[----:B0-----:R-:W2:Y:S04]  /*17ba0*/  LDL.LU R11, [R1+0x25ac] ;  /* 0x0025ac00010b7983 */ /* 0x001ea80000300800 */
[----:B------:R-:W2:Y:S04]  /*17bb0*/  LDL R4, [R1+0x950] ;  /* 0x0009500001047983 */ /* 0x000ea80000100800 */
[----:B------:R-:W2:Y:S01]  /*17bc0*/  LDL R5, [R1+0x954] ;  /* 0x0009540001057983 */ /* 0x000ea20000100800 */
[----:B------:R-:W-:-:S02]  /*17bd0*/  PRMT R10, RZ, 0x7610, R10 ;  /* 0x00007610ff0a7816 */ /* 0x000fc4000000000a */
[----:B--2---:R-:W-:-:S04]  /*17be0*/  @P2 LOP3.LUT R5, R5, R4, RZ, 0x3c, !PT ;  /* 0x0000000405052212 */ /* 0x004fc800078e3cff */
[----:B------:R-:W-:-:S04]  /*17bf0*/  @P2 LOP3.LUT R4, R5, R4, RZ, 0x3c, !PT ;  /* 0x0000000405042212 */ /* 0x000fc800078e3cff */
[----:B------:R-:W-:-:S05]  /*17c00*/  @P2 LOP3.LUT R5, R5, R4, RZ, 0x3c, !PT ;  /* 0x0000000405052212 */ /* 0x000fca00078e3cff */
[----:B------:R-:W2:Y:S01]  /*17c10*/  @P2 LDG.E.U8 R10, desc[UR42][R4.64] ;  /* 0x0000002a040a2981 */ /* 0x000ea2000c1e1100 */
[----:B------:R-:W-:-:S03]  /*17c20*/  ISETP.GT.AND P3, PT, R2, 0x6a, PT ;  /* 0x0000006a0200780c */ /* 0x000fc60003f64270 */
        /* <DEDUP_REMOVED lines=8> */
[----:B------:R-:W2:Y:S04]  /*17cb0*/  @P3 LDG.E.U8 R9, desc[UR42][R4.64] ;  /* 0x0000002a04093981 */ /* 0x000ea8000c1e1100 */
        /* <DEDUP_REMOVED lines=19> */
[----:B------:R-:W-:-:S03]  /*17df0*/  PRMT R14, RZ, 0x7610, R14 ;  /* 0x00007610ff0e7816 */ /* 0x000fc6000000000e */
[----:B--2---:R0:W-:Y:S04]  /*17e00*/  STL [R1+0x60], R7 ;  /* 0x0000600701007387 */ /* 0x0041e80000100800 */
[----:B0-----:R-:W2:Y:S04]  /*17e10*/  LDL.LU R7, [R1+0x259c] ;  /* 0x00259c0001077983 */ /* 0x001ea80000300800 */
[----:B------:R-:W2:Y:S01]  /*17e20*/  LDL R5, [R1+0x850] ;  /* 0x0008500001057983 */ /* 0x000ea20000100800 */
[----:B----4-:R-:W-:Y:S01]  /*17e30*/  @P4 IMAD.MOV.U32 R4, RZ, RZ, R28 ;  /* 0x000000ffff044224 */ /* 0x010fe200078e001c */
[----:B------:R-:W-:-:S02]  /*17e40*/  ISETP.GT.AND P5, PT, R2, 0x7a, PT ;  /* 0x0000007a0200780c */ /* 0x000fc40003fa4270 */
[----:B---3--:R-:W-:Y:S01]  /*17e50*/  PRMT R12, RZ, 0x7610, R12 ;  /* 0x00007610ff0c7816 */ /* 0x008fe2000000000c */
[----:B------:R-:W3:Y:S04]  /*17e60*/  LDL R28, [R1+0x940] ;  /* 0x00094000011c7983 */ /* 0x000ee80000100800 */
[----:B--2---:R0:W2:Y:S04]  /*17e70*/  @P4 LDG.E.U8 R14, desc[UR42][R4.64] ;  /* 0x0000002a040e4981 */ /* 0x0040a8000c1e1100 */
[----:B------:R-:W0:Y:S04]  /*17e80*/  LDL R4, [R1+0x7d8] ;  /* 0x0007d80001047983 */ /* 0x000e280000100800 */
[----:B------:R-:W0:Y:S02]  /*17e90*/  LDL R5, [R1+0x7dc] ;  /* 0x0007dc0001057983 */ /* 0x000e240000100800 */
[----:B0-----:R-:W-:-:S04]  /*17ea0*/  @P5 LOP3.LUT R5, R5, R4, RZ, 0x3c, !PT ;  /* 0x0000000405055212 */ /* 0x001fc800078e3cff */
[----:B------:R-:W-:-:S04]  /*17eb0*/  @P5 LOP3.LUT R4, R5, R4, RZ, 0x3c, !PT ;  /* 0x0000000405045212 */ /* 0x000fc800078e3cff */
[----:B------:R-:W-:Y:S01]  /*17ec0*/  @P5 LOP3.LUT R5, R5, R4, RZ, 0x3c, !PT ;  /* 0x0000000405055212 */ /* 0x000fe200078e3cff */
[----:B--2---:R0:W-:Y:S04]  /*17ed0*/  STL [R1+0x48], R14 ;  /* 0x0000480e01007387 */ /* 0x0041e80000100800 */
[----:B------:R1:W2:Y:S01]  /*17ee0*/  @P5 LDG.E.U8 R12, desc[UR42][R4.64] ;  /* 0x0000002a040c5981 */ /* 0x0002a2000c1e1100 */
[----:B------:R-:W-:-:S03]  /*17ef0*/  PRMT R11, RZ, 0x7610, R11 ;  /* 0x00007610ff0b7816 */ /* 0x000fc6000000000b */
[----:B0-----:R-:W4:Y:S04]  /*17f00*/  LDL R14, [R1+0x944] ;  /* 0x00094400010e7983 */ /* 0x001f280000100800 */
[----:B------:R-:W1:Y:S04]  /*17f10*/  LDL R4, [R1+0x7d0] ;  /* 0x0007d00001047983 */ /* 0x000e680000100800 */
[----:B------:R-:W1:Y:S02]  /*17f20*/  LDL R5, [R1+0x7d4] ;  /* 0x0007d40001057983 */ /* 0x000e640000100800 */
[----:B-1----:R-:W-:-:S04]  /*17f30*/  @P5 LOP3.LUT R5, R5, R4, RZ, 0x3c, !PT ;  /* 0x0000000405055212 */ /* 0x002fc800078e3cff */
[----:B------:R-:W-:-:S04]  /*17f40*/  @P5 LOP3.LUT R4, R5, R4, RZ, 0x3c, !PT ;  /* 0x0000000405045212 */ /* 0x000fc800078e3cff */
[----:B------:R-:W-:Y:S01]  /*17f50*/  @P5 LOP3.LUT R5, R5, R4, RZ, 0x3c, !PT ;  /* 0x0000000405055212 */ /* 0x000fe200078e3cff */
[----:B--2---:R-:W-:Y:S04]  /*17f60*/  STL [R1+0x2530], R12 ;  /* 0x0025300c01007387 */ /* 0x004fe80000100800 */
        /* <DEDUP_REMOVED lines=9> */
[----:B--2---:R-:W-:Y:S01]  /*18000*/  STL [R1+0x2534], R11 ;  /* 0x0025340b01007387 */ /* 0x004fe20000100800 */
[----:B------:R-:W-:-:S03]  /*18010*/  ISETP.GT.AND P2, PT, R2, 0x63, PT ;  /* 0x000000630200780c */ /* 0x000fc60003f44270 */
[----:B---3--:R0:W-:Y:S04]  /*18020*/  STL [R1+0x80], R15 ;  /* 0x0000800f01007387 */ /* 0x0081e80000100800 */
[----:B0-----:R-:W2:Y:S04]  /*18030*/  LDL.LU R15, [R1+0x2598] ;  /* 0x00259800010f7983 */ /* 0x001ea80000300800 */
[----:B------:R-:W3:Y:S04]  /*18040*/  LDL R4, [R1+0x948] ;  /* 0x0009480001047983 */ /* 0x000ee80000100800 */
[----:B------:R-:W3:Y:S01]  /*18050*/  LDL R5, [R1+0x94c] ;  /* 0x00094c0001057983 */ /* 0x000ee20000100800 */
[----:B------:R-:W-:-:S02]  /*18060*/  PRMT R6, RZ, 0x7610, R6 ;  /* 0x00007610ff067816 */ /* 0x000fc40000000006 */
[----:B------:R-:W-:Y:S02]  /*18070*/  PRMT R29, RZ, 0x7610, R29 ;  /* 0x00007610ff1d7816 */ /* 0x000fe4000000001d */
[----:B---3--:R-:W-:-:S04]  /*18080*/  @P2 LOP3.LUT R5, R5, R4, RZ, 0x3c, !PT ;  /* 0x0000000405052212 */ /* 0x008fc800078e3cff */
[----:B------:R-:W-:-:S04]  /*18090*/  @P2 LOP3.LUT R4, R5, R4, RZ, 0x3c, !PT ;  /* 0x0000000405042212 */ /* 0x000fc800078e3cff */
[----:B------:R-:W-:-:S05]  /*180a0*/  @P2 LOP3.LUT R5, R5, R4, RZ, 0x3c, !PT ;  /* 0x0000000405052212 */ /* 0x000fca00078e3cff */
[----:B------:R4:W3:Y:S02]  /*180b0*/  @P2 LDG.E.U8 R6, desc[UR42][R4.64] ;  /* 0x0000002a04062981 */ /* 0x0008e4000c1e1100 */
[----:B----4-:R-:W-:Y:S02]  /*180c0*/  @P2 IMAD.MOV.U32 R4, RZ, RZ, R14 ;  /* 0x000000ffff042224 */ /* 0x010fe400078e000e */
[----:B------:R-:W-:-:S05]  /*180d0*/  @P2 IMAD.MOV.U32 R5, RZ, RZ, R28 ;  /* 0x000000ffff052224 */ /* 0x000fca00078e001c */
[----:B------:R-:W4:Y:S04]  /*180e0*/  @P2 LDG.E.U8 R29, desc[UR42][R4.64] ;  /* 0x0000002a041d2981 */ /* 0x000f28000c1e1100 */
[----:B---3--:R0:W-:Y:S04]  /*180f0*/  STL [R1+0x7c], R6 ;  /* 0x00007c0601007387 */ /* 0x0081e80000100800 */
[----:B0-----:R-:W3:Y:S04]  /*18100*/  LDL.LU R6, [R1+0x2594] ;  /* 0x0025940001067983 */ /* 0x001ee80000300800 */
[----:B------:R-:W2:Y:S04]  /*18110*/  LDL R28, [R1+0x7c8] ;  /* 0x0007c800011c7983 */ /* 0x000ea80000100800 */
[----:B------:R-:W2:Y:S04]  /*18120*/  LDL R14, [R1+0x7cc] ;  /* 0x0007cc00010e7983 */ /* 0x000ea80000100800 */
[----:B----4-:R0:W-:Y:S04]  /*18130*/  STL [R1+0x78], R29 ;  /* 0x0000781d01007387 */ /* 0x0101e80000100800 */
[----:B0-----:R-:W4:Y:S04]  /*18140*/  LDL.LU R29, [R1+0x2590] ;  /* 0x00259000011d7983 */ /* 0x001f280000300800 */
[----:B------:R-:W2:Y:S04]  /*18150*/  LDL R4, [R1+0x8c8] ;  /* 0x0008c80001047983 */ /* 0x000ea80000100800 */
[----:B------:R-:W2:Y:S01]  /*18160*/  LDL R5, [R1+0x8cc] ;  /* 0x0008cc0001057983 */ /* 0x000ea20000100800 */
[----:B------:R-:W-:-:S02]  /*18170*/  ISETP.GT.AND P3, PT, R2, 0x6b, PT ;  /* 0x0000006b0200780c */ /* 0x000fc40003f64270 */
[----:B------:R-:W-:-:S11]  /*18180*/  PRMT R3, RZ, 0x7610, R3 ;  /* 0x00007610ff037816 */ /* 0x000fd60000000003 */
        /* <DEDUP_REMOVED lines=28> */
[----:B------:R-:W-:Y:S02]  /*18350*/  ISETP.GT.AND P5, PT, R2, 0x7b, PT ;  /* 0x0000007b0200780c */ /* 0x000fe40003fa4270 */
[----:B--2---:R-:W-:-:S04]  /*18360*/  @P4 LOP3.LUT R5, R5, R4, RZ, 0x3c, !PT ;  /* 0x0000000405054212 */ /* 0x004fc800078e3cff */
[----:B------:R-:W-:-:S04]  /*18370*/  @P4 LOP3.LUT R4, R5, R4, RZ, 0x3c, !PT ;  /* 0x0000000405044212 */ /* 0x000fc800078e3cff */
[----:B------:R-:W-:-:S05]  /*18380*/  @P4 LOP3.LUT R5, R5, R4, RZ, 0x3c, !PT ;  /* 0x0000000405054212 */ /* 0x000fca00078e3cff */
[----:B------:R0:W2:Y:S01]  /*18390*/  @P4 LDG.E.U8 R20, desc[UR42][R4.64] ;  /* 0x0000002a04144981 */ /* 0x0000a2000c1e1100 */
[----:B------:R-:W-:Y:S01]  /*183a0*/  PRMT R10, RZ, 0x7610, R10 ;  /* 0x00007610ff0a7816 */ /* 0x000fe2000000000a */
[----:B0-----:R-:W-:Y:S02]  /*183b0*/  @P5 IMAD.MOV.U32 R4, RZ, RZ, R14 ;  /* 0x000000ffff045224 */ /* 0x001fe400078e000e */
[----:B------:R-:W-:-:S05]  /*183c0*/  @P5 IMAD.MOV.U32 R5, RZ, RZ, R28 ;  /* 0x000000ffff055224 */ /* 0x000fca00078e001c */
[----:B------:R-:W3:Y:S04]  /*183d0*/  @P5 LDG.E.U8 R10, desc[UR42][R4.64] ;  /* 0x0000002a040a5981 */ /* 0x000ee8000c1e1100 */
[----:B--2---:R0:W-:Y:S04]  /*183e0*/  STL [R1+0x40], R20 ;  /* 0x0000401401007387 */ /* 0x0041e80000100800 */
[----:B0-----:R-:W2:Y:S04]  /*183f0*/  LDL.LU R20, [R1+0x2580] ;  /* 0x0025800001147983 */ /* 0x001ea80000300800 */
[----:B------:R-:W2:Y:S04]  /*18400*/  LDL R4, [R1+0x7c0] ;  /* 0x0007c00001047983 */ /* 0x000ea80000100800 */
[----:B------:R-:W2:Y:S01]  /*18410*/  LDL R5, [R1+0x7c4] ;  /* 0x0007c40001057983 */ /* 0x000ea20000100800 */
[----:B------:R-:W-:-:S03]  /*18420*/  PRMT R9, RZ, 0x7610, R9 ;  /* 0x00007610ff097816 */ /* 0x000fc60000000009 */
[----:B------:R-:W4:Y:S04]  /*18430*/  LDL R28, [R1+0x8b8] ;  /* 0x0008b800011c7983 */ /* 0x000f280000100800 */
[----:B------:R-:W4:Y:S04]  /*18440*/  LDL R14, [R1+0x8bc] ;  /* 0x0008bc00010e7983 */ /* 0x000f280000100800 */
[----:B---3--:R-:W-:Y:S01]  /*18450*/  STL [R1+0x2518], R10 ;  /* 0x0025180a01007387 */ /* 0x008fe20000100800 */
[----:B--2---:R-:W-:-:S04]  /*18460*/  @P5 LOP3.LUT R5, R5, R4, RZ, 0x3c, !PT ;  /* 0x0000000405055212 */ /* 0x004fc800078e3cff */
[----:B------:R-:W-:-:S04]  /*18470*/  @P5 LOP3.LUT R4, R5, R4, RZ, 0x3c, !PT ;  /* 0x0000000405045212 */ /* 0x000fc800078e3cff */
[----:B------:R-:W-:-:S05]  /*18480*/  @P5 LOP3.LUT R5, R5, R4, RZ, 0x3c, !PT ;  /* 0x0000000405055212 */ /* 0x000fca00078e3cff */
[----:B------:R0:W2:Y:S04]  /*18490*/  @P5 LDG.E.U8 R9, desc[UR42][R4.64] ;  /* 0x0000002a04095981 */ /* 0x0000a8000c1e1100 */
[----:B------:R-:W0:Y:S04]  /*184a0*/  LDL R4, [R1+0x9a0] ;  /* 0x0009a00001047983 */ /* 0x000e280000100800 */
[----:B------:R-:W0:Y:S01]  /*184b0*/  LDL R5, [R1+0x9a4] ;  /* 0x0009a40001057983 */ /* 0x000e220000100800 */
[----:B------:R-:W-:Y:S02]  /*184c0*/  PRMT R18, RZ, 0x7610, R18 ;  /* 0x00007610ff127816 */ /* 0x000fe40000000012 */
        /* <DEDUP_REMOVED lines=26> */
[----:B----4-:R-:W-:Y:S02]  /*18670*/  @P3 IMAD.MOV.U32 R4, RZ, RZ, R14 ;  /* 0x000000ffff043224 */ /* 0x010fe400078e000e */
[----:B------:R-:W-:-:S05]  /*18680*/  @P3 IMAD.MOV.U32 R5, RZ, RZ, R28 ;  /* 0x000000ffff053224 */ /* 0x000fca00078e001c */
[----:B------:R0:W4:Y:S04]  /*18690*/  @P3 LDG.E.U8 R12, desc[UR42][R4.64] ;  /* 0x0000002a040c3981 */ /* 0x000128000c1e1100 */
[----:B--2---:R1:W-:Y:S04]  /*186a0*/  STL [R1+0x54], R17 ;  /* 0x0000541101007387 */ /* 0x0043e80000100800 */
[----:B-1----:R-:W2:Y:S04]  /*186b0*/  LDL.LU R17, [R1+0x2574] ;  /* 0x0025740001117983 */ /* 0x002ea80000300800 */
[----:B------:R-:W0:Y:S04]  /*186c0*/  LDL R4, [R1+0x8b0] ;  /* 0x0008b00001047983 */ /* 0x000e280000100800 */
[----:B------:R-:W0:Y:S01]  /*186d0*/  LDL R5, [R1+0x8b4] ;  /* 0x0008b40001057983 */ /* 0x000e220000100800 */
[----:B------:R-:W-:-:S03]  /*186e0*/  PRMT R19, RZ, 0x7610, R19 ;  /* 0x00007610ff137816 */ /* 0x000fc60000000013 */
[----:B------:R-:W2:Y:S04]  /*186f0*/  LDL R28, [R1+0x7bc] ;  /* 0x0007bc00011c7983 */ /* 0x000ea80000100800 */
[----:B------:R-:W2:Y:S01]  /*18700*/  LDL R14, [R1+0x7b0] ;  /* 0x0007b000010e7983 */ /* 0x000ea20000100800 */
[----:B0-----:R-:W-:-:S04]  /*18710*/  @P3 LOP3.LUT R5, R5, R4, RZ, 0x3c, !PT ;  /* 0x0000000405053212 */ /* 0x001fc800078e3cff */
[----:B------:R-:W-:-:S04]  /*18720*/  @P3 LOP3.LUT R4, R5, R4, RZ, 0x3c, !PT ;  /* 0x0000000405043212 */ /* 0x000fc800078e3cff */
[----:B------:R-:W-:-:S05]  /*18730*/  @P3 LOP3.LUT R5, R5, R4, RZ, 0x3c, !PT ;  /* 0x0000000405053212 */ /* 0x000fca00078e3cff */
[----:B------:R-:W2:Y:S04]  /*18740*/  @P3 LDG.E.U8 R19, desc[UR42][R4.64] ;  /* 0x0000002a04133981 */ /* 0x000ea8000c1e1100 */
[----:B----4-:R0:W-:Y:S04]  /*18750*/  STL [R1+0x50], R12 ;  /* 0x0000500c01007387 */ /* 0x0101e80000100800 */
[----:B0-----:R-:W4:Y:S04]  /*18760*/  LDL R12, [R1+0x7b4] ;  /* 0x0007b400010c7983 */ /* 0x001f280000100800 */
[----:B--2---:R0:W-:Y:S04]  /*18770*/  STL [R1+0x4c], R19 ;  /* 0x00004c1301007387 */ /* 0x0041e80000100800 */
[----:B0-----:R-:W2:Y:S04]  /*18780*/  LDL.LU R19, [R1+0x2570] ;  /* 0x0025700001137983 */ /* 0x001ea80000300800 */
        /* <DEDUP_REMOVED lines=17> */
[----:B------:R-:W-:Y:S02]  /*188a0*/  ISETP.GT.AND P5, PT, R2, 0x7c, PT ;  /* 0x0000007c0200780c */ /* 0x000fe40003fa4270 */
[----:B------:R-:W-:Y:S01]  /*188b0*/  PRMT R8, RZ, 0x7610, R8 ;  /* 0x00007610ff087816 */ /* 0x000fe20000000008 */
[----:B--2---:R0:W-:Y:S04]  /*188c0*/  STL [R1+0x24], R23 ;  /* 0x0000241701007387 */ /* 0x0041e80000100800 */
[----:B0-----:R-:W2:Y:S04]  /*188d0*/  LDL.LU R23, [R1+0x2568] ;  /* 0x0025680001177983 */ /* 0x001ea80000300800 */
[----:B------:R-:W2:Y:S02]  /*188e0*/  LDL R5, [R1+0x7b8] ;  /* 0x0007b80001057983 */ /* 0x000ea40000100800 */
[----:B------:R-:W-:Y:S01]  /*188f0*/  @P5 IMAD.MOV.U32 R4, RZ, RZ, R28 ;  /* 0x000000ffff045224 */ /* 0x000fe200078e001c */
[----:B------:R-:W-:-:S04]  /*18900*/  PRMT R7, RZ, 0x7610, R7 ;  /* 0x00007610ff077816 */ /* 0x000fc80000000007 */
[----:B--2---:R4:W2:Y:S02]  /*18910*/  @P5 LDG.E.U8 R8, desc[UR42][R4.64] ;  /* 0x0000002a04085981 */ /* 0x0048a4000c1e1100 */
[----:B----4-:R-:W-:Y:S02]  /*18920*/  @P5 IMAD.MOV.U32 R4, RZ, RZ, R12 ;  /* 0x000000ffff045224 */ /* 0x010fe400078e000c */
[----:B------:R-:W-:-:S05]  /*18930*/  @P5 IMAD.MOV.U32 R5, RZ, RZ, R14 ;  /* 0x000000ffff055224 */ /* 0x000fca00078e000e */
[----:B------:R-:W4:Y:S04]  /*18940*/  @P5 LDG.E.U8 R7, desc[UR42][R4.64] ;  /* 0x0000002a04075981 */ /* 0x000f28000c1e1100 */
[----:B--2---:R-:W-:Y:S04]  /*18950*/  STL [R1+0x2510], R8 ;  /* 0x0025100801007387 */ /* 0x004fe80000100800 */
[----:B------:R-:W2:Y:S04]  /*18960*/  LDL R4, [R1+0x998] ;  /* 0x0009980001047983 */ /* 0x000ea80000100800 */
[----:B------:R-:W2:Y:S01]  /*18970*/  LDL R5, [R1+0x99c] ;  /* 0x00099c0001057983 */ /* 0x000ea20000100800 */
[----:B------:R-:W-:-:S02]  /*18980*/  ISETP.GT.AND P1, PT, R2, 0x5e, PT ;  /* 0x0000005e0200780c */ /* 0x000fc40003f24270 */
[----:B------:R-:W-:Y:S01]  /*18990*/  PRMT R13, RZ, 0x7610, R13 ;  /* 0x00007610ff0d7816 */ /* 0x000fe2000000000d */
[----:B------:R-:W3:Y:S04]  /*189a0*/  LDL R28, [R1+0x924] ;  /* 0x00092400011c7983 */ /* 0x000ee80000100800 */
[----:B------:R-:W3:Y:S04]  /*189b0*/  LDL R14, [R1+0x8a8] ;  /* 0x0008a800010e7983 */ /* 0x000ee80000100800 */
[----:B------:R-:W3:Y:S04]  /*189c0*/  LDL R12, [R1+0x8ac] ;  /* 0x0008ac00010c7983 */ /* 0x000ee80000100800 */
[----:B----4-:R0:W-:Y:S01]  /*189d0*/  STL [R1+0x2514], R7 ;  /* 0x0025140701007387 */ /* 0x0101e20000100800 */
[----:B--2---:R-:W-:-:S04]  /*189e0*/  @P1 LOP3.LUT R5, R5, R4, RZ, 0x3c, !PT ;  /* 0x0000000405051212 */ /* 0x004fc800078e3cff */
[----:B------:R-:W-:-:S04]  /*189f0*/  @P1 LOP3.LUT R4, R5, R4, RZ, 0x3c, !PT ;  /* 0x0000000405041212 */ /* 0x000fc800078e3cff */
[----:B------:R-:W-:-:S05]  /*18a00*/  @P1 LOP3.LUT R5, R5, R4, RZ, 0x3c, !PT ;  /* 0x0000000405051212 */ /* 0x000fca00078e3cff */
[----:B------:R1:W2:Y:S04]  /*18a10*/  @P1 LDG.E.U8 R13, desc[UR42][R4.64] ;  /* 0x0000002a040d1981 */ /* 0x0002a8000c1e1100 */
[----:B------:R-:W1:Y:S04]  /*18a20*/  LDL R4, [R1+0x928] ;  /* 0x0009280001047983 */ /* 0x000e680000100800 */
[----:B------:R-:W1:Y:S01]  /*18a30*/  LDL R5, [R1+0x92c] ;  /* 0x00092c0001057983 */ /* 0x000e620000100800 */
[----:B------:R-:W-:Y:S02]  /*18a40*/  ISETP.GT.AND P2, PT, R2, 0x65, PT ;  /* 0x000000650200780c */ /* 0x000fe40003f44270 */
[----:B------:R-:W-:-:S11]  /*18a50*/  PRMT R9, RZ, 0x7610, R9 ;  /* 0x00007610ff097816 */ /* 0x000fd60000000009 */
[----:B-1----:R-:W-:-:S04]  /*18a60*/  @P2 LOP3.LUT R5, R5, R4, RZ, 0x3c, !PT ;  /* 0x0000000405052212 */ /* 0x002fc800078e3cff */
[----:B------:R-:W-:-:S04]  /*18a70*/  @P2 LOP3.LUT R4, R5, R4, RZ, 0x3c, !PT ;  /* 0x0000000405042212 */ /* 0x000fc800078e3cff */
[----:B------:R-:W-:Y:S01]  /*18a80*/  @P2 LOP3.LUT R5, R5, R4, RZ, 0x3c, !PT ;  /* 0x0000000405052212 */ /* 0x000fe200078e3cff */
[----:B--2---:R1:W-:Y:S04]  /*18a90*/  STL [R1+0x38], R13 ;  /* 0x0000380d01007387 */ /* 0x0043e80000100800 */
[----:B0-----:R-:W2:Y:S04]  /*18aa0*/  LDL R7, [R1+0x8a4] ;  /* 0x0008a40001077983 */ /* 0x001ea80000100800 */
[----:B------:R3:W4:Y:S04]  /*18ab0*/  @P2 LDG.E.U8 R9, desc[UR42][R4.64] ;  /* 0x0000002a04092981 */ /* 0x000728000c1e1100 */
[----:B-1----:R-:W2:Y:S04]  /*18ac0*/  LDL R13, [R1+0x8a0] ;  /* 0x0008a000010d7983 */ /* 0x002ea80000100800 */
[----:B------:R-:W2:Y:S01]  /*18ad0*/  LDL R5, [R1+0x920] ;  /* 0x0009200001057983 */ /* 0x000ea20000100800 */
[----:B------:R-:W-:-:S02]  /*18ae0*/  ISETP.GT.AND P3, PT, R2, 0x6d, PT ;  /* 0x0000006d0200780c */ /* 0x000fc40003f64270 */
[----:B------:R-:W-:Y:S01]  /*18af0*/  PRMT R27, RZ, 0x7610, R27 ;  /* 0x00007610ff1b7816 */ /* 0x000fe2000000001b */
[----:B---3--:R-:W-:Y:S01]  /*18b00*/  @P2 IMAD.MOV.U32 R4, RZ, RZ, R28 ;  /* 0x000000ffff042224 */ /* 0x008fe200078e001c */
[----:B------:R-:W-:Y:S02]  /*18b10*/  PRMT R24, RZ, 0x7610, R24 ;  /* 0x00007610ff187816 */ /* 0x000fe40000000018 */
[----:B------:R-:W-:Y:S02]  /*18b20*/  PRMT R25, RZ, 0x7610, R25 ;  /* 0x00007610ff197816 */ /* 0x000fe40000000019 */
[----:B--2---:R0:W2:Y:S05]  /*18b30*/  @P2 LDG.E.U8 R27, desc[UR42][R4.64] ;  /* 0x0000002a041b2981 */ /* 0x0040aa000c1e1100 */
[----:B0-----:R-:W-:-:S02]  /*18b40*/  @P3 IMAD.MOV.U32 R4, RZ, RZ, R12 ;  /* 0x000000ffff043224 */ /* 0x001fc400078e000c */
[----:B------:R-:W-:-:S05]  /*18b50*/  @P3 IMAD.MOV.U32 R5, RZ, RZ, R14 ;  /* 0x000000ffff053224 */ /* 0x000fca00078e000e */
[----:B------:R0:W3:Y:S02]  /*18b60*/  @P3 LDG.E.U8 R24, desc[UR42][R4.64] ;  /* 0x0000002a04183981 */ /* 0x0000e4000c1e1100 */
[----:B0-----:R-:W-:Y:S02]  /*18b70*/  @P3 IMAD.MOV.U32 R4, RZ, RZ, R7 ;  /* 0x000000ffff043224 */ /* 0x001fe400078e0007 */
[----:B------:R-:W-:-:S05]  /*18b80*/  @P3 IMAD.MOV.U32 R5, RZ, RZ, R13 ;  /* 0x000000ffff053224 */ /* 0x000fca00078e000d */
[----:B------:R-:W3:Y:S04]  /*18b90*/  @P3 LDG.E.U8 R25, desc[UR42][R4.64] ;  /* 0x0000002a04193981 */ /* 0x000ee8000c1e1100 */
[----:B----4-:R0:W-:Y:S04]  /*18ba0*/  STL [R1+0x34], R9 ;  /* 0x0000340901007387 */ /* 0x0101e80000100800 */
[----:B------:R-:W4:Y:S04]  /*18bb0*/  LDL R28, [R1+0x820] ;  /* 0x00082000011c7983 */ /* 0x000f280000100800 */
[----:B0-----:R-:W4:Y:S04]  /*18bc0*/  LDL R9, [R1+0x82c] ;  /* 0x00082c0001097983 */ /* 0x001f280000100800 */
[----:B--2---:R0:W-:Y:S04]  /*18bd0*/  STL [R1+0x30], R27 ;  /* 0x0000301b01007387 */ /* 0x0041e80000100800 */
[----:B------:R-:W2:Y:S04]  /*18be0*/  LDL R14, [R1+0x7a8] ;  /* 0x0007a800010e7983 */ /* 0x000ea80000100800 */
[----:B------:R-:W2:Y:S04]  /*18bf0*/  LDL R12, [R1+0x7ac] ;  /* 0x0007ac00010c7983 */ /* 0x000ea80000100800 */
[----:B0-----:R-:W2:Y:S04]  /*18c00*/  LDL R27, [R1+0x824] ;  /* 0x00082400011b7983 */ /* 0x001ea80000100800 */
[----:B---3--:R0:W-:Y:S04]  /*18c10*/  STL [R1+0x2c], R24 ;  /* 0x00002c1801007387 */ /* 0x0081e80000100800 */
[----:B0-----:R-:W3:Y:S04]  /*18c20*/  LDL.LU R24, [R1+0x2564] ;  /* 0x0025640001187983 */ /* 0x001ee80000300800 */
[----:B------:R-:W2:Y:S04]  /*18c30*/  LDL R13, [R1+0x7a0] ;  /* 0x0007a000010d7983 */ /* 0x000ea80000100800 */
[----:B------:R-:W2:Y:S04]  /*18c40*/  LDL R7, [R1+0x7a4] ;  /* 0x0007a40001077983 */ /* 0x000ea80000100800 */
[----:B------:R0:W-:Y:S04]  /*18c50*/  STL [R1+0x28], R25 ;  /* 0x0000281901007387 */ /* 0x0001e80000100800 */
[----:B0-----:R-:W2:Y:S04]  /*18c60*/  LDL.LU R25, [R1+0x2560] ;  /* 0x0025600001197983 */ /* 0x001ea80000300800 */
[----:B------:R-:W2:Y:S01]  /*18c70*/  LDL R5, [R1+0x828] ;  /* 0x0008280001057983 */ /* 0x000ea20000100800 */
[----:B------:R-:W-:-:S02]  /*18c80*/  ISETP.GT.AND P4, PT, R2, 0x75, PT ;  /* 0x000000750200780c */ /* 0x000fc40003f84270 */
[----:B------:R-:W-:Y:S02]  /*18c90*/  PRMT R8, RZ, 0x7610, R8 ;  /* 0x00007610ff087816 */ /* 0x000fe40000000008 */
[----:B------:R-:W-:-:S09]  /*18ca0*/  PRMT R15, RZ, 0x7610, R15 ;  /* 0x00007610ff0f7816 */ /* 0x000fd2000000000f */
[----:B----4-:R-:W-:Y:S01]  /*18cb0*/  @P4 IMAD.MOV.U32 R4, RZ, RZ, R9 ;  /* 0x000000ffff044224 */ /* 0x010fe200078e0009 */
[----:B------:R-:W-:Y:S01]  /*18cc0*/  ISETP.GT.AND P5, PT, R2, 0x7d, PT ;  /* 0x0000007d0200780c */ /* 0x000fe20003fa4270 */
[----:B------:R-:W4:Y:S04]  /*18cd0*/  LDL R9, [R1+0x990] ;  /* 0x0009900001097983 */ /* 0x000f280000100800 */
[----:B--2---:R0:W2:Y:S02]  /*18ce0*/  @P4 LDG.E.U8 R8, desc[UR42][R4.64] ;  /* 0x0000002a04084981 */ /* 0x0040a4000c1e1100 */
[----:B0-----:R-:W-:Y:S02]  /*18cf0*/  @P4 IMAD.MOV.U32 R4, RZ, RZ, R27 ;  /* 0x000000ffff044224 */ /* 0x001fe400078e001b */
[----:B------:R-:W-:-:S05]  /*18d00*/  @P4 IMAD.MOV.U32 R5, RZ, RZ, R28 ;  /* 0x000000ffff054224 */ /* 0x000fca00078e001c */
[----:B------:R0:W3:Y:S01]  /*18d10*/  @P4 LDG.E.U8 R15, desc[UR42][R4.64] ;  /* 0x0000002a040f4981 */ /* 0x0000e2000c1e1100 */
[----:B------:R-:W-:Y:S02]  /*18d20*/  PRMT R6, RZ, 0x7610, R6 ;  /* 0x00007610ff067816 */ /* 0x000fe40000000006 */
[----:B0-----:R-:W-:Y:S01]  /*18d30*/  PRMT R5, RZ, 0x7610, R5 ;  /* 0x00007610ff057816 */ /* 0x001fe20000000005 */
[----:B--2---:R0:W-:Y:S04]  /*18d40*/  STL [R1+0x20], R8 ;  /* 0x0000200801007387 */ /* 0x0041e80000100800 */
[----:B0-----:R-:W2:Y:S04]  /*18d50*/  LDL R8, [R1+0x994] ;  /* 0x0009940001087983 */ /* 0x001ea80000100800 */
[----:B---3--:R0:W-:Y:S02]  /*18d60*/  STL [R1+0x1c], R15 ;  /* 0x00001c0f01007387 */ /* 0x0081e40000100800 */
[----:B0-----:R-:W-:-:S02]  /*18d70*/  @P5 IMAD.MOV.U32 R15, RZ, RZ, R14 ;  /* 0x000000ffff0f5224 */ /* 0x001fc400078e000e */
[----:B------:R-:W-:Y:S01]  /*18d80*/  @P5 IMAD.MOV.U32 R14, RZ, RZ, R12 ;  /* 0x000000ffff0e5224 */ /* 0x000fe200078e000c */
[----:B------:R-:W-:Y:S01]  /*18d90*/  PRMT R0, RZ, 0x7610, R0 ;  /* 0x00007610ff007816 */ /* 0x000fe20000000000 */
[----:B------:R-:W3:Y:S04]  /*18da0*/  LDL R12, [R1+0x91c] ;  /* 0x00091c00010c7983 */ /* 0x000ee80000100800 */
[----:B------:R0:W3:Y:S02]  /*18db0*/  @P5 LDG.E.U8 R6, desc[UR42][R14.64] ;  /* 0x0000002a0e065981 */ /* 0x0000e4000c1e1100 */
[----:B0-----:R-:W-:Y:S02]  /*18dc0*/  @P5 IMAD.MOV.U32 R14, RZ, RZ, R7 ;  /* 0x000000ffff0e5224 */ /* 0x001fe400078e0007 */
[----:B------:R-:W-:-:S05]  /*18dd0*/  @P5 IMAD.MOV.U32 R15, RZ, RZ, R13 ;  /* 0x000000ffff0f5224 */ /* 0x000fca00078e000d */
[----:B------:R4:W3:Y:S02]  /*18de0*/  @P5 LDG.E.U8 R5, desc[UR42][R14.64] ;  /* 0x0000002a0e055981 */ /* 0x0008e4000c1e1100 */
[----:B----4-:R-:W-:Y:S02]  /*18df0*/  @P1 IMAD.MOV.U32 R15, RZ, RZ, R9 ;  /* 0x000000ffff0f1224 */ /* 0x010fe400078e0009 */
[----:B--2---:R-:W-:-:S05]  /*18e00*/  @P1 IMAD.MOV.U32 R14, RZ, RZ, R8 ;  /* 0x000000ffff0e1224 */ /* 0x004fca00078e0008 */
[----:B------:R0:W2:Y:S04]  /*18e10*/  @P1 LDG.E.U8 R0, desc[UR42][R14.64] ;  /* 0x0000002a0e001981 */ /* 0x0000a8000c1e1100 */
[----:B---3--:R1:W-:Y:S04]  /*18e20*/  STL [R1+0x2508], R6 ;  /* 0x0025080601007387 */ /* 0x0083e80000100800 */
[----:B------:R-:W3:Y:S04]  /*18e30*/  LDL R28, [R1+0x910] ;  /* 0x00091000011c7983 */ /* 0x000ee80000100800 */
[----:B------:R-:W4:Y:S04]  /*18e40*/  LDL R7, [R1+0x914] ;  /* 0x0009140001077983 */ /* 0x000f280000100800 */
[----:B------:R0:W-:Y:S04]  /*18e50*/  STL [R1+0x250c], R5 ;  /* 0x00250c0501007387 */ /* 0x0001e80000100800 */
[----:B------:R-:W2:Y:S04]  /*18e60*/  LDL R15, [R1+0x918] ;  /* 0x00091800010f7983 */ /* 0x000ea80000100800 */
[----:B------:R-:W3:Y:S04]  /*18e70*/  LDL R27, [R1+0x898] ;  /* 0x00089800011b7983 */ /* 0x000ee80000100800 */
[----:B------:R-:W3:Y:S01]  /*18e80*/  LDL R9, [R1+0x89c] ;  /* 0x00089c0001097983 */ /* 0x000ee20000100800 */
[----:B------:R-:W-:-:S03]  /*18e90*/  ISETP.GT.AND P2, PT, R2, 0x66, PT ;  /* 0x000000660200780c */ /* 0x000fc60003f44270 */
[----:B------:R-:W3:Y:S04]  /*18ea0*/  LDL R13, [R1+0x890] ;  /* 0x00089000010d7983 */ /* 0x000ee80000100800 */
[----:B------:R-:W3:Y:S01]  /*18eb0*/  LDL R8, [R1+0x894] ;  /* 0x0008940001087983 */ /* 0x000ee20000100800 */
[----:B------:R-:W-:Y:S02]  /*18ec0*/  PRMT R11, RZ, 0x7610, R11 ;  /* 0x00007610ff0b7816 */ /* 0x000fe4000000000b */
[----:B-1----:R-:W-:-:S03]  /*18ed0*/  PRMT R6, RZ, 0x7610, R6 ;  /* 0x00007610ff067816 */ /* 0x002fc60000000006 */
[----:B0-----:R-:W-:Y:S01]  /*18ee0*/  @P2 IMAD.MOV.U32 R14, RZ, RZ, R12 ;  /* 0x000000ffff0e2224 */ /* 0x001fe200078e000c */
[----:B------:R-:W-:Y:S02]  /*18ef0*/  ISETP.GT.AND P3, PT, R2, 0x6e, PT ;  /* 0x0000006e0200780c */ /* 0x000fe40003f64270 */
[----:B------:R-:W-:Y:S02]  /*18f00*/  PRMT R5, RZ, 0x7610, R5 ;  /* 0x00007610ff057816 */ /* 0x000fe40000000005 */
[----:B--2---:R4:W2:Y:S02]  /*18f10*/  @P2 LDG.E.U8 R11, desc[UR42][R14.64] ;  /* 0x0000002a0e0b2981 */ /* 0x0048a4000c1e1100 */
[----:B----4-:R-:W-:Y:S02]  /*18f20*/  @P2 IMAD.MOV.U32 R14, RZ, RZ, R7 ;  /* 0x000000ffff0e2224 */ /* 0x010fe400078e0007 */
[----:B---3--:R-:W-:-:S05]  /*18f30*/  @P2 IMAD.MOV.U32 R15, RZ, RZ, R28 ;  /* 0x000000ffff0f2224 */ /* 0x008fca00078e001c */
[----:B------:R0:W3:Y:S04]  /*18f40*/  @P2 LDG.E.U8 R6, desc[UR42][R14.64] ;  /* 0x0000002a0e062981 */ /* 0x0000e8000c1e1100 */
[----:B------:R1:W-:Y:S04]  /*18f50*/  STL [R1+0x2504], R0 ;  /* 0x0025040001007387 */ /* 0x0003e80000100800 */
[----:B------:R-:W4:Y:S01]  /*18f60*/  LDL R12, [R1+0x818] ;  /* 0x00081800010c7983 */ /* 0x000f220000100800 */
[----:B0-----:R-:W-:Y:S02]  /*18f70*/  @P3 IMAD.MOV.U32 R14, RZ, RZ, R9 ;  /* 0x000000ffff0e3224 */ /* 0x001fe400078e0009 */
[----:B------:R-:W-:Y:S01]  /*18f80*/  @P3 IMAD.MOV.U32 R15, RZ, RZ, R27 ;  /* 0x000000ffff0f3224 */ /* 0x000fe200078e001b */
[----:B-1----:R-:W-:-:S04]  /*18f90*/  PRMT R0, RZ, 0x7610, R0 ;  /* 0x00007610ff007816 */ /* 0x002fc80000000000 */
[----:B------:R0:W4:Y:S02]  /*18fa0*/  @P3 LDG.E.U8 R5, desc[UR42][R14.64] ;  /* 0x0000002a0e053981 */ /* 0x000124000c1e1100 */
[----:B0-----:R-:W-:Y:S02]  /*18fb0*/  @P3 IMAD.MOV.U32 R14, RZ, RZ, R8 ;  /* 0x000000ffff0e3224 */ /* 0x001fe400078e0008 */
[----:B------:R-:W-:-:S05]  /*18fc0*/  @P3 IMAD.MOV.U32 R15, RZ, RZ, R13 ;  /* 0x000000ffff0f3224 */ /* 0x000fca00078e000d */
[----:B------:R-:W4:Y:S04]  /*18fd0*/  @P3 LDG.E.U8 R0, desc[UR42][R14.64] ;  /* 0x0000002a0e003981 */ /* 0x000f28000c1e1100 */
[----:B--2---:R0:W-:Y:S04]  /*18fe0*/  STL [R1+0x10], R11 ;  /* 0x0000100b01007387 */ /* 0x0041e80000100800 */
[----:B------:R-:W2:Y:S04]  /*18ff0*/  LDL R7, [R1+0x810] ;  /* 0x0008100001077983 */ /* 0x000ea80000100800 */
[----:B0-----:R-:W2:Y:S04]  /*19000*/  LDL R11, [R1+0x81c] ;  /* 0x00081c00010b7983 */ /* 0x001ea80000100800 */
[----:B---3--:R0:W-:Y:S04]  /*19010*/  STL [R1+0xc], R6 ;  /* 0x00000c0601007387 */ /* 0x0081e80000100800 */
[----:B------:R-:W3:Y:S04]  /*19020*/  LDL R9, [R1+0x798] ;  /* 0x0007980001097983 */ /* 0x000ee80000100800 */
[----:B0-----:R-:W3:Y:S01]  /*19030*/  LDL R6, [R1+0x814] ;  /* 0x0008140001067983 */ /* 0x001ee20000100800 */
[----:B------:R-:W-:-:S03]  /*19040*/  ISETP.GT.AND P4, PT, R2, 0x76, PT ;  /* 0x000000760200780c */ /* 0x000fc60003f84270 */
[----:B----4-:R0:W-:Y:S04]  /*19050*/  STL [R1+0x8], R5 ;  /* 0x0000080501007387 */ /* 0x0101e80000100800 */
[----:B------:R-:W4:Y:S04]  /*19060*/  LDL R8, [R1+0x790] ;  /* 0x0007900001087983 */ /* 0x000f280000100800 */
[----:B0-----:R-:W4:Y:S04]  /*19070*/  LDL R5, [R1+0x79c] ;  /* 0x00079c0001057983 */ /* 0x001f280000100800 */
[----:B------:R0:W-:Y:S04]  /*19080*/  STL [R1+0x4], R0 ;  /* 0x0000040001007387 */ /* 0x0001e80000100800 */
[----:B0-----:R-:W4:Y:S01]  /*19090*/  LDL R0, [R1+0x794] ;  /* 0x0007940001007983 */ /* 0x001f220000100800 */
[----:B------:R-:W-:Y:S01]  /*190a0*/  PRMT R10, RZ, 0x7610, R10 ;  /* 0x00007610ff0a7816 */ /* 0x000fe2000000000a */
[----:B------:R-:W-:Y:S01]  /*190b0*/  @P4 IMAD.MOV.U32 R15, RZ, RZ, R12 ;  /* 0x000000ffff0f4224 */ /* 0x000fe200078e000c */
[----:B------:R-:W-:Y:S01]  /*190c0*/  PRMT R29, RZ, 0x7610, R29 ;  /* 0x00007610ff1d7816 */ /* 0x000fe2000000001d */
[----:B--2---:R-:W-:-:S05]  /*190d0*/  @P4 IMAD.MOV.U32 R14, RZ, RZ, R11 ;  /* 0x000000ffff0e4224 */ /* 0x004fca00078e000b */
[----:B------:R0:W2:Y:S02]  /*190e0*/  @P4 LDG.E.U8 R10, desc[UR42][R14.64] ;  /* 0x0000002a0e0a4981 */ /* 0x0000a4000c1e1100 */
[----:B0-----:R-:W-:Y:S02]  /*190f0*/  @P4 IMAD.MOV.U32 R15, RZ, RZ, R7 ;  /* 0x000000ffff0f4224 */ /* 0x001fe400078e0007 */
[----:B---3--:R-:W-:Y:S01]  /*19100*/  @P4 IMAD.MOV.U32 R14, RZ, RZ, R6 ;  /* 0x000000ffff0e4224 */ /* 0x008fe200078e0006 */
[----:B------:R-:W3:Y:S04]  /*19110*/  LDL R7, [R1+0xa00] ;  /* 0x000a000001077983 */ /* 0x000ee80000100800 */
[----:B------:R-:W2:Y:S04]  /*19120*/  LDL R6, [R1+0xa04] ;  /* 0x000a040001067983 */ /* 0x000ea80000100800 */
[----:B------:R4:W2:Y:S01]  /*19130*/  @P4 LDG.E.U8 R29, desc[UR42][R14.64] ;  /* 0x0000002a0e1d4981 */ /* 0x0008a2000c1e1100 */
[----:B------:R-:W-:-:S02]  /*19140*/  ISETP.GT.AND P2, PT, R2, 0x7e, PT ;  /* 0x0000007e0200780c */ /* 0x000fc40003f44270 */
[----:B------:R-:W-:Y:S02]  /*19150*/  PRMT R4, RZ, 0x7610, R4 ;  /* 0x00007610ff047816 */ /* 0x000fe40000000004 */
[----:B------:R-:W-:-:S09]  /*19160*/  PRMT R3, RZ, 0x7610, R3 ;  /* 0x00007610ff037816 */ /* 0x000fd20000000003 */
[----:B----4-:R-:W-:Y:S02]  /*19170*/  @P2 IMAD.MOV.U32 R14, RZ, RZ, R5 ;  /* 0x000000ffff0e2224 */ /* 0x010fe400078e0005 */
[----:B------:R-:W-:-:S05]  /*19180*/  @P2 IMAD.MOV.U32 R15, RZ, RZ, R9 ;  /* 0x000000ffff0f2224 */ /* 0x000fca00078e0009 */
[----:B------:R0:W4:Y:S02]  /*19190*/  @P2 LDG.E.U8 R4, desc[UR42][R14.64] ;  /* 0x0000002a0e042981 */ /* 0x000124000c1e1100 */
[----:B0-----:R-:W-:Y:S02]  /*191a0*/  @P2 IMAD.MOV.U32 R14, RZ, RZ, R0 ;  /* 0x000000ffff0e2224 */ /* 0x001fe400078e0000 */
[----:B------:R-:W-:-:S05]  /*191b0*/  @P2 IMAD.MOV.U32 R15, RZ, RZ, R8 ;  /* 0x000000ffff0f2224 */ /* 0x000fca00078e0008 */
[----:B------:R3:W4:Y:S01]  /*191c0*/  @P2 LDG.E.U8 R3, desc[UR42][R14.64] ;  /* 0x0000002a0e032981 */ /* 0x000722000c1e1100 */
[----:B------:R-:W-:Y:S01]  /*191d0*/  PRMT R26, RZ, 0x7610, R26 ;  /* 0x00007610ff1a7816 */ /* 0x000fe2000000001a */
[----:B---3--:R-:W-:Y:S02]  /*191e0*/  @P0 IMAD.MOV.U32 R15, RZ, RZ, R7 ;  /* 0x000000ffff0f0224 */ /* 0x008fe400078e0007 */
[----:B--2---:R-:W-:Y:S01]  /*191f0*/  @P0 IMAD.MOV.U32 R14, RZ, RZ, R6 ;  /* 0x000000ffff0e0224 */ /* 0x004fe200078e0006 */
[----:B------:R-:W-:Y:S04]  /*19200*/  STL [R1+0x24f0], R29 ;  /* 0x0024f01d01007387 */ /* 0x000fe80000100800 */
[----:B------:R-:W2:Y:S04]  /*19210*/  LDL R9, [R1+0x988] ;  /* 0x0009880001097983 */ /* 0x000ea80000100800 */
[----:B------:R-:W3:Y:S04]  /*19220*/  LDL R5, [R1+0x98c] ;  /* 0x00098c0001057983 */ /* 0x000ee80000100800 */
[----:B------:R2:W3:Y:S01]  /*19230*/  @P0 LDG.E.U8 R26, desc[UR42][R14.64] ;  /* 0x0000002a0e1a0981 */ /* 0x0004e2000c1e1100 */
[----:B------:R-:W-:-:S03]  /*19240*/  ISETP.GT.AND P1, PT, R2, 0x5f, PT ;  /* 0x0000005f0200780c */ /* 0x000fc60003f24270 */
[----:B----4-:R0:W-:Y:S04]  /*19250*/  STL [R1+0x24f4], R4 ;  /* 0x0024f40401007387 */ /* 0x0101e80000100800 */
[----:B------:R-:W4:Y:S04]  /*19260*/  LDL R8, [R1+0x980] ;  /* 0x0009800001087983 */ /* 0x000f280000100800 */
[----:B------:R-:W4:Y:S04]  /*19270*/  LDL R0, [R1+0x984] ;  /* 0x0009840001007983 */ /* 0x000f280000100800 */
[----:B------:R1:W-:Y:S04]  /*19280*/  STL [R1+0x24f8], R3 ;  /* 0x0024f80301007387 */ /* 0x0003e80000100800 */
[----:B------:R-:W4:Y:S04]  /*19290*/  LDL R7, [R1+0x908] ;  /* 0x0009080001077983 */ /* 0x000f280000100800 */
[----:B------:R-:W4:Y:S01]  /*192a0*/  LDL R6, [R1+0x90c] ;  /* 0x00090c0001067983 */ /* 0x000f220000100800 */
[----:B------:R-:W-:Y:S01]  /*192b0*/  PRMT R22, RZ, 0x7610, R22 ;  /* 0x00007610ff167816 */ /* 0x000fe20000000016 */
[----:B--2---:R-:W-:-:S02]  /*192c0*/  @P1 IMAD.MOV.U32 R15, RZ, RZ, R9 ;  /* 0x000000ffff0f1224 */ /* 0x004fc400078e0009 */
[----:B---3--:R-:W-:Y:S01]  /*192d0*/  @P1 IMAD.MOV.U32 R14, RZ, RZ, R5 ;  /* 0x000000ffff0e1224 */ /* 0x008fe200078e0005 */
[----:B------:R-:W-:Y:S04]  /*192e0*/  STL [R1+0x24a8], R26 ;  /* 0x0024a81a01007387 */ /* 0x000fe80000100800 */
[----:B------:R-:W2:Y:S04]  /*192f0*/  LDL R5, [R1+0x900] ;  /* 0x0009000001057983 */ /* 0x000ea80000100800 */
[----:B0-----:R-:W3:Y:S04]  /*19300*/  LDL R4, [R1+0x904] ;  /* 0x0009040001047983 */ /* 0x001ee80000100800 */
[----:B------:R4:W3:Y:S01]  /*19310*/  @P1 LDG.E.U8 R22, desc[UR42][R14.64] ;  /* 0x0000002a0e161981 */ /* 0x0008e2000c1e1100 */
[----:B------:R-:W-:-:S02]  /*19320*/  ISETP.GT.AND P2, PT, R2, 0x67, PT ;  /* 0x000000670200780c */ /* 0x000fc40003f44270 */
[----:B------:R-:W-:Y:S02]  /*19330*/  PRMT R20, RZ, 0x7610, R20 ;  /* 0x00007610ff147816 */ /* 0x000fe40000000014 */
[----:B------:R-:W-:Y:S01]  /*19340*/  PRMT R18, RZ, 0x7610, R18 ;  /* 0x00007610ff127816 */ /* 0x000fe20000000012 */
[----:B----4-:R-:W-:Y:S02]  /*19350*/  @P1 IMAD.MOV.U32 R15, RZ, RZ, R8 ;  /* 0x000000ffff0f1224 */ /* 0x010fe400078e0008 */
[----:B------:R-:W-:-:S05]  /*19360*/  @P1 IMAD.MOV.U32 R14, RZ, RZ, R0 ;  /* 0x000000ffff0e1224 */ /* 0x000fca00078e0000 */
[----:B------:R0:W4:Y:S02]  /*19370*/  @P1 LDG.E.U8 R20, desc[UR42][R14.64] ;  /* 0x0000002a0e141981 */ /* 0x000124000c1e1100 */
[----:B0-----:R-:W-:Y:S02]  /*19380*/  @P2 IMAD.MOV.U32 R15, RZ, RZ, R7 ;  /* 0x000000ffff0f2224 */ /* 0x001fe400078e0007 */
[----:B------:R-:W-:-:S05]  /*19390*/  @P2 IMAD.MOV.U32 R14, RZ, RZ, R6 ;  /* 0x000000ffff0e2224 */ /* 0x000fca00078e0006 */
[----:B------:R2:W4:Y:S01]  /*193a0*/  @P2 LDG.E.U8 R18, desc[UR42][R14.64] ;  /* 0x0000002a0e122981 */ /* 0x000522000c1e1100 */
[----:B------:R-:W-:-:S03]  /*193b0*/  PRMT R16, RZ, 0x7610, R16 ;  /* 0x00007610ff107816 */ /* 0x000fc60000000010 */
[----:B------:R0:W-:Y:S01]  /*193c0*/  STL [R1], R10 ;  /* 0x0000000a01007387 */ /* 0x0001e20000100800 */
[----:B--2---:R-:W-:Y:S02]  /*193d0*/  @P2 IMAD.MOV.U32 R15, RZ, RZ, R5 ;  /* 0x000000ffff0f2224 */ /* 0x004fe400078e0005 */
[----:B---3--:R-:W-:Y:S01]  /*193e0*/  @P2 IMAD.MOV.U32 R14, RZ, RZ, R4 ;  /* 0x000000ffff0e2224 */ /* 0x008fe200078e0004 */
[----:B------:R-:W-:Y:S04]  /*193f0*/  STL [R1+0x24ac], R22 ;  /* 0x0024ac1601007387 */ /* 0x000fe80000100800 */
[----:B-1----:R-:W2:Y:S04]  /*19400*/  LDL R3, [R1+0x888] ;  /* 0x0008880001037983 */ /* 0x002ea80000100800 */
[----:B------:R-:W3:Y:S04]  /*19410*/  LDL R0, [R1+0x88c] ;  /* 0x00088c0001007983 */ /* 0x000ee80000100800 */
[----:B------:R2:W3:Y:S01]  /*19420*/  @P2 LDG.E.U8 R16, desc[UR42][R14.64] ;  /* 0x0000002a0e102981 */ /* 0x0004e2000c1e1100 */
[----:B------:R-:W-:-:S03]  /*19430*/  ISETP.GT.AND P0, PT, R2, 0x6f, PT ;  /* 0x0000006f0200780c */ /* 0x000fc60003f04270 */
[----:B----4-:R-:W-:Y:S04]  /*19440*/  STL [R1+0x24b0], R20 ;  /* 0x0024b01401007387 */ /* 0x010fe80000100800 */
[----:B------:R-:W4:Y:S04]  /*19450*/  LDL R11, [R1+0x880] ;  /* 0x00088000010b7983 */ /* 0x000f280000100800 */
[----:B0-----:R-:W4:Y:S04]  /*19460*/  LDL R10, [R1+0x884] ;  /* 0x00088400010a7983 */ /* 0x001f280000100800 */
[----:B------:R-:W4:Y:S04]  /*19470*/  LDL R8, [R1+0x80c] ;  /* 0x00080c0001087983 */ /* 0x000f280000100800 */
[----:B------:R-:W-:Y:S04]  /*19480*/  STL [R1+0x24b4], R18 ;  /* 0x0024b41201007387 */ /* 0x000fe80000100800 */
[----:B------:R-:W4:Y:S04]  /*19490*/  LDL R9, [R1+0x808] ;  /* 0x0008080001097983 */ /* 0x000f280000100800 */
[----:B------:R-:W4:Y:S04]  /*194a0*/  LDL R7, [R1+0x800] ;  /* 0x0008000001077983 */ /* 0x000f280000100800 */
[----:B------:R-:W4:Y:S04]  /*194b0*/  LDL R6, [R1+0x804] ;  /* 0x0008040001067983 */ /* 0x000f280000100800 */
[----:B------:R-:W4:Y:S04]  /*194c0*/  LDL R5, [R1+0x788] ;  /* 0x0007880001057983 */ /* 0x000f280000100800 */
[----:B------:R-:W4:Y:S01]  /*194d0*/  LDL R4, [R1+0x78c] ;  /* 0x00078c0001047983 */ /* 0x000f220000100800 */
[----:B--2---:R-:W-:-:S02]  /*194e0*/  @P0 IMAD.MOV.U32 R15, RZ, RZ, R3 ;  /* 0x000000ffff0f0224 */ /* 0x004fc400078e0003 */
[----:B---3--:R-:W-:Y:S01]  /*194f0*/  @P0 IMAD.MOV.U32 R14, RZ, RZ, R0 ;  /* 0x000000ffff0e0224 */ /* 0x008fe200078e0000 */
[----:B------:R-:W-:Y:S04]  /*19500*/  STL [R1+0x24b8], R16 ;  /* 0x0024b81001007387 */ /* 0x000fe80000100800 */
[----:B------:R-:W2:Y:S04]  /*19510*/  LDL R3, [R1+0x780] ;  /* 0x0007800001037983 */ /* 0x000ea80000100800 */
[----:B------:R-:W3:Y:S01]  /*19520*/  LDL R0, [R1+0x784] ;  /* 0x0007840001007983 */ /* 0x000ee20000100800 */
[----:B------:R-:W-:-:S02]  /*19530*/  ISETP.GT.AND P1, PT, R2, 0x77, PT ;  /* 0x000000770200780c */ /* 0x000fc40003f24270 */
[----:B------:R-:W-:Y:S02]  /*19540*/  PRMT R17, RZ, 0x7610, R17 ;  /* 0x00007610ff117816 */ /* 0x000fe40000000011 */
[----:B------:R-:W-:-:S04]  /*19550*/  PRMT R19, RZ, 0x7610, R19 ;  /* 0x00007610ff137816 */ /* 0x000fc80000000013 */
[----:B------:R4:W3:Y:S01]  /*19560*/  @P0 LDG.E.U8 R17, desc[UR42][R14.64] ;  /* 0x0000002a0e110981 */ /* 0x0008e2000c1e1100 */
[----:B------:R-:W-:Y:S02]  /*19570*/  ISETP.GT.AND P2, PT, R2, 0x7f, PT ;  /* 0x0000007f0200780c */ /* 0x000fe40003f44270 */
[----:B------:R-:W-:Y:S01]  /*19580*/  PRMT R21, RZ, 0x7610, R21 ;  /* 0x00007610ff157816 */ /* 0x000fe20000000015 */
[----:B----4-:R-:W-:Y:S02]  /*19590*/  @P0 IMAD.MOV.U32 R14, RZ, RZ, R10 ;  /* 0x000000ffff0e0224 */ /* 0x010fe400078e000a */
[----:B------:R-:W-:-:S05]  /*195a0*/  @P0 IMAD.MOV.U32 R15, RZ, RZ, R11 ;  /* 0x000000ffff0f0224 */ /* 0x000fca00078e000b */
[----:B------:R0:W4:Y:S01]  /*195b0*/  @P0 LDG.E.U8 R19, desc[UR42][R14.64] ;  /* 0x0000002a0e130981 */ /* 0x000122000c1e1100 */
[----:B------:R-:W-:Y:S01]  /*195c0*/  PRMT R23, RZ, 0x7610, R23 ;  /* 0x00007610ff177816 */ /* 0x000fe20000000017 */
[----:B0-----:R-:W-:Y:S02]  /*195d0*/  @P1 IMAD.MOV.U32 R14, RZ, RZ, R8 ;  /* 0x000000ffff0e1224 */ /* 0x001fe400078e0008 */
        /* <DEDUP_REMOVED lines=9> */
[----:B------:R2:W4:Y:S02]  /*19670*/  @P2 LDG.E.U8 R24, desc[UR42][R14.64] ;  /* 0x0000002a0e182981 */ /* 0x000524000c1e1100 */
[----:B--2---:R-:W-:Y:S02]  /*19680*/  @P2 IMAD.MOV.U32 R15, RZ, RZ, R3 ;  /* 0x000000ffff0f2224 */ /* 0x004fe400078e0003 */
[----:B---3--:R-:W-:-:S05]  /*19690*/  @P2 IMAD.MOV.U32 R14, RZ, RZ, R0 ;  /* 0x000000ffff0e2224 */ /* 0x008fca00078e0000 */
[----:B------:R0:W2:Y:S04]  /*196a0*/  @P2 LDG.E.U8 R25, desc[UR42][R14.64] ;  /* 0x0000002a0e192981 */ /* 0x0000a8000c1e1100 */
[----:B------:R-:W-:Y:S01]  /*196b0*/  STL [R1+0x24bc], R17 ;  /* 0x0024bc1101007387 */ /* 0x000fe20000100800 */
[----:B------:R-:W1:Y:S01]  /*196c0*/  S2R R28, SR_TID.X ;  /* 0x00000000001c7919 */ /* 0x000e620000002100 */
[----:B------:R-:W3:Y:S01]  /*196d0*/  S2R R6, SR_TID.X ;  /* 0x0000000000067919 */ /* 0x000ee20000002100 */
[----:B------:R-:W-:Y:S06]  /*196e0*/  BAR.SYNC.DEFER_BLOCKING 0x0 ;  /* 0x0000000000007b1d */ /* 0x000fec0000010000 */
[----:B0-----:R-:W0:Y:S01]  /*196f0*/  S2R R14, SR_TID.X ;  /* 0x00000000000e7919 */ /* 0x001e220000002100 */
[----:B----4-:R-:W-:Y:S04]  /*19700*/  STL [R1+0x24c0], R19 ;  /* 0x0024c01301007387 */ /* 0x010fe80000100800 */
[----:B------:R-:W-:Y:S04]  /*19710*/  STL [R1+0x24c4], R21 ;  /* 0x0024c41501007387 */ /* 0x000fe80000100800 */
[----:B------:R-:W-:Y:S04]  /*19720*/  STL [R1+0x24c8], R23 ;  /* 0x0024c81701007387 */ /* 0x000fe80000100800 */
[----:B------:R-:W-:Y:S01]  /*19730*/  STL [R1+0x24cc], R24 ;  /* 0x0024cc1801007387 */ /* 0x000fe20000100800 */
[----:B0-----:R-:W-:-:S02]  /*19740*/  LOP3.LUT R14, R14, 0x3f, RZ, 0xc0, !PT ;  /* 0x0000003f0e0e7812 */ /* 0x001fc400078ec0ff */
[----:B-1----:R-:W-:-:S04]  /*19750*/  LOP3.LUT R28, R28, 0x3f, RZ, 0xc0, !PT ;  /* 0x0000003f1c1c7812 */ /* 0x002fc800078ec0ff */
[----:B------:R-:W-:Y:S01]  /*19760*/  LOP3.LUT R0, R28, 0x40, RZ, 0xfc, !PT ;  /* 0x000000401c007812 */ /* 0x000fe200078efcff */
[----:B--2---:R-:W-:Y:S04]  /*19770*/  STL [R1+0x24d0], R25 ;  /* 0x0024d01901007387 */ /* 0x004fe80000100800 */
        /* <DEDUP_REMOVED lines=43> */
[----:B---3--:R-:W-:Y:S04]  /*19a30*/  STL [R1+0x2520], R6 ;  /* 0x0025200601007387 */ /* 0x008fe80000100800 */
[----:B------:R-:W2:Y:S04]  /*19a40*/  LDL.LU R13, [R1+0x5b0] ;  /* 0x0005b000010d7983 */ /* 0x000ea80000300800 */
[----:B------:R-:W3:Y:S04]  /*19a50*/  LDL.LU R28, [R1+0x56c] ;  /* 0x00056c00011c7983 */ /* 0x000ee80000300800 */
[----:B---3--:R0:W-:Y:S04]  /*19a60*/  STL [R1+0x2558], R28 ;  /* 0x0025581c01007387 */ /* 0x0081e80000100800 */
[----:B0-----:R-:W3:Y:S01]  /*19a70*/  LDL.LU R28, [R1+0x570] ;  /* 0x00057000011c7983 */ /* 0x001ee20000300800 */
[----:B------:R-:W-:-:S02]  /*19a80*/  LOP3.LUT R15, R6, 0x3f, RZ, 0xc0, !PT ;  /* 0x0000003f060f7812 */ /* 0x000fc400078ec0ff */
[-C--:B------:R-:W-:Y:S02]  /*19a90*/  ISETP.GE.AND P0, PT, R14, R2.reuse, PT ;  /* 0x000000020e00720c */ /* 0x080fe40003f06270 */
[----:B------:R-:W-:Y:S01]  /*19aa0*/  ISETP.GE.AND P1, PT, R0, R2, PT ;  /* 0x000000020000720c */ /* 0x000fe20003f26270 */
[----:B---3--:R0:W-:Y:S04]  /*19ab0*/  STL [R1+0x255c], R28 ;  /* 0x00255c1c01007387 */ /* 0x0081e80000100800 */
[----:B0-----:R-:W3:Y:S04]  /*19ac0*/  LDL.LU R28, [R1+0x5ac] ;  /* 0x0005ac00011c7983 */ /* 0x001ee80000300800 */
[----:B------:R-:W4:Y:S04]  /*19ad0*/  LDL.LU R6, [R1+0x528] ;  /* 0x0005280001067983 */ /* 0x000f280000300800 */
        /* <DEDUP_REMOVED lines=22> */
[----:B------:R0:W-:Y:S04]  /*19c40*/  STL [R1+0x24d8], R2 ;  /* 0x0024d80201007387 */ /* 0x0001e80000100800 */
[----:B--2---:R1:W-:Y:S04]  /*19c50*/  STS.U8 [R15+UR4], R13 ;  /* 0x0000000d0f007988 */ /* 0x0043e80008000004 */
[----:B0-----:R-:W2:Y:S04]  /*19c60*/  LDL.LU R2, [R1+0x52c] ;  /* 0x00052c0001027983 */ /* 0x001ea80000300800 */
[----:B------:R-:W2:Y:S04]  /*19c70*/  LDL.LU R11, [R1+0x84] ;  /* 0x00008400010b7983 */ /* 0x000ea80000300800 */
[----:B------:R-:W2:Y:S04]  /*19c80*/  LDL.LU R12, [R1+0x6c] ;  /* 0x00006c00010c7983 */ /* 0x000ea80000300800 */
[----:B-1----:R-:W2:Y:S04]  /*19c90*/  LDL.LU R13, [R1+0x18] ;  /* 0x00001800010d7983 */ /* 0x002ea80000300800 */
[----:B---3--:R0:W-:Y:S04]  /*19ca0*/  STS.U8 [R15+UR4+0x40], R28 ;  /* 0x0000401c0f007988 */ /* 0x0081e80008000004 */
[----:B0-----:R-:W3:Y:S04]  /*19cb0*/  LDL.LU R28, [R1+0x255c] ;  /* 0x00255c00011c7983 */ /* 0x001ee80000300800 */
[----:B---3--:R0:W-:Y:S04]  /*19cc0*/  STS.U8 [R15+UR4+0x440], R28 ;  /* 0x0004401c0f007988 */ /* 0x0081e80008000004 */
[----:B0-----:R-:W3:Y:S04]  /*19cd0*/  LDL.LU R28, [R1+0x2558] ;  /* 0x00255800011c7983 */ /* 0x001ee80000300800 */
[----:B---3--:R0:W-:Y:S04]  /*19ce0*/  STS.U8 [R15+UR4+0x400], R28 ;  /* 0x0004001c0f007988 */ /* 0x0081e80008000004 */
[----:B0-----:R-:W3:Y:S04]  /*19cf0*/  LDL.LU R28, [R1+0x2554] ;  /* 0x00255400011c7983 */ /* 0x001ee80000300800 */
[----:B--2---:R-:W-:Y:S04]  /*19d00*/  STS.U8 [R15+UR4+0x800], R2 ;  /* 0x000800020f007988 */ /* 0x004fe80008000004 */
[----:B----4-:R-:W-:Y:S04]  /*19d10*/  STS.U8 [R15+UR4+0x840], R6 ;  /* 0x000840060f007988 */ /* 0x010fe80008000004 */
[----:B------:R-:W-:Y:S04]  /*19d20*/  STS.U8 [R15+UR4+0xc40], R14 ;  /* 0x000c400e0f007988 */ /* 0x000fe80008000004 */
        /* <DEDUP_REMOVED lines=23> */
[----:B------:R-:W-:Y:S04]  /*19ea0*/  STL [R1+0x2524], R15 ;  /* 0x0025240f01007387 */ /* 0x000fe80000100800 */
[----:B------:R0:W-:Y:S04]  /*19eb0*/  STS.U8 [R15+UR4+0x3c40], R13 ;  /* 0x003c400d0f007988 */ /* 0x0001e80008000004 */
[----:B---3--:R-:W-:Y:S04]  /*19ec0*/  STL [R1+0x2338], R28 ;  /* 0x0023381c01007387 */ /* 0x008fe80000100800 */
[----:B0-----:R-:W2:Y:S04]  /*19ed0*/  LDL.LU R13, [R1+0x568] ;  /* 0x00056800010d7983 */ /* 0x001ea80000300800 */
[----:B--2---:R0:W-:Y:S04]  /*19ee0*/  STL [R1+0x254c], R13 ;  /* 0x00254c0d01007387 */ /* 0x0041e80000100800 */
[----:B0-----:R-:W2:Y:S01]  /*19ef0*/  LDL.LU R13, [R1+0x5a4] ;  /* 0x0005a400010d7983 */ /* 0x001ea20000300800 */
[----:B------:R-:W0:Y:S03]  /*19f00*/  S2R R27, SR_TID.X ;  /* 0x00000000001b7919 */ /* 0x000e260000002100 */
[----:B------:R-:W-:Y:S01]  /*19f10*/  STS.U8 [R15+UR4+0x3c00], R28 ;  /* 0x003c001c0f007988 */ /* 0x000fe20008000004 */
[----:B0-----:R-:W-:-:S03]  /*19f20*/  LOP3.LUT R27, R27, 0x3f, RZ, 0xc0, !PT ;  /* 0x0000003f1b1b7812 */ /* 0x001fc600078ec0ff */
[----:B--2---:R0:W-:Y:S04]  /*19f30*/  STL [R1+0x2550], R13 ;  /* 0x0025500d01007387 */ /* 0x0041e80000100800 */
[----:B0-----:R-:W2:Y:S01]  /*19f40*/  LDL.LU R13, [R1+0x5a8] ;  /* 0x0005a800010d7983 */ /* 0x001ea20000300800 */
[----:B------:R-:W-:-:S03]  /*19f50*/  LOP3.LUT R2, R27, 0x8, RZ, 0x3c, !PT ;  /* 0x000000081b027812 */ /* 0x000fc600078e3cff */
[----:B------:R-:W3:Y:S04]  /*19f60*/  LDL.LU R27, [R1+0x564] ;  /* 0x00056400011b7983 */ /* 0x000ee80000300800 */
[----:B------:R-:W4:Y:S04]  /*19f70*/  LDL.LU R15, [R1+0x520] ;  /* 0x00052000010f7983 */ /* 0x000f280000300800 */
        /* <DEDUP_REMOVED lines=24> */
[----:B------:R-:W-:Y:S04]  /*1a100*/  STL [R1+0x2340], R28 ;  /* 0x0023401c01007387 */ /* 0x000fe80000100800 */
[----:B------:R-:W-:Y:S04]  /*1a110*/  STL [R1+0x2348], R28 ;  /* 0x0023481c01007387 */ /* 0x000fe80000100800 */
[----:B------:R0:W-:Y:S04]  /*1a120*/  STL [R1+0x24dc], R28 ;  /* 0x0024dc1c01007387 */ /* 0x0001e80000100800 */
[----:B0-----:R-:W3:Y:S04]  /*1a130*/  LDL.LU R28, [R1+0x524] ;  /* 0x00052400011c7983 */ /* 0x001ee80000300800 */
[----:B--2---:R0:W-:Y:S04]  /*1a140*/  STS.U8 [R2+UR4+0x80], R13 ;  /* 0x0000800d02007988 */ /* 0x0041e80008000004 */
[----:B0-----:R-:W2:Y:S04]  /*1a150*/  LDL.LU R13, [R1+0x2550] ;  /* 0x00255000010d7983 */ /* 0x001ea80000300800 */
[----:B--2---:R0:W-:Y:S04]  /*1a160*/  STS.U8 [R2+UR4+0xc0], R13 ;  /* 0x0000c00d02007988 */ /* 0x0041e80008000004 */
[----:B0-----:R-:W2:Y:S04]  /*1a170*/  LDL.LU R13, [R1+0x254c] ;  /* 0x00254c00010d7983 */ /* 0x001ea80000300800 */
[----:B--2---:R0:W-:Y:S04]  /*1a180*/  STS.U8 [R2+UR4+0x4c0], R13 ;  /* 0x0004c00d02007988 */ /* 0x0041e80008000004 */
[----:B---3--:R1:W-:Y:S04]  /*1a190*/  STS.U8 [R2+UR4+0x480], R27 ;  /* 0x0004801b02007988 */ /* 0x0083e80008000004 */
[----:B0-----:R-:W2:Y:S04]  /*1a1a0*/  LDL.LU R13, [R1+0x2548] ;  /* 0x00254800010d7983 */ /* 0x001ea80000300800 */
[----:B-1----:R-:W3:Y:S04]  /*1a1b0*/  LDL.LU R27, [R1+0x2544] ;  /* 0x00254400011b7983 */ /* 0x002ee80000300800 */
[----:B------:R-:W-:Y:S04]  /*1a1c0*/  STS.U8 [R2+UR4+0x880], R28 ;  /* 0x0008801c02007988 */ /* 0x000fe80008000004 */
        /* <DEDUP_REMOVED lines=19> */
[----:B------:R0:W-:Y:S02]  /*1a300*/  STS.U8 [R2+UR4+0x3080], R10 ;  /* 0x0030800a02007988 */ /* 0x0001e40008000004 */
[----:B0-----:R-:W0:Y:S02]  /*1a310*/  S2R R10, SR_TID.X ;  /* 0x00000000000a7919 */ /* 0x001e240000002100 */
[----:B0-----:R-:W-:-:S04]  /*1a320*/  LOP3.LUT R10, R10, 0x3f, RZ, 0xc0, !PT ;  /* 0x0000003f0a0a7812 */ /* 0x001fc800078ec0ff */
[----:B------:R-:W-:Y:S01]  /*1a330*/  LOP3.LUT R0, R10, 0x10, RZ, 0x3c, !PT ;  /* 0x000000100a007812 */ /* 0x000fe200078e3cff */
[----:B------:R0:W-:Y:S04]  /*1a340*/  STL [R1+0x2538], R10 ;  /* 0x0025380a01007387 */ /* 0x0001e80000100800 */
[----:B---3--:R-:W-:Y:S04]  /*1a350*/  STL [R1+0x24e0], R27 ;  /* 0x0024e01b01007387 */ /* 0x008fe80000100800 */
[----:B0-----:R-:W3:Y:S04]  /*1a360*/  LDL.LU R10, [R1+0x560] ;  /* 0x00056000010a7983 */ /* 0x001ee80000300800 */
[----:B---3--:R0:W-:Y:S04]  /*1a370*/  STL [R1+0x253c], R10 ;  /* 0x00253c0a01007387 */ /* 0x0081e80000100800 */
[----:B0-----:R-:W3:Y:S04]  /*1a380*/  LDL.LU R10, [R1+0x59c] ;  /* 0x00059c00010a7983 */ /* 0x001ee80000300800 */
[----:B------:R-:W-:Y:S04]  /*1a390*/  STS.U8 [R2+UR4+0x30c0], R7 ;  /* 0x0030c00702007988 */ /* 0x000fe80008000004 */
[----:B------:R-:W-:Y:S04]  /*1a3a0*/  STS.U8 [R2+UR4+0x34c0], R8 ;  /* 0x0034c00802007988 */ /* 0x000fe80008000004 */
[----:B------:R-:W-:Y:S04]  /*1a3b0*/  STS.U8 [R2+UR4+0x3480], R9 ;  /* 0x0034800902007988 */ /* 0x000fe80008000004 */
[----:B------:R-:W-:Y:S04]  /*1a3c0*/  STS.U8 [R2+UR4+0x3880], R11 ;  /* 0x0038800b02007988 */ /* 0x000fe80008000004 */
[----:B------:R-:W-:Y:S04]  /*1a3d0*/  STS.U8 [R2+UR4+0x38c0], R12 ;  /* 0x0038c00c02007988 */ /* 0x000fe80008000004 */
[----:B------:R-:W-:Y:S04]  /*1a3e0*/  STS.U8 [R2+UR4+0x3cc0], R27 ;  /* 0x003cc01b02007988 */ /* 0x000fe80008000004 */
[----:B--2---:R-:W-:Y:S04]  /*1a3f0*/  STS.U8 [R2+UR4+0x3c80], R13 ;  /* 0x003c800d02007988 */ /* 0x004fe80008000004 */
[----:B---3--:R0:W-:Y:S04]  /*1a400*/  STL [R1+0x2540], R10 ;  /* 0x0025400a01007387 */ /* 0x0081e80000100800 */
[----:B0-----:R-:W2:Y:S04]  /*1a410*/  LDL.LU R10, [R1+0x5a0] ;  /* 0x0005a000010a7983 */ /* 0x001ea80000300800 */
        /* <DEDUP_REMOVED lines=34> */
[----:B----4-:R2:W-:Y:S04]  /*1a640*/  STS.U8 [R0+UR4+0x900], R12 ;  /* 0x0009000c00007988 */ /* 0x0105e80008000004 */
[----:B0-----:R-:W3:Y:S04]  /*1a650*/  LDL.LU R10, [R1+0x2538] ;  /* 0x00253800010a7983 */ /* 0x001ee80000300800 */
[----:B-1----:R-:W4:Y:S04]  /*1a660*/  LDL.LU R11, [R1+0x2534] ;  /* 0x00253400010b7983 */ /* 0x002f280000300800 */
[----:B--2---:R-:W2:Y:S04]  /*1a670*/  LDL.LU R12, [R1+0x2530] ;  /* 0x00253000010c7983 */ /* 0x004ea80000300800 */
[----:B------:R-:W-:Y:S04]  /*1a680*/  STS.U8 [R0+UR4+0x940], R13 ;  /* 0x0009400d00007988 */ /* 0x000fe80008000004 */
[----:B------:R-:W-:Y:S04]  /*1a690*/  STS.U8 [R0+UR4+0xd40], R27 ;  /* 0x000d401b00007988 */ /* 0x000fe80008000004 */
[----:B------:R-:W-:Y:S04]  /*1a6a0*/  STS.U8 [R0+UR4+0xd00], R28 ;  /* 0x000d001c00007988 */ /* 0x000fe80008000004 */
[----:B------:R0:W-:Y:S04]  /*1a6b0*/  STS.U8 [R0+UR4+0x1100], R15 ;  /* 0x0011000f00007988 */ /* 0x0001e80008000004 */
[----:B--2---:R-:W-:Y:S04]  /*1a6c0*/  STL [R1+0x24e8], R12 ;  /* 0x0024e80c01007387 */ /* 0x004fe80000100800 */
[----:B0-----:R-:W2:Y:S04]  /*1a6d0*/  LDL.LU R15, [R1+0x558] ;  /* 0x00055800010f7983 */ /* 0x001ea80000300800 */
[----:B--2---:R0:W-:Y:S04]  /*1a6e0*/  STL [R1+0x2528], R15 ;  /* 0x0025280f01007387 */ /* 0x0041e80000100800 */
[----:B0-----:R-:W2:Y:S04]  /*1a6f0*/  LDL.LU R15, [R1+0x594] ;  /* 0x00059400010f7983 */ /* 0x001ea80000300800 */
        /* <DEDUP_REMOVED lines=9> */
[----:B------:R3:W-:Y:S04]  /*1a790*/  STS.U8 [R0+UR4+0x2540], R16 ;  /* 0x0025401000007988 */ /* 0x0007e80008000004 */
        /* <DEDUP_REMOVED lines=10> */
[----:B------:R-:W-:Y:S01]  /*1a840*/  STS.U8 [R0+UR4+0x3940], R9 ;  /* 0x0039400900007988 */ /* 0x000fe20008000004 */
[----:B---3--:R-:W-:-:S03]  /*1a850*/  LOP3.LUT R16, R10, 0x18, RZ, 0x3c, !PT ;  /* 0x000000180a107812 */ /* 0x008fc600078e3cff */
[----:B------:R-:W-:Y:S04]  /*1a860*/  STS.U8 [R0+UR4+0x3d40], R12 ;  /* 0x003d400c00007988 */ /* 0x000fe80008000004 */
        /* <DEDUP_REMOVED lines=23> */
[----:B----4-:R0:W-:Y:S04]  /*1a9e0*/  STS.U8 [R0+UR4+0x3d00], R11 ;  /* 0x003d000b00007988 */ /* 0x0101e80008000004 */
[----:B------:R-:W4:Y:S04]  /*1a9f0*/  LDL.LU R29, [R1+0x78] ;  /* 0x00007800011d7983 */ /* 0x000f280000300800 */
[----:B0-----:R-:W3:Y:S04]  /*1aa00*/  LDL.LU R0, [R1+0x74] ;  /* 0x0000740001007983 */ /* 0x001ee80000300800 */
        /* <DEDUP_REMOVED lines=11> */
[----:B------:R2:W-:Y:S04]  /*1aac0*/  STS.U8 [R16+UR4+0x980], R9 ;  /* 0x0009800910007988 */ /* 0x0005e80008000004 */
[----:B------:R3:W-:Y:S04]  /*1aad0*/  STS.U8 [R16+UR4+0x9c0], R10 ;  /* 0x0009c00a10007988 */ /* 0x0007e80008000004 */
[----:B0-----:R-:W4:Y:S04]  /*1aae0*/  LDL.LU R15, [R1+0x2524] ;  /* 0x00252400010f7983 */ /* 0x001f280000300800 */
[----:B-1----:R-:W4:Y:S04]  /*1aaf0*/  LDL.LU R6, [R1+0x2520] ;  /* 0x0025200001067983 */ /* 0x002f280000300800 */
[----:B--2---:R-:W2:Y:S04]  /*1ab00*/  LDL.LU R9, [R1+0x251c] ;  /* 0x00251c0001097983 */ /* 0x004ea80000300800 */
[----:B---3--:R-:W3:Y:S04]  /*1ab10*/  LDL.LU R10, [R1+0x2518] ;  /* 0x00251800010a7983 */ /* 0x008ee80000300800 */
        /* <DEDUP_REMOVED lines=19> */
[----:B----4-:R-:W-:Y:S04]  /*1ac50*/  STS.U8 [R16+UR4+0x31c0], R29 ;  /* 0x0031c01d10007988 */ /* 0x010fe80008000004 */
[----:B------:R-:W-:Y:S04]  /*1ac60*/  STS.U8 [R16+UR4+0x35c0], R0 ;  /* 0x0035c00010007988 */ /* 0x000fe80008000004 */
[----:B------:R-:W-:Y:S04]  /*1ac70*/  STS.U8 [R16+UR4+0x3580], R5 ;  /* 0x0035800510007988 */ /* 0x000fe80008000004 */
[----:B------:R0:W-:Y:S04]  /*1ac80*/  STS.U8 [R16+UR4+0x3980], R7 ;  /* 0x0039800710007988 */ /* 0x0001e80008000004 */
[----:B------:R1:W-:Y:S04]  /*1ac90*/  STS.U8 [R16+UR4+0x39c0], R8 ;  /* 0x0039c00810007988 */ /* 0x0003e80008000004 */
[----:B0-----:R-:W4:Y:S04]  /*1aca0*/  LDL.LU R7, [R1+0x590] ;  /* 0x0005900001077983 */ /* 0x001f280000300800 */
[----:B-1----:R-:W4:Y:S04]  /*1acb0*/  LDL.LU R8, [R1+0x58c] ;  /* 0x00058c0001087983 */ /* 0x002f280000300800 */
        /* <DEDUP_REMOVED lines=10> */
[----:B------:R-:W4:Y:S01]  /*1ad60*/  LDL.LU R4, [R1+0x1b8] ;  /* 0x0001b80001047983 */ /* 0x000f220000300800 */
[----:B------:R-:W-:-:S03]  /*1ad70*/  LOP3.LUT R0, R6, 0x3f, RZ, 0xc0, !PT ;  /* 0x0000003f06007812 */ /* 0x000fc600078ec0ff */
[----:B------:R-:W4:Y:S04]  /*1ad80*/  LDL.LU R6, [R1+0x1b4] ;  /* 0x0001b40001067983 */ /* 0x000f280000300800 */
[----:B---3--:R-:W-:Y:S04]  /*1ad90*/  STS.U8 [R16+UR4+0x3dc0], R10 ;  /* 0x003dc00a10007988 */ /* 0x008fe80008000004 */
[----:B------:R0:W-:Y:S04]  /*1ada0*/  STL [R1+0x24fc], R10 ;  /* 0x0024fc0a01007387 */ /* 0x0001e80000100800 */
[----:B--2---:R1:W-:Y:S04]  /*1adb0*/  STS.U8 [R16+UR4+0x3d80], R9 ;  /* 0x003d800910007988 */ /* 0x0043e80008000004 */
[----:B0-----:R-:W2:Y:S04]  /*1adc0*/  LDL.LU R10, [R1+0x54c] ;  /* 0x00054c00010a7983 */ /* 0x001ea80000300800 */
[----:B------:R-:W3:Y:S04]  /*1add0*/  LDL.LU R24, [R1+0x178] ;  /* 0x0001780001187983 */ /* 0x000ee80000300800 */
[----:B------:R-:W2:Y:S04]  /*1ade0*/  LDL.LU R23, [R1+0x174] ;  /* 0x0001740001177983 */ /* 0x000ea80000300800 */
[----:B------:R-:W2:Y:S04]  /*1adf0*/  LDL.LU R21, [R1+0x138] ;  /* 0x0001380001157983 */ /* 0x000ea80000300800 */
[----:B------:R-:W2:Y:S04]  /*1ae00*/  LDL.LU R19, [R1+0x134] ;  /* 0x0001340001137983 */ /* 0x000ea80000300800 */
[----:B------:R-:W2:Y:S04]  /*1ae10*/  LDL.LU R17, [R1+0xf8] ;  /* 0x0000f80001117983 */ /* 0x000ea80000300800 */
[----:B-1----:R-:W2:Y:S04]  /*1ae20*/  LDL.LU R16, [R1+0xf4] ;  /* 0x0000f40001107983 */ /* 0x002ea80000300800 */
[----:B------:R-:W2:Y:S04]  /*1ae30*/  LDL.LU R18, [R1+0xa8] ;  /* 0x0000a80001127983 */ /* 0x000ea80000300800 */
[----:B------:R-:W2:Y:S04]  /*1ae40*/  LDL.LU R20, [R1+0xa4] ;  /* 0x0000a40001147983 */ /* 0x000ea80000300800 */
[----:B------:R-:W2:Y:S04]  /*1ae50*/  LDL.LU R22, [R1+0x58] ;  /* 0x0000580001167983 */ /* 0x000ea80000300800 */
[----:B------:R-:W2:Y:S04]  /*1ae60*/  LDL.LU R29, [R1+0x54] ;  /* 0x00005400011d7983 */ /* 0x000ea80000300800 */
[----:B------:R0:W-:Y:S04]  /*1ae70*/  STL [R1+0x2500], R9 ;  /* 0x0025000901007387 */ /* 0x0001e80000100800 */
[----:B0-----:R-:W2:Y:S01]  /*1ae80*/  LDL.LU R9, [R1+0x550] ;  /* 0x0005500001097983 */ /* 0x001ea20000300800 */
[----:B------:R-:W-:-:S05]  /*1ae90*/  LOP3.LUT R5, R0, 0x20, RZ, 0x3c, !PT ;  /* 0x0000002000057812 */ /* 0x000fca00078e3cff */
[----:B----4-:R0:W-:Y:S04]  /*1aea0*/  STS.U8 [R5+UR4+0x200], R7 ;  /* 0x0002000705007988 */ /* 0x0101e80008000004 */
[----:B------:R1:W-:Y:S04]  /*1aeb0*/  STS.U8 [R5+UR4+0x240], R8 ;  /* 0x0002400805007988 */ /* 0x0003e80008000004 */
[----:B0-----:R-:W4:Y:S04]  /*1aec0*/  LDL.LU R7, [R1+0x2514] ;  /* 0x0025140001077983 */ /* 0x001f280000300800 */
[----:B-1----:R-:W3:Y:S04]  /*1aed0*/  LDL.LU R8, [R1+0x2510] ;  /* 0x0025100001087983 */ /* 0x002ee80000300800 */
[----:B--2---:R-:W-:Y:S04]  /*1aee0*/  STS.U8 [R5+UR4+0x640], R9 ;  /* 0x0006400905007988 */ /* 0x004fe80008000004 */
        /* <DEDUP_REMOVED lines=10> */
[----:B------:R1:W-:Y:S04]  /*1af90*/  STS.U8 [R5+UR4+0x1a40], R3 ;  /* 0x001a400305007988 */ /* 0x0003e80008000004 */
[----:B------:R2:W-:Y:S04]  /*1afa0*/  STS.U8 [R5+UR4+0x1e40], R4 ;  /* 0x001e400405007988 */ /* 0x0005e80008000004 */
[----:B------:R2:W-:Y:S04]  /*1afb0*/  STS.U8 [R5+UR4+0x1e00], R6 ;  /* 0x001e000605007988 */ /* 0x0005e80008000004 */
[----:B0-----:R-:W4:Y:S04]  /*1afc0*/  LDL.LU R26, [R1+0x50] ;  /* 0x00005000011a7983 */ /* 0x001f280000300800 */
[----:B-1----:R-:W4:Y:S04]  /*1afd0*/  LDL.LU R3, [R1+0x4c] ;  /* 0x00004c0001037983 */ /* 0x002f280000300800 */
[----:B--2---:R-:W2:Y:S04]  /*1afe0*/  LDL.LU R4, [R1+0x3c] ;  /* 0x00003c0001047983 */ /* 0x004ea80000300800 */
[----:B------:R-:W2:Y:S04]  /*1aff0*/  LDL.LU R6, [R1+0x24] ;  /* 0x0000240001067983 */ /* 0x000ea80000300800 */
[----:B------:R-:W2:Y:S04]  /*1b000*/  LDL.LU R9, [R1+0x588] ;  /* 0x0005880001097983 */ /* 0x000ea80000300800 */
[----:B------:R-:W2:Y:S04]  /*1b010*/  LDL.LU R10, [R1+0x584] ;  /* 0x00058400010a7983 */ /* 0x000ea80000300800 */
[----:B---3--:R0:W-:Y:S04]  /*1b020*/  STS.U8 [R5+UR4+0x2200], R24 ;  /* 0x0022001805007988 */ /* 0x0081e80008000004 */
[----:B------:R-:W3:Y:S04]  /*1b030*/  LDL.LU R11, [R1+0x548] ;  /* 0x00054800010b7983 */ /* 0x000ee80000300800 */
[----:B------:R-:W-:Y:S04]  /*1b040*/  STS.U8 [R5+UR4+0x2240], R23 ;  /* 0x0022401705007988 */ /* 0x000fe80008000004 */
[----:B------:R-:W3:Y:S04]  /*1b050*/  LDL.LU R12, [R1+0x544] ;  /* 0x00054400010c7983 */ /* 0x000ee80000300800 */
[----:B------:R-:W-:Y:S04]  /*1b060*/  STS.U8 [R5+UR4+0x2640], R21 ;  /* 0x0026401505007988 */ /* 0x000fe80008000004 */
[----:B------:R-:W3:Y:S04]  /*1b070*/  LDL.LU R13, [R1+0x504] ;  /* 0x00050400010d7983 */ /* 0x000ee80000300800 */
[----:B------:R-:W-:Y:S04]  /*1b080*/  STS.U8 [R5+UR4+0x2600], R19 ;  /* 0x0026001305007988 */ /* 0x000fe80008000004 */
[----:B------:R-:W3:Y:S04]  /*1b090*/  LDL.LU R27, [R1+0x500] ;  /* 0x00050000011b7983 */ /* 0x000ee80000300800 */
[----:B------:R-:W-:Y:S04]  /*1b0a0*/  STS.U8 [R5+UR4+0x2a00], R17 ;  /* 0x002a001105007988 */ /* 0x000fe80008000004 */
[----:B------:R-:W3:Y:S04]  /*1b0b0*/  LDL.LU R28, [R1+0x4c4] ;  /* 0x0004c400011c7983 */ /* 0x000ee80000300800 */
[----:B------:R1:W-:Y:S04]  /*1b0c0*/  STS.U8 [R5+UR4+0x2a40], R16 ;  /* 0x002a401005007988 */ /* 0x0003e80008000004 */
[----:B------:R-:W3:Y:S04]  /*1b0d0*/  LDL.LU R2, [R1+0x4c0] ;  /* 0x0004c00001027983 */ /* 0x000ee80000300800 */
[----:B------:R-:W-:Y:S04]  /*1b0e0*/  STS.U8 [R5+UR4+0x2e40], R18 ;  /* 0x002e401205007988 */ /* 0x000fe80008000004 */
[----:B------:R-:W3:Y:S04]  /*1b0f0*/  LDL.LU R14, [R1+0x474] ;  /* 0x00047400010e7983 */ /* 0x000ee80000300800 */
[----:B------:R-:W-:Y:S04]  /*1b100*/  STS.U8 [R5+UR4+0x2e00], R20 ;  /* 0x002e001405007988 */ /* 0x000fe80008000004 */
[----:B------:R-:W3:Y:S04]  /*1b110*/  LDL.LU R25, [R1+0x470] ;  /* 0x0004700001197983 */ /* 0x000ee80000300800 */
[----:B------:R-:W-:Y:S04]  /*1b120*/  STS.U8 [R5+UR4+0x3200], R22 ;  /* 0x0032001605007988 */ /* 0x000fe80008000004 */
[----:B0-----:R-:W3:Y:S04]  /*1b130*/  LDL.LU R24, [R1+0x350] ;  /* 0x0003500001187983 */ /* 0x001ee80000300800 */
[----:B------:R0:W-:Y:S04]  /*1b140*/  STS.U8 [R5+UR4+0x3240], R29 ;  /* 0x0032401d05007988 */ /* 0x0001e80008000004 */
[----:B-1----:R-:W3:Y:S04]  /*1b150*/  LDL.LU R16, [R1+0x34c] ;  /* 0x00034c0001107983 */ /* 0x002ee80000300800 */
[----:B0-----:R-:W3:Y:S04]  /*1b160*/  LDL.LU R29, [R1+0x310] ;  /* 0x00031000011d7983 */ /* 0x001ee80000300800 */
        /* <DEDUP_REMOVED lines=8> */
[----:B------:R-:W-:Y:S04]  /*1b1f0*/  STS.U8 [R5+UR4+0x3600], R3 ;  /* 0x0036000305007988 */ /* 0x000fe80008000004 */
[----:B--2---:R-:W-:Y:S04]  /*1b200*/  STS.U8 [R5+UR4+0x3a00], R4 ;  /* 0x003a000405007988 */ /* 0x004fe80008000004 */
[----:B------:R1:W-:Y:S04]  /*1b210*/  STS.U8 [R5+UR4+0x3a40], R6 ;  /* 0x003a400605007988 */ /* 0x0003e80008000004 */
[----:B0-----:R-:W2:Y:S04]  /*1b220*/  LDL.LU R26, [R1+0xf0] ;  /* 0x0000f000011a7983 */ /* 0x001ea80000300800 */
[----:B-1----:R-:W4:Y:S01]  /*1b230*/  LDL.LU R6, [R1+0xec] ;  /* 0x0000ec0001067983 */ /* 0x002f220000300800 */
[----:B------:R-:W-:-:S03]  /*1b240*/  LOP3.LUT R0, R0, 0x28, RZ, 0x3c, !PT ;  /* 0x0000002800007812 */ /* 0x000fc600078e3cff */
[----:B------:R-:W-:Y:S04]  /*1b250*/  STS.U8 [R5+UR4+0x3e40], R8 ;  /* 0x003e400805007988 */ /* 0x000fe80008000004 */
[----:B------:R0:W-:Y:S04]  /*1b260*/  STS.U8 [R5+UR4+0x3e00], R7 ;  /* 0x003e000705007988 */ /* 0x0001e80008000004 */
[----:B------:R-:W4:Y:S04]  /*1b270*/  LDL.LU R3, [R1+0x80] ;  /* 0x0000800001037983 */ /* 0x000f280000300800 */
[----:B------:R-:W-:Y:S04]  /*1b280*/  STS.U8 [R0+UR4+0x280], R9 ;  /* 0x0002800900007988 */ /* 0x000fe80008000004 */
[----:B------:R-:W-:Y:S04]  /*1b290*/  STS.U8 [R0+UR4+0x2c0], R10 ;  /* 0x0002c00a00007988 */ /* 0x000fe80008000004 */
[----:B---3--:R-:W-:Y:S04]  /*1b2a0*/  STS.U8 [R0+UR4+0x6c0], R11 ;  /* 0x0006c00b00007988 */ /* 0x008fe80008000004 */
        /* <DEDUP_REMOVED lines=9> */
[----:B------:R-:W3:Y:S04]  /*1b340*/  LDL.LU R4, [R1+0x5c] ;  /* 0x00005c0001047983 */ /* 0x000ee80000300800 */
[----:B0-----:R-:W3:Y:S04]  /*1b350*/  LDL.LU R5, [R1+0x250c] ;  /* 0x00250c0001057983 */ /* 0x001ee80000300800 */
[----:B------:R0:W-:Y:S04]  /*1b360*/  STS.U8 [R0+UR4+0x1a80], R29 ;  /* 0x001a801d00007988 */ /* 0x0001e80008000004 */
[----:B------:R1:W-:Y:S04]  /*1b370*/  STS.U8 [R0+UR4+0x1ac0], R18 ;  /* 0x001ac01200007988 */ /* 0x0003e80008000004 */
[----:B------:R0:W-:Y:S04]  /*1b380*/  STS.U8 [R0+UR4+0x1ec0], R20 ;  /* 0x001ec01400007988 */ /* 0x0001e80008000004 */
[----:B------:R0:W-:Y:S04]  /*1b390*/  STS.U8 [R0+UR4+0x1e80], R22 ;  /* 0x001e801600007988 */ /* 0x0001e80008000004 */
[----:B------:R-:W-:Y:S04]  /*1b3a0*/  STS.U8 [R0+UR4+0x2280], R23 ;  /* 0x0022801700007988 */ /* 0x000fe80008000004 */
[----:B------:R-:W-:Y:S04]  /*1b3b0*/  STS.U8 [R0+UR4+0x22c0], R21 ;  /* 0x0022c01500007988 */ /* 0x000fe80008000004 */
[----:B------:R-:W-:Y:S04]  /*1b3c0*/  STS.U8 [R0+UR4+0x26c0], R19 ;  /* 0x0026c01300007988 */ /* 0x000fe80008000004 */
[----:B------:R-:W-:Y:S04]  /*1b3d0*/  STS.U8 [R0+UR4+0x2680], R17 ;  /* 0x0026801100007988 */ /* 0x000fe80008000004 */
[----:B0-----:R-:W3:Y:S04]  /*1b3e0*/  LDL.LU R29, [R1+0x34] ;  /* 0x00003400011d7983 */ /* 0x001ee80000300800 */
[----:B------:R-:W3:Y:S04]  /*1b3f0*/  LDL.LU R16, [R1+0x30] ;  /* 0x0000300001107983 */ /* 0x000ee80000300800 */
[----:B-1----:R-:W3:Y:S04]  /*1b400*/  LDL.LU R18, [R1+0x2c] ;  /* 0x00002c0001127983 */ /* 0x002ee80000300800 */
[----:B------:R-:W3:Y:S04]  /*1b410*/  LDL.LU R20, [R1+0x28] ;  /* 0x0000280001147983 */ /* 0x000ee80000300800 */
[----:B------:R-:W3:Y:S04]  /*1b420*/  LDL.LU R22, [R1+0x20] ;  /* 0x0000200001167983 */ /* 0x000ee80000300800 */
[----:B--2---:R-:W-:Y:S04]  /*1b430*/  STS.U8 [R0+UR4+0x2a80], R26 ;  /* 0x002a801a00007988 */ /* 0x004fe80008000004 */
[----:B----4-:R0:W-:Y:S04]  /*1b440*/  STS.U8 [R0+UR4+0x2ac0], R6 ;  /* 0x002ac00600007988 */ /* 0x0101e80008000004 */
[----:B0-----:R-:W2:Y:S04]  /*1b450*/  LDL.LU R6, [R1+0x1c] ;  /* 0x00001c0001067983 */ /* 0x001ea80000300800 */
        /* <DEDUP_REMOVED lines=13> */
[----:B------:R0:W-:Y:S04]  /*1b530*/  STS.U8 [R0+UR4+0x2ec0], R3 ;  /* 0x002ec00300007988 */ /* 0x0001e80008000004 */
[----:B------:R-:W4:Y:S04]  /*1b540*/  LDL.LU R26, [R1+0x304] ;  /* 0x00030400011a7983 */ /* 0x000f280000300800 */
[----:B---3--:R1:W-:Y:S04]  /*1b550*/  STS.U8 [R0+UR4+0x2e80], R4 ;  /* 0x002e800400007988 */ /* 0x0083e80008000004 */
[----:B------:R3:W-:Y:S04]  /*1b560*/  STS.U8 [R0+UR4+0x3280], R29 ;  /* 0x0032801d00007988 */ /* 0x0007e80008000004 */
[----:B0-----:R-:W4:Y:S04]  /*1b570*/  LDL.LU R3, [R1+0x1a8] ;  /* 0x0001a80001037983 */ /* 0x001f280000300800 */
[----:B------:R0:W-:Y:S04]  /*1b580*/  STS.U8 [R0+UR4+0x32c0], R16 ;  /* 0x0032c01000007988 */ /* 0x0001e80008000004 */
[----:B-1----:R-:W4:Y:S04]  /*1b590*/  LDL.LU R4, [R1+0x1a4] ;  /* 0x0001a40001047983 */ /* 0x002f280000300800 */
[----:B------:R1:W-:Y:S04]  /*1b5a0*/  STS.U8 [R0+UR4+0x36c0], R18 ;  /* 0x0036c01200007988 */ /* 0x0003e80008000004 */
[----:B------:R0:W-:Y:S04]  /*1b5b0*/  STS.U8 [R0+UR4+0x3680], R20 ;  /* 0x0036801400007988 */ /* 0x0001e80008000004 */
[----:B---3--:R-:W3:Y:S04]  /*1b5c0*/  LDL.LU R29, [R1+0x168] ;  /* 0x00016800011d7983 */ /* 0x008ee80000300800 */
[----:B------:R-:W3:Y:S04]  /*1b5d0*/  LDL.LU R17, [R1+0x164] ;  /* 0x0001640001117983 */ /* 0x000ee80000300800 */
[----:B0-----:R-:W3:Y:S04]  /*1b5e0*/  LDL.LU R16, [R1+0x128] ;  /* 0x0001280001107983 */ /* 0x001ee80000300800 */
[----:B------:R0:W-:Y:S04]  /*1b5f0*/  STS.U8 [R0+UR4+0x3a80], R22 ;  /* 0x003a801600007988 */ /* 0x0001e80008000004 */
[----:B-1----:R-:W3:Y:S04]  /*1b600*/  LDL.LU R18, [R1+0x124] ;  /* 0x0001240001127983 */ /* 0x002ee80000300800 */
[----:B------:R-:W3:Y:S04]  /*1b610*/  LDL.LU R20, [R1+0xe8] ;  /* 0x0000e80001147983 */ /* 0x000ee80000300800 */
[----:B0-----:R-:W3:Y:S04]  /*1b620*/  LDL.LU R22, [R1+0xe4] ;  /* 0x0000e40001167983 */ /* 0x001ee80000300800 */
[----:B--2---:R0:W-:Y:S04]  /*1b630*/  STS.U8 [R0+UR4+0x3ac0], R6 ;  /* 0x003ac00600007988 */ /* 0x0041e80008000004 */
[----:B0-----:R-:W2:Y:S01]  /*1b640*/  LDL.LU R6, [R1+0x2508] ;  /* 0x0025080001067983 */ /* 0x001ea20000300800 */
[----:B------:R-:W-:-:S03]  /*1b650*/  LOP3.LUT R11, R15, 0x30, RZ, 0x3c, !PT ;  /* 0x000000300f0b7812 */ /* 0x000fc600078e3cff */
[----:B--2---:R-:W-:Y:S04]  /*1b660*/  STS.U8 [R0+UR4+0x3ec0], R6 ;  /* 0x003ec00600007988 */ /* 0x004fe80008000004 */
[----:B------:R0:W-:Y:S04]  /*1b670*/  STS.U8 [R0+UR4+0x3e80], R5 ;  /* 0x003e800500007988 */ /* 0x0001e80008000004 */
        /* <DEDUP_REMOVED lines=13> */
[----:B0-----:R-:W2:Y:S04]  /*1b750*/  LDL.LU R0, [R1+0x2504] ;  /* 0x0025040001007983 */ /* 0x001ea80000300800 */
[----:B------:R0:W-:Y:S04]  /*1b760*/  STS.U8 [R11+UR4+0x1b40], R26 ;  /* 0x001b401a0b007988 */ /* 0x0001e80008000004 */
[----:B------:R1:W-:Y:S04]  /*1b770*/  STS.U8 [R11+UR4+0x1f40], R3 ;  /* 0x001f40030b007988 */ /* 0x0003e80008000004 */
[----:B------:R4:W-:Y:S04]  /*1b780*/  STS.U8 [R11+UR4+0x1f00], R4 ;  /* 0x001f00040b007988 */ /* 0x0009e80008000004 */
[----:B---3--:R3:W-:Y:S04]  /*1b790*/  STS.U8 [R11+UR4+0x2300], R29 ;  /* 0x0023001d0b007988 */ /* 0x0087e80008000004 */
[----:B0-----:R-:W2:Y:S04]  /*1b7a0*/  LDL.LU R26, [R1+0x38] ;  /* 0x00003800011a7983 */ /* 0x001ea80000300800 */
[----:B------:R-:W2:Y:S04]  /*1b7b0*/  LDL.LU R9, [R1+0x10] ;  /* 0x0000100001097983 */ /* 0x000ea80000300800 */
[----:B------:R-:W2:Y:S04]  /*1b7c0*/  LDL.LU R10, [R1+0xc] ;  /* 0x00000c00010a7983 */ /* 0x000ea80000300800 */
[----:B-1----:R-:W2:Y:S04]  /*1b7d0*/  LDL.LU R3, [R1+0x8] ;  /* 0x0000080001037983 */ /* 0x002ea80000300800 */
[----:B----4-:R-:W4:Y:S04]  /*1b7e0*/  LDL.LU R4, [R1+0x4] ;  /* 0x0000040001047983 */ /* 0x010f280000300800 */
[----:B---3--:R-:W3:Y:S04]  /*1b7f0*/  LDL.LU R29, [R1] ;  /* 0x00000000011d7983 */ /* 0x008ee80000300800 */
        /* <DEDUP_REMOVED lines=10> */
[----:B------:R0:W-:Y:S04]  /*1b8a0*/  STS.U8 [R11+UR4+0x2340], R17 ;  /* 0x002340110b007988 */ /* 0x0001e80008000004 */
[----:B------:R-:W3:Y:S04]  /*1b8b0*/  LDL.LU R19, [R1+0x340] ;  /* 0x0003400001137983 */ /* 0x000ee80000300800 */
[----:B------:R1:W-:Y:S04]  /*1b8c0*/  STS.U8 [R11+UR4+0x2740], R16 ;  /* 0x002740100b007988 */ /* 0x0003e80008000004 */
[----:B------:R0:W-:Y:S04]  /*1b8d0*/  STS.U8 [R11+UR4+0x2700], R18 ;  /* 0x002700120b007988 */ /* 0x0001e80008000004 */
[----:B------:R1:W-:Y:S04]  /*1b8e0*/  STS.U8 [R11+UR4+0x2b00], R20 ;  /* 0x002b00140b007988 */ /* 0x0003e80008000004 */
[----:B------:R1:W-:Y:S04]  /*1b8f0*/  STS.U8 [R11+UR4+0x2b40], R22 ;  /* 0x002b40160b007988 */ /* 0x0003e80008000004 */
[----:B0-----:R-:W3:Y:S04]  /*1b900*/  LDL.LU R17, [R1+0x33c] ;  /* 0x00033c0001117983 */ /* 0x001ee80000300800 */
[----:B-1----:R-:W3:Y:S04]  /*1b910*/  LDL.LU R16, [R1+0x300] ;  /* 0x0003000001107983 */ /* 0x002ee80000300800 */
[----:B------:R-:W3:Y:S04]  /*1b920*/  LDL.LU R18, [R1+0x2fc] ;  /* 0x0002fc0001127983 */ /* 0x000ee80000300800 */
[----:B------:R-:W3:Y:S04]  /*1b930*/  LDL.LU R20, [R1+0x1a0] ;  /* 0x0001a00001147983 */ /* 0x000ee80000300800 */
[----:B------:R-:W3:Y:S04]  /*1b940*/  LDL.LU R22, [R1+0x19c] ;  /* 0x00019c0001167983 */ /* 0x000ee80000300800 */
[----:B------:R-:W3:Y:S04]  /*1b950*/  LDL.LU R5, [R1+0x15c] ;  /* 0x00015c0001057983 */ /* 0x000ee80000300800 */
[----:B--2---:R0:W-:Y:S04]  /*1b960*/  STS.U8 [R11+UR4+0x2f40], R26 ;  /* 0x002f401a0b007988 */ /* 0x0041e80008000004 */
[----:B------:R1:W-:Y:S04]  /*1b970*/  STS.U8 [R11+UR4+0x2f00], R0 ;  /* 0x002f00000b007988 */ /* 0x0003e80008000004 */
[----:B------:R2:W-:Y:S04]  /*1b980*/  STS.U8 [R11+UR4+0x3300], R9 ;  /* 0x003300090b007988 */ /* 0x0005e80008000004 */
[----:B------:R0:W-:Y:S04]  /*1b990*/  STS.U8 [R11+UR4+0x3340], R10 ;  /* 0x0033400a0b007988 */ /* 0x0001e80008000004 */
[----:B------:R1:W-:Y:S04]  /*1b9a0*/  STS.U8 [R11+UR4+0x3740], R3 ;  /* 0x003740030b007988 */ /* 0x0003e80008000004 */
[----:B----4-:R4:W-:Y:S04]  /*1b9b0*/  STS.U8 [R11+UR4+0x3700], R4 ;  /* 0x003700040b007988 */ /* 0x0109e80008000004 */
[----:B0-----:R-:W3:Y:S04]  /*1b9c0*/  LDL.LU R26, [R1+0x120] ;  /* 0x00012000011a7983 */ /* 0x001ee80000300800 */
[----:B-1----:R-:W3:Y:S04]  /*1b9d0*/  LDL.LU R0, [R1+0x11c] ;  /* 0x00011c0001007983 */ /* 0x002ee80000300800 */
[----:B--2---:R-:W2:Y:S04]  /*1b9e0*/  LDL.LU R9, [R1+0x2500] ;  /* 0x0025000001097983 */ /* 0x004ea80000300800 */
[----:B------:R-:W2:Y:S04]  /*1b9f0*/  LDL.LU R10, [R1+0x24fc] ;  /* 0x0024fc00010a7983 */ /* 0x000ea80000300800 */
[----:B------:R-:W2:Y:S04]  /*1ba00*/  LDL.LU R3, [R1+0x24f8] ;  /* 0x0024f80001037983 */ /* 0x000ea80000300800 */
[----:B----4-:R-:W4:Y:S04]  /*1ba10*/  LDL.LU R4, [R1+0x24f4] ;  /* 0x0024f40001047983 */ /* 0x010f280000300800 */
[----:B---3--:R0:W-:Y:S04]  /*1ba20*/  STS.U8 [R11+UR4+0x3b00], R29 ;  /* 0x003b001d0b007988 */ /* 0x0081e80008000004 */
[----:B0-----:R-:W3:Y:S01]  /*1ba30*/  LDL.LU R29, [R1+0x24f0] ;  /* 0x0024f000011d7983 */ /* 0x001ee20000300800 */
[----:B------:R-:W-:-:S03]  /*1ba40*/  LOP3.LUT R15, R15, 0x38, RZ, 0x3c, !PT ;  /* 0x000000380f0f7812 */ /* 0x000fc600078e3cff */
[----:B---3--:R-:W-:Y:S04]  /*1ba50*/  STS.U8 [R11+UR4+0x3b40], R29 ;  /* 0x003b401d0b007988 */ /* 0x008fe80008000004 */
[----:B----4-:R0:W-:Y:S04]  /*1ba60*/  STS.U8 [R11+UR4+0x3f40], R4 ;  /* 0x003f40040b007988 */ /* 0x0101e80008000004 */
[----:B0-----:R-:W3:Y:S04]  /*1ba70*/  LDL.LU R4, [R1+0x160] ;  /* 0x0001600001047983 */ /* 0x001ee80000300800 */
[----:B--2---:R0:W-:Y:S04]  /*1ba80*/  STS.U8 [R11+UR4+0x3f00], R3 ;  /* 0x003f00030b007988 */ /* 0x0041e80008000004 */
[----:B------:R1:W-:Y:S04]  /*1ba90*/  STS.U8 [R15+UR4+0x380], R12 ;  /* 0x0003800c0f007988 */ /* 0x0003e80008000004 */
[----:B------:R2:W-:Y:S04]  /*1baa0*/  STS.U8 [R15+UR4+0x3c0], R13 ;  /* 0x0003c00d0f007988 */ /* 0x0005e80008000004 */
[----:B------:R4:W-:Y:S04]  /*1bab0*/  STS.U8 [R15+UR4+0x7c0], R27 ;  /* 0x0007c01b0f007988 */ /* 0x0009e80008000004 */
[----:B------:R0:W-:Y:S04]  /*1bac0*/  STS.U8 [R15+UR4+0x780], R28 ;  /* 0x0007801c0f007988 */ /* 0x0001e80008000004 */
[----:B------:R1:W-:Y:S04]  /*1bad0*/  STS.U8 [R15+UR4+0xb80], R2 ;  /* 0x000b80020f007988 */ /* 0x0003e80008000004 */
[----:B------:R2:W-:Y:S04]  /*1bae0*/  STS.U8 [R15+UR4+0xbc0], R14 ;  /* 0x000bc00e0f007988 */ /* 0x0005e80008000004 */
[----:B0-----:R-:W3:Y:S04]  /*1baf0*/  LDL.LU R11, [R1+0x24ec] ;  /* 0x0024ec00010b7983 */ /* 0x001ee80000300800 */
[----:B-1----:R-:W3:Y:S04]  /*1bb00*/  LDL.LU R12, [R1+0x24e8] ;  /* 0x0024e800010c7983 */ /* 0x002ee80000300800 */
[----:B--2---:R-:W2:Y:S04]  /*1bb10*/  LDL.LU R13, [R1+0x24e4] ;  /* 0x0024e400010d7983 */ /* 0x004ea80000300800 */
[----:B----4-:R-:W4:Y:S04]  /*1bb20*/  LDL.LU R27, [R1+0x24e0] ;  /* 0x0024e000011b7983 */ /* 0x010f280000300800 */
[----:B------:R-:W2:Y:S04]  /*1bb30*/  LDL.LU R28, [R1+0x24dc] ;  /* 0x0024dc00011c7983 */ /* 0x000ea80000300800 */
[----:B------:R-:W2:Y:S04]  /*1bb40*/  LDL.LU R2, [R1+0x24d8] ;  /* 0x0024d80001027983 */ /* 0x000ea80000300800 */
[----:B------:R0:W-:Y:S04]  /*1bb50*/  STS.U8 [R15+UR4+0xfc0], R25 ;  /* 0x000fc0190f007988 */ /* 0x0001e80008000004 */
[----:B------:R-:W2:Y:S04]  /*1bb60*/  LDL.LU R14, [R1+0x24d4] ;  /* 0x0024d400010e7983 */ /* 0x000ea80000300800 */
[----:B------:R1:W-:Y:S04]  /*1bb70*/  STS.U8 [R15+UR4+0xf80], R24 ;  /* 0x000f80180f007988 */ /* 0x0003e80008000004 */
[----:B------:R0:W-:Y:S04]  /*1bb80*/  STS.U8 [R15+UR4+0x1380], R23 ;  /* 0x001380170f007988 */ /* 0x0001e80008000004 */
[----:B------:R0:W-:Y:S04]  /*1bb90*/  STS.U8 [R15+UR4+0x13c0], R21 ;  /* 0x0013c0150f007988 */ /* 0x0001e80008000004 */
[----:B------:R1:W-:Y:S04]  /*1bba0*/  STS.U8 [R15+UR4+0x17c0], R19 ;  /* 0x0017c0130f007988 */ /* 0x0003e80008000004 */
[----:B------:R1:W-:Y:S04]  /*1bbb0*/  STS.U8 [R15+UR4+0x1780], R17 ;  /* 0x001780110f007988 */ /* 0x0003e80008000004 */
[----:B0-----:R-:W2:Y:S04]  /*1bbc0*/  LDL.LU R25, [R1+0x24d0] ;  /* 0x0024d00001197983 */ /* 0x001ea80000300800 */
[----:B-1----:R-:W2:Y:S04]  /*1bbd0*/  LDL.LU R24, [R1+0x24cc] ;  /* 0x0024cc0001187983 */ /* 0x002ea80000300800 */
[----:B------:R-:W2:Y:S04]  /*1bbe0*/  LDL.LU R23, [R1+0x24c8] ;  /* 0x0024c80001177983 */ /* 0x000ea80000300800 */
[----:B------:R0:W-:Y:S04]  /*1bbf0*/  STS.U8 [R15+UR4+0x1b80], R16 ;  /* 0x001b80100f007988 */ /* 0x0001e80008000004 */
[----:B------:R-:W2:Y:S04]  /*1bc00*/  LDL.LU R21, [R1+0x24c4] ;  /* 0x0024c40001157983 */ /* 0x000ea80000300800 */
[----:B------:R-:W2:Y:S04]  /*1bc10*/  LDL.LU R19, [R1+0x24c0] ;  /* 0x0024c00001137983 */ /* 0x000ea80000300800 */
[----:B------:R-:W2:Y:S04]  /*1bc20*/  LDL.LU R17, [R1+0x24bc] ;  /* 0x0024bc0001117983 */ /* 0x000ea80000300800 */
[----:B------:R1:W-:Y:S04]  /*1bc30*/  STS.U8 [R15+UR4+0x1bc0], R18 ;  /* 0x001bc0120f007988 */ /* 0x0003e80008000004 */
[----:B------:R1:W-:Y:S04]  /*1bc40*/  STS.U8 [R15+UR4+0x1fc0], R20 ;  /* 0x001fc0140f007988 */ /* 0x0003e80008000004 */
[----:B------:R1:W-:Y:S04]  /*1bc50*/  STS.U8 [R15+UR4+0x1f80], R22 ;  /* 0x001f80160f007988 */ /* 0x0003e80008000004 */
[----:B0-----:R-:W2:Y:S04]  /*1bc60*/  LDL.LU R16, [R1+0x24b8] ;  /* 0x0024b80001107983 */ /* 0x001ea80000300800 */
[----:B-1----:R-:W2:Y:S04]  /*1bc70*/  LDL.LU R18, [R1+0x24b4] ;  /* 0x0024b40001127983 */ /* 0x002ea80000300800 */
[----:B------:R-:W2:Y:S04]  /*1bc80*/  LDL.LU R20, [R1+0x24b0] ;  /* 0x0024b00001147983 */ /* 0x000ea80000300800 */
[----:B------:R-:W2:Y:S04]  /*1bc90*/  LDL.LU R22, [R1+0x24ac] ;  /* 0x0024ac0001167983 */ /* 0x000ea80000300800 */
[----:B---3--:R0:W-:Y:S04]  /*1bca0*/  STS.U8 [R15+UR4+0x2380], R4 ;  /* 0x002380040f007988 */ /* 0x0081e80008000004 */
[----:B------:R1:W-:Y:S04]  /*1bcb0*/  STS.U8 [R15+UR4+0x23c0], R5 ;  /* 0x0023c0050f007988 */ /* 0x0003e80008000004 */
[----:B------:R3:W-:Y:S04]  /*1bcc0*/  STS.U8 [R15+UR4+0x27c0], R26 ;  /* 0x0027c01a0f007988 */ /* 0x0007e80008000004 */
[----:B------:R3:W-:Y:S04]  /*1bcd0*/  STS.U8 [R15+UR4+0x2780], R0 ;  /* 0x002780000f007988 */ /* 0x0007e80008000004 */
[----:B0-----:R-:W2:Y:S04]  /*1bce0*/  LDL R4, [R1+0x1368] ;  /* 0x0013680001047983 */ /* 0x001ea80000100800 */
[----:B-1----:R-:W2:Y:S04]  /*1bcf0*/  LDL R5, [R1+0x134c] ;  /* 0x00134c0001057983 */ /* 0x002ea80000100800 */
[----:B---3--:R-:W3:Y:S04]  /*1bd00*/  LDL.LU R26, [R1+0x24a8] ;  /* 0x0024a800011a7983 */ /* 0x008ee80000300800 */
[----:B------:R-:W2:Y:S04]  /*1bd10*/  LDL.LU R0, [R1+0x24a4] ;  /* 0x0024a40001007983 */ /* 0x000ea80000300800 */
[----:B--2---:R0:W-:Y:S04]  /*1bd20*/  STS.U8 [R15+UR4+0x2b80], R0 ;  /* 0x002b80000f007988 */ /* 0x0041e80008000004 */
[----:B0-----:R-:W2:Y:S04]  /*1bd30*/  LDL.LU R0, [R1+0x24a0] ;  /* 0x0024a00001007983 */ /* 0x001ea80000300800 */
        /* <DEDUP_REMOVED lines=11> */
[----:B0-----:R-:W3:Y:S01]  /*1bdf0*/  LDL.LU R15, [R1+0x249c] ;  /* 0x00249c00010f7983 */ /* 0x001ee20000300800 */
[----:B------:R-:W-:Y:S01]  /*1be00*/  BAR.SYNC.DEFER_BLOCKING 0x0 ;  /* 0x0000000000007b1d */ /* 0x000fe20000010000 */
[----:B--2---:R-:W-:-:S06]  /*1be10*/  PRMT R0, RZ, 0x7610, R0 ;  /* 0x00007610ff007816 */ /* 0x004fcc0000000000 */
[----:B------:R-:W2:Y:S04]  /*1be20*/  @!P1 LDG.E.U8 R0, desc[UR42][R4.64] ;  /* 0x0000002a04009981 */ /* 0x000ea8000c1e1100 */
[----:B--2---:R0:W-:Y:S04]  /*1be30*/  STL [R1+0x1b0], R0 ;  /* 0x0001b00001007387 */ /* 0x0041e80000100800 */
[----:B0-----:R-:W2:Y:S04]  /*1be40*/  LDL.LU R0, [R1+0x2498] ;  /* 0x0024980001007983 */ /* 0x001ea80000300800 */
[----:B------:R-:W2:Y:S04]  /*1be50*/  LDL R4, [R1+0x1348] ;  /* 0x0013480001047983 */ /* 0x000ea80000100800 */
[----:B------:R-:W2:Y:S01]  /*1be60*/  LDL R5, [R1+0x1360] ;  /* 0x0013600001057983 */ /* 0x000ea20000100800 */
[----:B------:R-:W-:-:S02]  /*1be70*/  PRMT R2, RZ, 0x7610, R2 ;  /* 0x00007610ff027816 */ /* 0x000fc40000000002 */
[----:B--2---:R-:W-:-:S04]  /*1be80*/  @!P0 LOP3.LUT R5, R5, R4, RZ, 0x3c, !PT ;  /* 0x0000000405058212 */ /* 0x004fc800078e3cff */
[----:B------:R-:W-:-:S04]  /*1be90*/  @!P0 LOP3.LUT R4, R5, R4, RZ, 0x3c, !PT ;  /* 0x0000000405048212 */ /* 0x000fc800078e3cff */
[----:B------:R-:W-:-:S05]  /*1bea0*/  @!P0 LOP3.LUT R5, R5, R4, RZ, 0x3c, !PT ;  /* 0x0000000405058212 */ /* 0x000fca00078e3cff */
[----:B------:R0:W2:Y:S04]  /*1beb0*/  @!P0 LDG.E.U8 R2, desc[UR42][R4.64] ;  /* 0x0000002a04028981 */ /* 0x0000a8000c1e1100 */
[----:B------:R-:W0:Y:S04]  /*1bec0*/  LDL R4, [R1+0x77c] ;  /* 0x00077c0001047983 */ /* 0x000e280000100800 */
[----:B------:R-:W0:Y:S01]  /*1bed0*/  LDL R5, [R1+0xf84] ;  /* 0x000f840001057983 */ /* 0x000e220000100800 */
[----:B------:R-:W-:Y:S02]  /*1bee0*/  PRMT R0, RZ, 0x7610, R0 ;  /* 0x00007610ff007816 */ /* 0x000fe40000000000 */
[----:B0-----:R-:W-:-:S04]  /*1bef0*/  @!P0 LOP3.LUT R5, R5, R4, RZ, 0x3c, !PT ;  /* 0x0000000405058212 */ /* 0x001fc800078e3cff */
[----:B------:R-:W-:-:S04]  /*1bf00*/  @!P0 LOP3.LUT R4, R5, R4, RZ, 0x3c, !PT ;  /* 0x0000000405048212 */ /* 0x000fc800078e3cff */
[----:B------:R-:W-:-:S05]  /*1bf10*/  @!P0 LOP3.LUT R5, R5, R4, RZ, 0x3c, !PT ;  /* 0x0000000405058212 */ /* 0x000fca00078e3cff */
[----:B------:R-:W3:Y:S04]  /*1bf20*/  @!P0 LDG.E.U8 R0, desc[UR42][R4.64] ;  /* 0x0000002a04008981 */ /* 0x000ee8000c1e1100 */
[----:B--2---:R-:W-:Y:S04]  /*1bf30*/  STL [R1+0x22b8], R2 ;  /* 0x0022b80201007387 */ /* 0x004fe80000100800 */
[----:B---3--:R0:W-:Y:S04]  /*1bf40*/  STL [R1+0x1ac], R0 ;  /* 0x0001ac0001007387 */ /* 0x0081e80000100800 */
[----:B0-----:R-:W2:Y:S04]  /*1bf50*/  LDL.LU R0, [R1+0x2494] ;  /* 0x0024940001007983 */ /* 0x001ea80000300800 */
[----:B------:R-:W3:Y:S04]  /*1bf60*/  LDL R4, [R1+0xf70] ;  /* 0x000f700001047983 */ /* 0x000ee80000100800 */
[----:B------:R-:W3:Y:S01]  /*1bf70*/  LDL R5, [R1+0xf8c] ;  /* 0x000f8c0001057983 */ /* 0x000ee20000100800 */
[----:B------:R-:W-:-:S02]  /*1bf80*/  PRMT R15, RZ, 0x7610, R15 ;  /* 0x00007610ff0f7816 */ /* 0x000fc4000000000f */
[----:B---3--:R-:W-:-:S04]  /*1bf90*/  @!P1 LOP3.LUT R5, R5, R4, RZ, 0x3c, !PT ;  /* 0x0000000405059212 */ /* 0x008fc800078e3cff */
[----:B------:R-:W-:-:S04]  /*1bfa0*/  @!P1 LOP3.LUT R4, R5, R4, RZ, 0x3c, !PT ;  /* 0x0000000405049212 */ /* 0x000fc800078e3cff */
[----:B------:R-:W-:-:S05]  /*1bfb0*/  @!P1 LOP3.LUT R5, R5, R4, RZ, 0x3c, !PT ;  /* 0x0000000405059212 */ /* 0x000fca00078e3cff */
[----:B------:R-:W3:Y:S04]  /*1bfc0*/  @!P1 LDG.E.U8 R15, desc[UR42][R4.64] ;  /* 0x0000002a040f9981 */ /* 0x000ee8000c1e1100 */
[----:B---3--:R0:W-:Y:S04]  /*1bfd0*/  STL [R1+0x1a8], R15 ;  /* 0x0001a80f01007387 */ /* 0x0081e80000100800 */
[----:B0-----:R-:W3:Y:S04]  /*1bfe0*/  LDL.LU R15, [R1+0x2490] ;  /* 0x00249000010f7983 */ /* 0x001ee80000300800 */
[----:B------:R-:W3:Y:S04]  /*1bff0*/  LDL R4, [R1+0xf80] ;  /* 0x000f800001047983 */ /* 0x000ee80000100800 */
[----:B------:R-:W3:Y:S01]  /*1c000*/  LDL R5, [R1+0x11e8] ;  /* 0x0011e80001057983 */ /* 0x000ee20000100800 */
[----:B--2---:R-:W-:-:S02]  /*1c010*/  PRMT R0, RZ, 0x7610, R0 ;  /* 0x00007610ff007816 */ /* 0x004fc40000000000 */
[----:B---3--:R-:W-:-:S04]  /*1c020*/  @!P0 LOP3.LUT R5, R5, R4, RZ, 0x3c, !PT ;  /* 0x0000000405058212 */ /* 0x008fc800078e3cff */
[----:B------:R-:W-:-:S04]  /*1c030*/  @!P0 LOP3.LUT R4, R5, R4, RZ, 0x3c, !PT ;  /* 0x0000000405048212 */ /* 0x000fc800078e3cff */
[----:B------:R-:W-:-:S05]  /*1c040*/  @!P0 LOP3.LUT R5, R5, R4, RZ, 0x3c, !PT ;  /* 0x0000000405058212 */ /* 0x000fca00078e3cff */
[----:B------:R-:W2:Y:S04]  /*1c050*/  @!P0 LDG.E.U8 R0, desc[UR42][R4.64] ;  /* 0x0000002a04008981 */ /* 0x000ea8000c1e1100 */
[----:B--2---:R0:W-:Y:S04]  /*1c060*/  STL [R1+0x1a4], R0 ;  /* 0x0001a40001007387 */ /* 0x0041e80000100800 */
        /* <DEDUP_REMOVED lines=673> */
[----:B------:R0:W3:Y:S04]  /*1ea80*/  @!P1 LDG.E.U8 R15, desc[UR42][R4.64] ;  /* 0x0000002a040f9981 */ /* 0x0000e8000c1e1100 */
[----:B------:R-:W0:Y:S04]  /*1ea90*/  LDL R4, [R1+0xfa0] ;  /* 0x000fa00001047983 */ /* 0x000e280000100800 */
[----:B------:R-:W0:Y:S01]  /*1eaa0*/  LDL R5, [R1+0x11f4] ;  /* 0x0011f40001057983 */ /* 0x000e220000100800 */
[----:B------:R-:W-:Y:S02]  /*1eab0*/  PRMT R14, RZ, 0x7610, R14 ;  /* 0x00007610ff0e7816 */ /* 0x000fe4000000000e */
[----:B0-----:R-:W-:-:S04]  /*1eac0*/  @!P0 LOP3.LUT R5, R5, R4, RZ, 0x3c, !PT ;  /* 0x0000000405058212 */ /* 0x001fc800078e3cff */
[----:B------:R-:W-:-:S04]  /*1ead0*/  @!P0 LOP3.LUT R4, R5, R4, RZ, 0x3c, !PT ;  /* 0x0000000405048212 */ /* 0x000fc800078e3cff */
[----:B------:R-:W-:-:S05]  /*1eae0*/  @!P0 LOP3.LUT R5, R5, R4, RZ, 0x3c, !PT ;  /* 0x0000000405058212 */ /* 0x000fca00078e3cff */
[----:B------:R-:W2:Y:S04]  /*1eaf0*/  @!P0 LDG.E.U8 R14, desc[UR42][R4.64] ;  /* 0x0000002a040e8981 */ /* 0x000ea8000c1e1100 */
[----:B---3--:R0:W-:Y:S04]  /*1eb00*/  STL [R1+0x74], R15 ;  /* 0x0000740f01007387 */ /* 0x0081e80000100800 */
[----:B0-----:R-:W3:Y:S04]  /*1eb10*/  LDL R15, [R1+0x1228] ;  /* 0x00122800010f7983 */ /* 0x001ee80000100800 */
        /* <DEDUP_REMOVED lines=35> */
[----:B------:R-:W2:Y:S01]  /*1ed50*/  @!P0 LDG.E.U8 R14, desc[UR42][R4.64] ;  /* 0x0000002a040e8981 */ /* 0x000ea2000c1e1100 */
[----:B------:R-:W-:-:S03]  /*1ed60*/  PRMT R0, RZ, 0x7610, R0 ;  /* 0x00007610ff007816 */ /* 0x000fc60000000000 */
[----:B--2---:R0:W-:Y:S04]  /*1ed70*/  STL [R1+0x60], R14 ;  /* 0x0000600e01007387 */ /* 0x0041e80000100800 */
[----:B0-----:R-:W2:Y:S04]  /*1ed80*/  LDL.LU R14, [R1+0x2350] ;  /* 0x00235000010e7983 */ /* 0x001ea80000300800 */
[----:B------:R-:W2:Y:S01]  /*1ed90*/  LDL R5, [R1+0x11f0] ;  /* 0x0011f00001057983 */ /* 0x000ea20000100800 */
[----:B---3--:R-:W-:-:S03]  /*1eda0*/  @!P1 IMAD.MOV.U32 R4, RZ, RZ, R15 ;  /* 0x000000ffff049224 */ /* 0x008fc600078e000f */
[----:B------:R-:W3:Y:S04]  /*1edb0*/  LDL R15, [R1+0x1240] ;  /* 0x00124000010f7983 */ /* 0x000ee80000100800 */
[----:B--2---:R-:W2:Y:S04]  /*1edc0*/  @!P1 LDG.E.U8 R0, desc[UR42][R4.64] ;  /* 0x0000002a04009981 */ /* 0x004ea8000c1e1100 */
        /* <DEDUP_REMOVED lines=14> */
[----:B------:R-:W-:Y:S01]  /*1eeb0*/  @!P1 LOP3.LUT R5, R5, R4, RZ, 0x3c, !PT ;  /* 0x0000000405059212 */ /* 0x000fe200078e3cff */
[----:B--2---:R0:W-:Y:S04]  /*1eec0*/  STL [R1+0x58], R14 ;  /* 0x0000580e01007387 */ /* 0x0041e80000100800 */
[----:B------:R1:W2:Y:S01]  /*1eed0*/  @!P1 LDG.E.U8 R8, desc[UR42][R4.64] ;  /* 0x0000002a04089981 */ /* 0x0002a2000c1e1100 */
[----:B------:R-:W-:-:S03]  /*1eee0*/  PRMT R28, RZ, 0x7610, R28 ;  /* 0x00007610ff1c7816 */ /* 0x000fc6000000001c */
[----:B0-----:R-:W2:Y:S04]  /*1eef0*/  LDL R14, [R1+0x1254] ;  /* 0x00125400010e7983 */ /* 0x001ea80000100800 */
[----:B------:R-:W1:Y:S04]  /*1ef00*/  LDL R4, [R1+0x11fc] ;  /* 0x0011fc0001047983 */ /* 0x000e680000100800 */
[----:B------:R-:W1:Y:S02]  /*1ef10*/  LDL R5, [R1+0x1230] ;  /* 0x0012300001057983 */ /* 0x000e640000100800 */
[----:B-1----:R-:W-:-:S04]  /*1ef20*/  @!P0 LOP3.LUT R5, R5, R4, RZ, 0x3c, !PT ;  /* 0x0000000405058212 */ /* 0x002fc800078e3cff */
[----:B------:R-:W-:-:S04]  /*1ef30*/  @!P0 LOP3.LUT R4, R5, R4, RZ, 0x3c, !PT ;  /* 0x0000000405048212 */ /* 0x000fc800078e3cff */
[----:B------:R-:W-:-:S05]  /*1ef40*/  @!P0 LOP3.LUT R5, R5, R4, RZ, 0x3c, !PT ;  /* 0x0000000405058212 */ /* 0x000fca00078e3cff */
[----:B------:R-:W3:Y:S04]  /*1ef50*/  @!P0 LDG.E.U8 R28, desc[UR42][R4.64] ;  /* 0x0000002a041c8981 */ /* 0x000ee8000c1e1100 */
[----:B--2---:R0:W-:Y:S04]  /*1ef60*/  STL [R1+0x54], R8 ;  /* 0x0000540801007387 */ /* 0x0041e80000100800 */
[----:B0-----:R-:W2:Y:S04]  /*1ef70*/  LDL R8, [R1+0x1250] ;  /* 0x0012500001087983 */ /* 0x001ea80000100800 */
[----:B---3--:R0:W-:Y:S04]  /*1ef80*/  STL [R1+0x50], R28 ;  /* 0x0000501c01007387 */ /* 0x0081e80000100800 */
[----:B0-----:R-:W3:Y:S04]  /*1ef90*/  LDL.LU R28, [R1+0x2348] ;  /* 0x00234800011c7983 */ /* 0x001ee80000300800 */
        /* <DEDUP_REMOVED lines=11> */
[----:B------:R-:W-:Y:S01]  /*1f050*/  @!P0 IMAD.MOV.U32 R4, RZ, RZ, R15 ;  /* 0x000000ffff048224 */ /* 0x000fe200078e000f */
[----:B------:R-:W-:-:S02]  /*1f060*/  PRMT R12, RZ, 0x7610, R12 ;  /* 0x00007610ff0c7816 */ /* 0x000fc4000000000c */
[----:B------:R-:W3:Y:S04]  /*1f070*/  LDL R15, [R1+0x123c] ;  /* 0x00123c00010f7983 */ /* 0x000ee80000100800 */
[----:B--2---:R0:W2:Y:S04]  /*1f080*/  @!P0 LDG.E.U8 R10, desc[UR42][R4.64] ;  /* 0x0000002a040a8981 */ /* 0x0040a8000c1e1100 */
[----:B------:R-:W3:Y:S01]  /*1f090*/  LDL R5, [R1+0x1220] ;  /* 0x0012200001057983 */ /* 0x000ee20000100800 */
[----:B0-----:R-:W-:-:S03]  /*1f0a0*/  @!P1 IMAD.MOV.U32 R4, RZ, RZ, R14 ;  /* 0x000000ffff049224 */ /* 0x001fc600078e000e */
[----:B--2---:R0:W-:Y:S01]  /*1f0b0*/  STL [R1+0x48], R10 ;  /* 0x0000480a01007387 */ /* 0x0041e20000100800 */
[----:B------:R-:W-:-:S03]  /*1f0c0*/  PRMT R6, RZ, 0x7610, R6 ;  /* 0x00007610ff067816 */ /* 0x000fc60000000006 */
[----:B------:R-:W2:Y:S04]  /*1f0d0*/  LDL R14, [R1+0x1248] ;  /* 0x00124800010e7983 */ /* 0x000ea80000100800 */
[----:B---3--:R1:W3:Y:S04]  /*1f0e0*/  @!P1 LDG.E.U8 R12, desc[UR42][R4.64] ;  /* 0x0000002a040c9981 */ /* 0x0082e8000c1e1100 */
[----:B0-----:R-:W2:Y:S04]  /*1f0f0*/  LDL R10, [R1+0x1274] ;  /* 0x00127400010a7983 */ /* 0x001ea80000100800 */
[----:B------:R-:W2:Y:S01]  /*1f100*/  LDL R5, [R1+0x121c] ;  /* 0x00121c0001057983 */ /* 0x000ea20000100800 */
[----:B-1----:R-:W-:-:S03]  /*1f110*/  @!P0 IMAD.MOV.U32 R4, RZ, RZ, R8 ;  /* 0x000000ffff048224 */ /* 0x002fc600078e0008 */
[----:B---3--:R0:W-:Y:S01]  /*1f120*/  STL [R1+0x44], R12 ;  /* 0x0000440c01007387 */ /* 0x0081e20000100800 */
[----:B------:R-:W-:-:S03]  /*1f130*/  PRMT R28, RZ, 0x7610, R28 ;  /* 0x00007610ff1c7816 */ /* 0x000fc6000000001c */
[----:B------:R-:W3:Y:S04]  /*1f140*/  LDL R8, [R1+0x124c] ;  /* 0x00124c0001087983 */ /* 0x000ee80000100800 */
[----:B--2---:R1:W2:Y:S04]  /*1f150*/  @!P0 LDG.E.U8 R6, desc[UR42][R4.64] ;  /* 0x0000002a04068981 */ /* 0x0042a8000c1e1100 */
        /* <DEDUP_REMOVED lines=14> */
[----:B------:R-:W-:Y:S02]  /*1f240*/  PRMT R7, RZ, 0x7610, R7 ;  /* 0x00007610ff077816 */ /* 0x000fe40000000007 */
[----:B------:R-:W-:Y:S02]  /*1f250*/  PRMT R9, RZ, 0x7610, R9 ;  /* 0x00007610ff097816 */ /* 0x000fe40000000009 */
[----:B--2---:R-:W-:-:S04]  /*1f260*/  @!P0 LOP3.LUT R5, R5, R4, RZ, 0x3c, !PT ;  /* 0x0000000405058212 */ /* 0x004fc800078e3cff */
[----:B------:R-:W-:-:S04]  /*1f270*/  @!P0 LOP3.LUT R4, R5, R4, RZ, 0x3c, !PT ;  /* 0x0000000405048212 */ /* 0x000fc800078e3cff */
[----:B------:R-:W-:-:S05]  /*1f280*/  @!P0 LOP3.LUT R5, R5, R4, RZ, 0x3c, !PT ;  /* 0x0000000405058212 */ /* 0x000fca00078e3cff */
[----:B------:R0:W2:Y:S02]  /*1f290*/  @!P0 LDG.E.U8 R0, desc[UR42][R4.64] ;  /* 0x0000002a04008981 */ /* 0x0000a4000c1e1100 */
[----:B0-----:R-:W-:Y:S02]  /*1f2a0*/  @!P1 IMAD.MOV.U32 R4, RZ, RZ, R10 ;  /* 0x000000ffff049224 */ /* 0x001fe400078e000a */
[----:B------:R-:W-:-:S05]  /*1f2b0*/  @!P1 IMAD.MOV.U32 R5, RZ, RZ, R15 ;  /* 0x000000ffff059224 */ /* 0x000fca00078e000f */
[----:B------:R0:W3:Y:S02]  /*1f2c0*/  @!P1 LDG.E.U8 R7, desc[UR42][R4.64] ;  /* 0x0000002a04079981 */ /* 0x0000e4000c1e1100 */
[----:B0-----:R-:W-:Y:S02]  /*1f2d0*/  @!P0 IMAD.MOV.U32 R4, RZ, RZ, R12 ;  /* 0x000000ffff048224 */ /* 0x001fe400078e000c */
[----:B------:R-:W-:-:S05]  /*1f2e0*/  @!P0 IMAD.MOV.U32 R5, RZ, RZ, R14 ;  /* 0x000000ffff058224 */ /* 0x000fca00078e000e */
[----:B------:R0:W4:Y:S01]  /*1f2f0*/  @!P0 LDG.E.U8 R9, desc[UR42][R4.64] ;  /* 0x0000002a04098981 */ /* 0x000122000c1e1100 */
[----:B------:R-:W-:Y:S01]  /*1f300*/  PRMT R2, RZ, 0x7610, R2 ;  /* 0x00007610ff027816 */ /* 0x000fe20000000002 */
[----:B0-----:R-:W-:Y:S02]  /*1f310*/  @!P1 IMAD.MOV.U32 R4, RZ, RZ, R6 ;  /* 0x000000ffff049224 */ /* 0x001fe400078e0006 */
[----:B------:R-:W-:-:S05]  /*1f320*/  @!P1 IMAD.MOV.U32 R5, RZ, RZ, R8 ;  /* 0x000000ffff059224 */ /* 0x000fca00078e0008 */
[----:B------:R0:W4:Y:S04]  /*1f330*/  @!P1 LDG.E.U8 R2, desc[UR42][R4.64] ;  /* 0x0000002a04029981 */ /* 0x000128000c1e1100 */
[----:B--2---:R1:W-:Y:S04]  /*1f340*/  STL [R1+0x20], R0 ;  /* 0x0000200001007387 */ /* 0x0043e80000100800 */
[----:B-1----:R-:W2:Y:S04]  /*1f350*/  LDL.LU R0, [R1+0x233c] ;  /* 0x00233c0001007983 */ /* 0x002ea80000300800 */
[----:B------:R-:W2:Y:S04]  /*1f360*/  LDL R10, [R1+0x125c] ;  /* 0x00125c00010a7983 */ /* 0x000ea80000100800 */
[----:B---3--:R1:W-:Y:S04]  /*1f370*/  STL [R1+0x1c], R7 ;  /* 0x00001c0701007387 */ /* 0x0083e80000100800 */
[----:B------:R-:W3:Y:S04]  /*1f380*/  LDL R15, [R1+0x1268] ;  /* 0x00126800010f7983 */ /* 0x000ee80000100800 */
[----:B------:R-:W2:Y:S04]  /*1f390*/  LDL R14, [R1+0x1290] ;  /* 0x00129000010e7983 */ /* 0x000ea80000100800 */
[----:B------:R-:W2:Y:S04]  /*1f3a0*/  LDL R12, [R1+0x126c] ;  /* 0x00126c00010c7983 */ /* 0x000ea80000100800 */
[----:B------:R-:W2:Y:S04]  /*1f3b0*/  LDL R6, [R1+0x12a4] ;  /* 0x0012a40001067983 */ /* 0x000ea80000100800 */
[----:B-1----:R-:W2:Y:S04]  /*1f3c0*/  LDL R7, [R1+0x1294] ;  /* 0x0012940001077983 */ /* 0x002ea80000100800 */
[----:B----4-:R1:W-:Y:S04]  /*1f3d0*/  STL [R1+0x18], R9 ;  /* 0x0000180901007387 */ /* 0x0103e80000100800 */
[----:B------:R-:W0:Y:S04]  /*1f3e0*/  LDL R4, [R1+0x1258] ;  /* 0x0012580001047983 */ /* 0x000e280000100800 */
[----:B------:R-:W0:Y:S01]  /*1f3f0*/  LDL R5, [R1+0x1280] ;  /* 0x0012800001057983 */ /* 0x000e220000100800 */
[----:B------:R-:W-:-:S03]  /*1f400*/  PRMT R28, RZ, 0x7610, R28 ;  /* 0x00007610ff1c7816 */ /* 0x000fc6000000001c */
[----:B------:R-:W4:Y:S04]  /*1f410*/  LDL R8, [R1+0x12a0] ;  /* 0x0012a00001087983 */ /* 0x000f280000100800 */
[----:B-1----:R-:W2:Y:S01]  /*1f420*/  LDL R9, [R1+0x1278] ;  /* 0x0012780001097983 */ /* 0x002ea20000100800 */
[----:B0-----:R-:W-:-:S04]  /*1f430*/  @!P0 LOP3.LUT R5, R5, R4, RZ, 0x3c, !PT ;  /* 0x0000000405058212 */ /* 0x001fc800078e3cff */
[----:B------:R-:W-:-:S04]  /*1f440*/  @!P0 LOP3.LUT R4, R5, R4, RZ, 0x3c, !PT ;  /* 0x0000000405048212 */ /* 0x000fc800078e3cff */
[----:B------:R-:W-:-:S05]  /*1f450*/  @!P0 LOP3.LUT R5, R5, R4, RZ, 0x3c, !PT ;  /* 0x0000000405058212 */ /* 0x000fca00078e3cff */
[----:B------:R0:W4:Y:S01]  /*1f460*/  @!P0 LDG.E.U8 R28, desc[UR42][R4.64] ;  /* 0x0000002a041c8981 */ /* 0x000122000c1e1100 */
[----:B--2---:R-:W-:-:S03]  /*1f470*/  PRMT R0, RZ, 0x7610, R0 ;  /* 0x00007610ff007816 */ /* 0x004fc60000000000 */
[----:B------:R-:W-:Y:S01]  /*1f480*/  STL [R1+0x22bc], R2 ;  /* 0x0022bc0201007387 */ /* 0x000fe20000100800 */
[----:B------:R-:W-:Y:S01]  /*1f490*/  PRMT R13, RZ, 0x7610, R13 ;  /* 0x00007610ff0d7816 */ /* 0x000fe2000000000d */
[----:B0-----:R-:W-:Y:S02]  /*1f4a0*/  @!P1 IMAD.MOV.U32 R4, RZ, RZ, R7 ;  /* 0x000000ffff049224 */ /* 0x001fe400078e0007 */
[----:B------:R-:W-:-:S05]  /*1f4b0*/  @!P1 IMAD.MOV.U32 R5, RZ, RZ, R10 ;  /* 0x000000ffff059224 */ /* 0x000fca00078e000a */
[----:B------:R0:W2:Y:S02]  /*1f4c0*/  @!P1 LDG.E.U8 R0, desc[UR42][R4.64] ;  /* 0x0000002a04009981 */ /* 0x0000a4000c1e1100 */
[----:B0-----:R-:W-:Y:S02]  /*1f4d0*/  @!P0 IMAD.MOV.U32 R4, RZ, RZ, R14 ;  /* 0x000000ffff048224 */ /* 0x001fe400078e000e */
[----:B---3--:R-:W-:-:S05]  /*1f4e0*/  @!P0 IMAD.MOV.U32 R5, RZ, RZ, R15 ;  /* 0x000000ffff058224 */ /* 0x008fca00078e000f */
[----:B------:R0:W3:Y:S04]  /*1f4f0*/  @!P0 LDG.E.U8 R13, desc[UR42][R4.64] ;  /* 0x0000002a040d8981 */ /* 0x0000e8000c1e1100 */
[----:B----4-:R1:W-:Y:S04]  /*1f500*/  STL [R1+0x10], R28 ;  /* 0x0000101c01007387 */ /* 0x0103e80000100800 */
[----:B-1----:R-:W4:Y:S04]  /*1f510*/  LDL.LU R28, [R1+0x2338] ;  /* 0x00233800011c7983 */ /* 0x002f280000300800 */
[----:B------:R-:W4:Y:S04]  /*1f520*/  LDL R10, [R1+0x127c] ;  /* 0x00127c00010a7983 */ /* 0x000f280000100800 */
[----:B------:R-:W4:Y:S01]  /*1f530*/  LDL R7, [R1+0x12b4] ;  /* 0x0012b40001077983 */ /* 0x000f220000100800 */
[----:B------:R-:W-:Y:S01]  /*1f540*/  PRMT R11, RZ, 0x7610, R11 ;  /* 0x00007610ff0b7816 */ /* 0x000fe2000000000b */
[----:B0-----:R-:W-:-:S02]  /*1f550*/  @!P1 IMAD.MOV.U32 R4, RZ, RZ, R6 ;  /* 0x000000ffff049224 */ /* 0x001fc400078e0006 */
[----:B------:R-:W-:Y:S01]  /*1f560*/  @!P1 IMAD.MOV.U32 R5, RZ, RZ, R12 ;  /* 0x000000ffff059224 */ /* 0x000fe200078e000c */
[----:B------:R-:W-:-:S04]  /*1f570*/  PRMT R2, RZ, 0x7610, R2 ;  /* 0x00007610ff027816 */ /* 0x000fc80000000002 */
[----:B------:R0:W4:Y:S02]  /*1f580*/  @!P1 LDG.E.U8 R11, desc[UR42][R4.64] ;  /* 0x0000002a040b9981 */ /* 0x000124000c1e1100 */
[----:B0-----:R-:W-:Y:S02]  /*1f590*/  @!P0 IMAD.MOV.U32 R4, RZ, RZ, R8 ;  /* 0x000000ffff048224 */ /* 0x001fe400078e0008 */
[----:B------:R-:W-:-:S05]  /*1f5a0*/  @!P0 IMAD.MOV.U32 R5, RZ, RZ, R9 ;  /* 0x000000ffff058224 */ /* 0x000fca00078e0009 */
[----:B------:R4:W4:Y:S01]  /*1f5b0*/  @!P0 LDG.E.U8 R2, desc[UR42][R4.64] ;  /* 0x0000002a04028981 */ /* 0x000922000c1e1100 */
[----:B------:R-:W-:-:S03]  /*1f5c0*/  PRMT R29, RZ, 0x7610, R29 ;  /* 0x00007610ff1d7816 */ /* 0x000fc6000000001d */
[----:B--2---:R0:W-:Y:S04]  /*1f5d0*/  STL [R1+0xc], R0 ;  /* 0x00000c0001007387 */ /* 0x0041e80000100800 */
[----:B0-----:R-:W2:Y:S04]  /*1f5e0*/  LDL.LU R0, [R1+0x2334] ;  /* 0x0023340001007983 */ /* 0x001ea80000300800 */
[----:B---3--:R0:W-:Y:S04]  /*1f5f0*/  STL [R1+0x8], R13 ;  /* 0x0000080d01007387 */ /* 0x0081e80000100800 */
[----:B------:R-:W3:Y:S04]  /*1f600*/  LDL R6, [R1+0x12b0] ;  /* 0x0012b00001067983 */ /* 0x000ee80000100800 */
[----:B------:R-:W2:Y:S04]  /*1f610*/  LDL R9, [R1+0x128c] ;  /* 0x00128c0001097983 */ /* 0x000ea80000100800 */
[----:B------:R-:W2:Y:S04]  /*1f620*/  LDL R8, [R1+0x12c4] ;  /* 0x0012c40001087983 */ /* 0x000ea80000100800 */
[----:B0-----:R-:W2:Y:S01]  /*1f630*/  LDL R13, [R1+0x1288] ;  /* 0x00128800010d7983 */ /* 0x001ea20000100800 */
[----:B----4-:R-:W-:-:S02]  /*1f640*/  @!P1 IMAD.MOV.U32 R5, RZ, RZ, R10 ;  /* 0x000000ffff059224 */ /* 0x010fc400078e000a */
[----:B------:R-:W-:-:S05]  /*1f650*/  @!P1 IMAD.MOV.U32 R4, RZ, RZ, R7 ;  /* 0x000000ffff049224 */ /* 0x000fca00078e0007 */
[----:B------:R3:W4:Y:S04]  /*1f660*/  @!P1 LDG.E.U8 R29, desc[UR42][R4.64] ;  /* 0x0000002a041d9981 */ /* 0x000728000c1e1100 */
[----:B------:R-:W-:Y:S04]  /*1f670*/  STL [R1+0x22cc], R2 ;  /* 0x0022cc0201007387 */ /* 0x000fe80000100800 */
[----:B------:R-:W4:Y:S04]  /*1f680*/  LDL R12, [R1+0x1298] ;  /* 0x00129800010c7983 */ /* 0x000f280000100800 */
[----:B------:R0:W-:Y:S04]  /*1f690*/  STL [R1+0x4], R11 ;  /* 0x0000040b01007387 */ /* 0x0001e80000100800 */
[----:B------:R-:W4:Y:S04]  /*1f6a0*/  LDL R10, [R1+0x129c] ;  /* 0x00129c00010a7983 */ /* 0x000f280000100800 */
[----:B------:R-:W4:Y:S04]  /*1f6b0*/  LDL R7, [R1+0x12d4] ;  /* 0x0012d40001077983 */ /* 0x000f280000100800 */
[----:B0-----:R-:W4:Y:S01]  /*1f6c0*/  LDL R11, [R1+0x12c0] ;  /* 0x0012c000010b7983 */ /* 0x001f220000100800 */
[----:B------:R-:W-:Y:S01]  /*1f6d0*/  PRMT R28, RZ, 0x7610, R28 ;  /* 0x00007610ff1c7816 */ /* 0x000fe2000000001c */
[----:B---3--:R-:W-:-:S02]  /*1f6e0*/  @!P0 IMAD.MOV.U32 R4, RZ, RZ, R6 ;  /* 0x000000ffff048224 */ /* 0x008fc400078e0006 */
[----:B--2---:R-:W-:-:S05]  /*1f6f0*/  @!P0 IMAD.MOV.U32 R5, RZ, RZ, R13 ;  /* 0x000000ffff058224 */ /* 0x004fca00078e000d */
[----:B------:R0:W2:Y:S04]  /*1f700*/  @!P0 LDG.E.U8 R28, desc[UR42][R4.64] ;  /* 0x0000002a041c8981 */ /* 0x0000a8000c1e1100 */
[----:B----4-:R-:W-:Y:S04]  /*1f710*/  STL [R1+0x22d0], R29 ;  /* 0x0022d01d01007387 */ /* 0x010fe80000100800 */
[----:B------:R-:W3:Y:S04]  /*1f720*/  LDL R6, [R1+0x12a8] ;  /* 0x0012a80001067983 */ /* 0x000ee80000100800 */
[----:B------:R-:W4:Y:S01]  /*1f730*/  LDL R2, [R1+0x12d0] ;  /* 0x0012d00001027983 */ /* 0x000f220000100800 */
[----:B------:R-:W-:Y:S01]  /*1f740*/  PRMT R27, RZ, 0x7610, R27 ;  /* 0x00007610ff1b7816 */ /* 0x000fe2000000001b */
[----:B0-----:R-:W-:-:S02]  /*1f750*/  @!P1 IMAD.MOV.U32 R4, RZ, RZ, R8 ;  /* 0x000000ffff049224 */ /* 0x001fc400078e0008 */
[----:B------:R-:W-:Y:S01]  /*1f760*/  @!P1 IMAD.MOV.U32 R5, RZ, RZ, R9 ;  /* 0x000000ffff059224 */ /* 0x000fe200078e0009 */
[----:B------:R-:W-:-:S04]  /*1f770*/  PRMT R26, RZ, 0x7610, R26 ;  /* 0x00007610ff1a7816 */ /* 0x000fc8000000001a */
[----:B------:R0:W4:Y:S01]  /*1f780*/  @!P1 LDG.E.U8 R27, desc[UR42][R4.64] ;  /* 0x0000002a041b9981 */ /* 0x000122000c1e1100 */
[----:B------:R-:W-:Y:S01]  /*1f790*/  PRMT R22, RZ, 0x7610, R22 ;  /* 0x00007610ff167816 */ /* 0x000fe20000000016 */
[----:B0-----:R-:W-:Y:S02]  /*1f7a0*/  @!P0 IMAD.MOV.U32 R5, RZ, RZ, R12 ;  /* 0x000000ffff058224 */ /* 0x001fe400078e000c */
[----:B------:R-:W-:-:S05]  /*1f7b0*/  @!P0 IMAD.MOV.U32 R4, RZ, RZ, R11 ;  /* 0x000000ffff048224 */ /* 0x000fca00078e000b */
[----:B------:R0:W4:Y:S01]  /*1f7c0*/  @!P0 LDG.E.U8 R26, desc[UR42][R4.64] ;  /* 0x0000002a041a8981 */ /* 0x000122000c1e1100 */
[----:B------:R-:W-:Y:S01]  /*1f7d0*/  PRMT R20, RZ, 0x7610, R20 ;  /* 0x00007610ff147816 */ /* 0x000fe20000000014 */
[----:B0-----:R-:W-:Y:S02]  /*1f7e0*/  @!P1 IMAD.MOV.U32 R4, RZ, RZ, R7 ;  /* 0x000000ffff049224 */ /* 0x001fe400078e0007 */
[----:B------:R-:W-:-:S05]  /*1f7f0*/  @!P1 IMAD.MOV.U32 R5, RZ, RZ, R10 ;  /* 0x000000ffff059224 */ /* 0x000fca00078e000a */
[----:B------:R3:W4:Y:S04]  /*1f800*/  @!P1 LDG.E.U8 R22, desc[UR42][R4.64] ;  /* 0x0000002a04169981 */ /* 0x000728000c1e1100 */
[----:B--2---:R-:W-:Y:S04]  /*1f810*/  STL [R1+0x22c0], R28 ;  /* 0x0022c01c01007387 */ /* 0x004fe80000100800 */
[----:B------:R-:W2:Y:S04]  /*1f820*/  LDL R9, [R1+0x12ac] ;  /* 0x0012ac0001097983 */ /* 0x000ea80000100800 */
[----:B------:R-:W2:Y:S01]  /*1f830*/  LDL R8, [R1+0x12e4] ;  /* 0x0012e40001087983 */ /* 0x000ea20000100800 */
[----:B---3--:R-:W-:-:S02]  /*1f840*/  @!P0 IMAD.MOV.U32 R5, RZ, RZ, R6 ;  /* 0x000000ffff058224 */ /* 0x008fc400078e0006 */
[----:B----4-:R-:W-:-:S05]  /*1f850*/  @!P0 IMAD.MOV.U32 R4, RZ, RZ, R2 ;  /* 0x000000ffff048224 */ /* 0x010fca00078e0002 */
[----:B------:R2:W3:Y:S04]  /*1f860*/  @!P0 LDG.E.U8 R20, desc[UR42][R4.64] ;  /* 0x0000002a04148981 */ /* 0x0004e8000c1e1100 */
[----:B------:R-:W-:Y:S01]  /*1f870*/  STL [R1+0x22c4], R27 ;  /* 0x0022c41b01007387 */ /* 0x000fe20000100800 */
[----:B------:R-:W-:-:S03]  /*1f880*/  PRMT R18, RZ, 0x7610, R18 ;  /* 0x00007610ff127816 */ /* 0x000fc60000000012 */
[----:B------:R-:W-:Y:S04]  /*1f890*/  STL [R1+0x2314], R26 ;  /* 0x0023141a01007387 */ /* 0x000fe80000100800 */
[----:B------:R-:W4:Y:S04]  /*1f8a0*/  LDL R10, [R1+0x12b8] ;  /* 0x0012b800010a7983 */ /* 0x000f280000100800 */
[----:B------:R-:W4:Y:S04]  /*1f8b0*/  LDL R7, [R1+0x12e0] ;  /* 0x0012e00001077983 */ /* 0x000f280000100800 */
[----:B------:R-:W-:Y:S04]  /*1f8c0*/  STL [R1+0x2318], R22 ;  /* 0x0023181601007387 */ /* 0x000fe80000100800 */
[----:B------:R-:W4:Y:S04]  /*1f8d0*/  LDL R6, [R1+0x12bc] ;  /* 0x0012bc0001067983 */ /* 0x000f280000100800 */
[----:B------:R-:W4:Y:S01]  /*1f8e0*/  LDL R2, [R1+0x12f4] ;  /* 0x0012f40001027983 */ /* 0x000f220000100800 */
[----:B--2---:R-:W-:-:S02]  /*1f8f0*/  @!P1 IMAD.MOV.U32 R4, RZ, RZ, R8 ;  /* 0x000000ffff049224 */ /* 0x004fc400078e0008 */
[----:B------:R-:W-:-:S05]  /*1f900*/  @!P1 IMAD.MOV.U32 R5, RZ, RZ, R9 ;  /* 0x000000ffff059224 */ /* 0x000fca00078e0009 */
[----:B------:R4:W2:Y:S04]  /*1f910*/  @!P1 LDG.E.U8 R18, desc[UR42][R4.64] ;  /* 0x0000002a04129981 */ /* 0x0008a8000c1e1100 */
[----:B---3--:R-:W-:Y:S04]  /*1f920*/  STL [R1+0x22f8], R20 ;  /* 0x0022f81401007387 */ /* 0x008fe80000100800 */
[----:B------:R-:W3:Y:S04]  /*1f930*/  LDL R14, [R1+0x12c8] ;  /* 0x0012c800010e7983 */ /* 0x000ee80000100800 */
[----:B------:R-:W3:Y:S04]  /*1f940*/  LDL R13, [R1+0x12f0] ;  /* 0x0012f000010d7983 */ /* 0x000ee80000100800 */
[----:B------:R-:W3:Y:S04]  /*1f950*/  LDL R9, [R1+0x12cc] ;  /* 0x0012cc0001097983 */ /* 0x000ee80000100800 */
[----:B------:R-:W3:Y:S01]  /*1f960*/  LDL R8, [R1+0x1304] ;  /* 0x0013040001087983 */ /* 0x000ee20000100800 */
[----:B------:R-:W-:-:S02]  /*1f970*/  PRMT R16, RZ, 0x7610, R16 ;  /* 0x00007610ff107816 */ /* 0x000fc40000000010 */
[----:B------:R-:W-:Y:S01]  /*1f980*/  PRMT R3, RZ, 0x7610, R3 ;  /* 0x00007610ff037816 */ /* 0x000fe20000000003 */
[----:B----4-:R-:W-:Y:S02]  /*1f990*/  @!P0 IMAD.MOV.U32 R5, RZ, RZ, R10 ;  /* 0x000000ffff058224 */ /* 0x010fe400078e000a */
[----:B------:R-:W-:-:S05]  /*1f9a0*/  @!P0 IMAD.MOV.U32 R4, RZ, RZ, R7 ;  /* 0x000000ffff048224 */ /* 0x000fca00078e0007 */
[----:B------:R0:W4:Y:S01]  /*1f9b0*/  @!P0 LDG.E.U8 R16, desc[UR42][R4.64] ;  /* 0x0000002a04108981 */ /* 0x000122000c1e1100 */
[----:B------:R-:W-:Y:S02]  /*1f9c0*/  @!P1 IMAD.MOV.U32 R7, RZ, RZ, R6 ;  /* 0x000000ffff079224 */ /* 0x000fe400078e0006 */
[----:B------:R-:W-:Y:S01]  /*1f9d0*/  @!P1 IMAD.MOV.U32 R6, RZ, RZ, R2 ;  /* 0x000000ffff069224 */ /* 0x000fe200078e0002 */
[----:B0-----:R-:W-:Y:S02]  /*1f9e0*/  PRMT R4, RZ, 0x7610, R4 ;  /* 0x00007610ff047816 */ /* 0x001fe40000000004 */
[----:B------:R-:W-:Y:S02]  /*1f9f0*/  PRMT R5, RZ, 0x7610, R5 ;  /* 0x00007610ff057816 */ /* 0x000fe40000000005 */
[----:B------:R3:W4:Y:S04]  /*1fa00*/  @!P1 LDG.E.U8 R3, desc[UR42][R6.64] ;  /* 0x0000002a06039981 */ /* 0x000728000c1e1100 */
[----:B--2---:R-:W-:Y:S04]  /*1fa10*/  STL [R1+0x22fc], R18 ;  /* 0x0022fc1201007387 */ /* 0x004fe80000100800 */
[----:B------:R-:W2:Y:S04]  /*1fa20*/  LDL R12, [R1+0x12d8] ;  /* 0x0012d800010c7983 */ /* 0x000ea80000100800 */
[----:B------:R-:W2:Y:S01]  /*1fa30*/  LDL R11, [R1+0x1300] ;  /* 0x00130000010b7983 */ /* 0x000ea20000100800 */
[----:B---3--:R-:W-:-:S02]  /*1fa40*/  @!P0 IMAD.MOV.U32 R7, RZ, RZ, R14 ;  /* 0x000000ffff078224 */ /* 0x008fc400078e000e */
[----:B------:R-:W-:Y:S01]  /*1fa50*/  @!P0 IMAD.MOV.U32 R6, RZ, RZ, R13 ;  /* 0x000000ffff068224 */ /* 0x000fe200078e000d */
[----:B------:R-:W3:Y:S04]  /*1fa60*/  @!P1 LDG.E.U8 R5, desc[UR42][R8.64] ;  /* 0x0000002a08059981 */ /* 0x000ee8000c1e1100 */
[----:B------:R0:W3:Y:S02]  /*1fa70*/  @!P0 LDG.E.U8 R4, desc[UR42][R6.64] ;  /* 0x0000002a06048981 */ /* 0x0000e4000c1e1100 */
[----:B0-----:R-:W-:Y:S02]  /*1fa80*/  PRMT R6, RZ, 0x7610, R6 ;  /* 0x00007610ff067816 */ /* 0x001fe40000000006 */
[----:B----4-:R-:W-:Y:S04]  /*1fa90*/  STL [R1+0x22d4], R16 ;  /* 0x0022d41001007387 */ /* 0x010fe80000100800 */
[----:B------:R-:W4:Y:S04]  /*1faa0*/  LDL R10, [R1+0x12dc] ;  /* 0x0012dc00010a7983 */ /* 0x000f280000100800 */
[----:B------:R-:W4:Y:S04]  /*1fab0*/  LDL R2, [R1+0x1314] ;  /* 0x0013140001027983 */ /* 0x000f280000100800 */
[----:B------:R-:W-:Y:S01]  /*1fac0*/  STL [R1+0x22d8], R3 ;  /* 0x0022d80301007387 */ /* 0x000fe20000100800 */
[----:B--2---:R-:W-:-:S02]  /*1fad0*/  @!P0 IMAD.MOV.U32 R9, RZ, RZ, R12 ;  /* 0x000000ffff098224 */ /* 0x004fc400078e000c */
[----:B------:R-:W-:-:S05]  /*1fae0*/  @!P0 IMAD.MOV.U32 R8, RZ, RZ, R11 ;  /* 0x000000ffff088224 */ /* 0x000fca00078e000b */
[----:B------:R0:W2:Y:S04]  /*1faf0*/  @!P0 LDG.E.U8 R6, desc[UR42][R8.64] ;  /* 0x0000002a08068981 */ /* 0x0000a8000c1e1100 */
[----:B---3--:R1:W-:Y:S04]  /*1fb00*/  STL [R1+0x22c8], R4 ;  /* 0x0022c80401007387 */ /* 0x0083e80000100800 */
[----:B------:R-:W3:Y:S04]  /*1fb10*/  LDL R15, [R1+0x12e8] ;  /* 0x0012e800010f7983 */ /* 0x000ee80000100800 */
[----:B------:R-:W3:Y:S04]  /*1fb20*/  LDL R13, [R1+0x1310] ;  /* 0x00131000010d7983 */ /* 0x000ee80000100800 */
[----:B------:R0:W-:Y:S04]  /*1fb30*/  STL [R1+0x22dc], R5 ;  /* 0x0022dc0501007387 */ /* 0x0001e80000100800 */
[----:B------:R-:W3:Y:S04]  /*1fb40*/  LDL R12, [R1+0x12ec] ;  /* 0x0012ec00010c7983 */ /* 0x000ee80000100800 */
[----:B-1----:R-:W3:Y:S01]  /*1fb50*/  LDL R4, [R1+0x1324] ;  /* 0x0013240001047983 */ /* 0x002ee20000100800 */
[----:B------:R-:W-:-:S02]  /*1fb60*/  PRMT R7, RZ, 0x7610, R7 ;  /* 0x00007610ff077816 */ /* 0x000fc40000000007 */
[----:B0-----:R-:W-:Y:S02]  /*1fb70*/  PRMT R8, RZ, 0x7610, R8 ;  /* 0x00007610ff087816 */ /* 0x001fe40000000008 */
[----:B------:R-:W-:Y:S01]  /*1fb80*/  PRMT R9, RZ, 0x7610, R9 ;  /* 0x00007610ff097816 */ /* 0x000fe20000000009 */
[----:B----4-:R-:W-:Y:S02]  /*1fb90*/  @!P1 IMAD.MOV.U32 R11, RZ, RZ, R10 ;  /* 0x000000ffff0b9224 */ /* 0x010fe400078e000a */
[----:B------:R-:W-:-:S05]  /*1fba0*/  @!P1 IMAD.MOV.U32 R10, RZ, RZ, R2 ;  /* 0x000000ffff0a9224 */ /* 0x000fca00078e0002 */
[----:B------:R3:W4:Y:S04]  /*1fbb0*/  @!P1 LDG.E.U8 R7, desc[UR42][R10.64] ;  /* 0x0000002a0a079981 */ /* 0x000728000c1e1100 */
[----:B--2---:R0:W-:Y:S04]  /*1fbc0*/  STL [R1+0x231c], R6 ;  /* 0x00231c0601007387 */ /* 0x0041e80000100800 */
[----:B------:R-:W2:Y:S04]  /*1fbd0*/  LDL R14, [R1+0x12f8] ;  /* 0x0012f800010e7983 */ /* 0x000ea80000100800 */
[----:B------:R-:W2:Y:S04]  /*1fbe0*/  LDL R5, [R1+0x1320] ;  /* 0x0013200001057983 */ /* 0x000ea80000100800 */
[----:B------:R-:W2:Y:S04]  /*1fbf0*/  LDL R3, [R1+0x12fc] ;  /* 0x0012fc0001037983 */ /* 0x000ea80000100800 */
[----:B------:R-:W2:Y:S01]  /*1fc00*/  LDL R2, [R1+0x1334] ;  /* 0x0013340001027983 */ /* 0x000ea20000100800 */
[----:B---3--:R-:W-:-:S02]  /*1fc10*/  @!P0 IMAD.MOV.U32 R11, RZ, RZ, R15 ;  /* 0x000000ffff0b8224 */ /* 0x008fc400078e000f */
[----:B------:R-:W-:Y:S02]  /*1fc20*/  @!P0 IMAD.MOV.U32 R10, RZ, RZ, R13 ;  /* 0x000000ffff0a8224 */ /* 0x000fe400078e000d */
[----:B------:R-:W-:-:S03]  /*1fc30*/  @!P1 IMAD.MOV.U32 R13, RZ, RZ, R12 ;  /* 0x000000ffff0d9224 */ /* 0x000fc600078e000c */
[----:B------:R1:W3:Y:S01]  /*1fc40*/  @!P0 LDG.E.U8 R8, desc[UR42][R10.64] ;  /* 0x0000002a0a088981 */ /* 0x0002e2000c1e1100 */
[----:B------:R-:W-:-:S05]  /*1fc50*/  @!P1 IMAD.MOV.U32 R12, RZ, RZ, R4 ;  /* 0x000000ffff0c9224 */ /* 0x000fca00078e0004 */
[----:B------:R2:W3:Y:S01]  /*1fc60*/  @!P1 LDG.E.U8 R9, desc[UR42][R12.64] ;  /* 0x0000002a0c099981 */ /* 0x0004e2000c1e1100 */
[----:B-1----:R-:W-:-:S03]  /*1fc70*/  PRMT R10, RZ, 0x7610, R10 ;  /* 0x00007610ff0a7816 */ /* 0x002fc6000000000a */
[----:B----4-:R1:W-:Y:S04]  /*1fc80*/  STL [R1+0x2320], R7 ;  /* 0x0023200701007387 */ /* 0x0103e80000100800 */
[----:B0-----:R-:W4:Y:S04]  /*1fc90*/  LDL R6, [R1+0x1330] ;  /* 0x0013300001067983 */ /* 0x001f280000100800 */
[----:B-1----:R-:W4:Y:S01]  /*1fca0*/  LDL R7, [R1+0x1308] ;  /* 0x0013080001077983 */ /* 0x002f220000100800 */
[----:B--2---:R-:W-:Y:S02]  /*1fcb0*/  @!P0 IMAD.MOV.U32 R13, RZ, RZ, R14 ;  /* 0x000000ffff0d8224 */ /* 0x004fe400078e000e */
[----:B------:R-:W-:-:S05]  /*1fcc0*/  @!P0 IMAD.MOV.U32 R12, RZ, RZ, R5 ;  /* 0x000000ffff0c8224 */ /* 0x000fca00078e0005 */
[----:B------:R0:W2:Y:S04]  /*1fcd0*/  @!P0 LDG.E.U8 R10, desc[UR42][R12.64] ;  /* 0x0000002a0c0a8981 */ /* 0x0000a8000c1e1100 */
[----:B---3--:R-:W-:Y:S04]  /*1fce0*/  STL [R1+0x2300], R8 ;  /* 0x0023000801007387 */ /* 0x008fe80000100800 */
[----:B------:R-:W3:Y:S04]  /*1fcf0*/  LDL R4, [R1+0x1344] ;  /* 0x0013440001047983 */ /* 0x000ee80000100800 */
[----:B------:R-:W-:Y:S04]  /*1fd00*/  STL [R1+0x2304], R9 ;  /* 0x0023040901007387 */ /* 0x000fe80000100800 */
[----:B------:R-:W3:Y:S01]  /*1fd10*/  LDL R5, [R1+0x130c] ;  /* 0x00130c0001057983 */ /* 0x000ee20000100800 */
[----:B------:R-:W-:Y:S01]  /*1fd20*/  PRMT R11, RZ, 0x7610, R11 ;  /* 0x00007610ff0b7816 */ /* 0x000fe2000000000b */
[----:B------:R-:W-:-:S02]  /*1fd30*/  @!P1 IMAD.MOV.U32 R14, RZ, RZ, R2 ;  /* 0x000000ffff0e9224 */ /* 0x000fc400078e0002 */
[----:B------:R-:W-:Y:S01]  /*1fd40*/  @!P1 IMAD.MOV.U32 R15, RZ, RZ, R3 ;  /* 0x000000ffff0f9224 */ /* 0x000fe200078e0003 */
[----:B0-----:R-:W-:-:S04]  /*1fd50*/  PRMT R12, RZ, 0x7610, R12 ;  /* 0x00007610ff0c7816 */ /* 0x001fc8000000000c */
[----:B------:R4:W3:Y:S02]  /*1fd60*/  @!P1 LDG.E.U8 R11, desc[UR42][R14.64] ;  /* 0x0000002a0e0b9981 */ /* 0x0008e4000c1e1100 */
[----:B----4-:R-:W-:Y:S02]  /*1fd70*/  @!P0 IMAD.MOV.U32 R14, RZ, RZ, R6 ;  /* 0x000000ffff0e8224 */ /* 0x010fe400078e0006 */
[----:B------:R-:W-:-:S05]  /*1fd80*/  @!P0 IMAD.MOV.U32 R15, RZ, RZ, R7 ;  /* 0x000000ffff0f8224 */ /* 0x000fca00078e0007 */
[----:B------:R3:W4:Y:S01]  /*1fd90*/  @!P0 LDG.E.U8 R12, desc[UR42][R14.64] ;  /* 0x0000002a0e0c8981 */ /* 0x000722000c1e1100 */
[----:B------:R-:W-:-:S03]  /*1fda0*/  PRMT R13, RZ, 0x7610, R13 ;  /* 0x00007610ff0d7816 */ /* 0x000fc6000000000d */
[----:B--2---:R0:W-:Y:S04]  /*1fdb0*/  STL [R1+0x22e0], R10 ;  /* 0x0022e00a01007387 */ /* 0x0041e80000100800 */
[----:B------:R-:W2:Y:S04]  /*1fdc0*/  LDL R3, [R1+0x1318] ;  /* 0x0013180001037983 */ /* 0x000ea80000100800 */
[----:B------:R-:W2:Y:S01]  /*1fdd0*/  LDL R2, [R1+0x1340] ;  /* 0x0013400001027983 */ /* 0x000ea20000100800 */
[----:B---3--:R-:W-:Y:S02]  /*1fde0*/  @!P1 IMAD.MOV.U32 R14, RZ, RZ, R4 ;  /* 0x000000ffff0e9224 */ /* 0x008fe400078e0004 */
[----:B------:R-:W-:-:S05]  /*1fdf0*/  @!P1 IMAD.MOV.U32 R15, RZ, RZ, R5 ;  /* 0x000000ffff0f9224 */ /* 0x000fca00078e0005 */
[----:B------:R2:W3:Y:S04]  /*1fe00*/  @!P1 LDG.E.U8 R13, desc[UR42][R14.64] ;  /* 0x0000002a0e0d9981 */ /* 0x0004e8000c1e1100 */
[----:B------:R1:W-:Y:S04]  /*1fe10*/  STL [R1+0x22e4], R11 ;  /* 0x0022e40b01007387 */ /* 0x0003e80000100800 */
[----:B0-----:R-:W3:Y:S04]  /*1fe20*/  LDL R10, [R1+0x1354] ;  /* 0x00135400010a7983 */ /* 0x001ee80000100800 */
[----:B------:R-:W3:Y:S04]  /*1fe30*/  LDL R8, [R1+0x1350] ;  /* 0x0013500001087983 */ /* 0x000ee80000100800 */
[----:B-1----:R-:W3:Y:S04]  /*1fe40*/  LDL R11, [R1+0x131c] ;  /* 0x00131c00010b7983 */ /* 0x002ee80000100800 */
[----:B----4-:R-:W-:Y:S04]  /*1fe50*/  STL [R1+0x22e8], R12 ;  /* 0x0022e80c01007387 */ /* 0x010fe80000100800 */
[----:B------:R-:W4:Y:S04]  /*1fe60*/  LDL R9, [R1+0x1328] ;  /* 0x0013280001097983 */ /* 0x000f280000100800 */
[----:B------:R-:W4:Y:S04]  /*1fe70*/  LDL R7, [R1+0x132c] ;  /* 0x00132c0001077983 */ /* 0x000f280000100800 */
[----:B------:R-:W4:Y:S04]  /*1fe80*/  LDL R6, [R1+0x135c] ;  /* 0x00135c0001067983 */ /* 0x000f280000100800 */
[----:B------:R-:W4:Y:S04]  /*1fe90*/  LDL R5, [R1+0x1338] ;  /* 0x0013380001057983 */ /* 0x000f280000100800 */
[----:B------:R-:W4:Y:S01]  /*1fea0*/  LDL R4, [R1+0x1358] ;  /* 0x0013580001047983 */ /* 0x000f220000100800 */
[----:B--2---:R-:W-:-:S02]  /*1feb0*/  @!P0 IMAD.MOV.U32 R15, RZ, RZ, R3 ;  /* 0x000000ffff0f8224 */ /* 0x004fc400078e0003 */
[----:B------:R-:W-:Y:S01]  /*1fec0*/  @!P0 IMAD.MOV.U32 R14, RZ, RZ, R2 ;  /* 0x000000ffff0e8224 */ /* 0x000fe200078e0002 */
[----:B---3--:R-:W-:Y:S04]  /*1fed0*/  STL [R1+0x22ec], R13 ;  /* 0x0022ec0d01007387 */ /* 0x008fe80000100800 */
[----:B------:R-:W2:Y:S04]  /*1fee0*/  LDL R3, [R1+0x133c] ;  /* 0x00133c0001037983 */ /* 0x000ea80000100800 */
[----:B------:R-:W3:Y:S01]  /*1fef0*/  LDL R2, [R1+0x1364] ;  /* 0x0013640001027983 */ /* 0x000ee20000100800 */
[----:B------:R-:W-:-:S02]  /*1ff00*/  PRMT R17, RZ, 0x7610, R17 ;  /* 0x00007610ff117816 */ /* 0x000fc40000000011 */
[----:B------:R-:W-:-:S04]  /*1ff10*/  PRMT R19, RZ, 0x7610, R19 ;  /* 0x00007610ff137816 */ /* 0x000fc80000000013 */
[----:B------:R0:W3:Y:S01]  /*1ff20*/  @!P0 LDG.E.U8 R17, desc[UR42][R14.64] ;  /* 0x0000002a0e118981 */ /* 0x0000e2000c1e1100 */
[----:B------:R-:W-:Y:S01]  /*1ff30*/  PRMT R21, RZ, 0x7610, R21 ;  /* 0x00007610ff157816 */ /* 0x000fe20000000015 */
[----:B0-----:R-:W-:Y:S02]  /*1ff40*/  @!P1 IMAD.MOV.U32 R14, RZ, RZ, R10 ;  /* 0x000000ffff0e9224 */ /* 0x001fe400078e000a */
[----:B------:R-:W-:-:S05]  /*1ff50*/  @!P1 IMAD.MOV.U32 R15, RZ, RZ, R11 ;  /* 0x000000ffff0f9224 */ /* 0x000fca00078e000b */
[----:B------:R0:W3:Y:S01]  /*1ff60*/  @!P1 LDG.E.U8 R19, desc[UR42][R14.64] ;  /* 0x0000002a0e139981 */ /* 0x0000e2000c1e1100 */
[----:B------:R-:W-:Y:S01]  /*1ff70*/  PRMT R23, RZ, 0x7610, R23 ;  /* 0x00007610ff177816 */ /* 0x000fe20000000017 */
[----:B0-----:R-:W-:Y:S02]  /*1ff80*/  @!P0 IMAD.MOV.U32 R14, RZ, RZ, R8 ;  /* 0x000000ffff0e8224 */ /* 0x001fe400078e0008 */
[----:B----4-:R-:W-:-:S05]  /*1ff90*/  @!P0 IMAD.MOV.U32 R15, RZ, RZ, R9 ;  /* 0x000000ffff0f8224 */ /* 0x010fca00078e0009 */
[----:B------:R0:W4:Y:S01]  /*1ffa0*/  @!P0 LDG.E.U8 R21, desc[UR42][R14.64] ;  /* 0x0000002a0e158981 */ /* 0x000122000c1e1100 */
[----:B------:R-:W-:Y:S01]  /*1ffb0*/  PRMT R24, RZ, 0x7610, R24 ;  /* 0x00007610ff187816 */ /* 0x000fe20000000018 */
[----:B0-----:R-:W-:Y:S02]  /*1ffc0*/  @!P1 IMAD.MOV.U32 R14, RZ, RZ, R6 ;  /* 0x000000ffff0e9224 */ /* 0x001fe400078e0006 */
[----:B------:R-:W-:-:S05]  /*1ffd0*/  @!P1 IMAD.MOV.U32 R15, RZ, RZ, R7 ;  /* 0x000000ffff0f9224 */ /* 0x000fca00078e0007 */
[----:B------:R0:W4:Y:S01]  /*1ffe0*/  @!P1 LDG.E.U8 R23, desc[UR42][R14.64] ;  /* 0x0000002a0e179981 */ /* 0x000122000c1e1100 */
[----:B------:R-:W-:Y:S01]  /*1fff0*/  PRMT R25, RZ, 0x7610, R25 ;  /* 0x00007610ff197816 */ /* 0x000fe20000000019 */
[----:B0-----:R-:W-:Y:S02]  /*20000*/  @!P0 IMAD.MOV.U32 R14, RZ, RZ, R4 ;  /* 0x000000ffff0e8224 */ /* 0x001fe400078e0004 */
[----:B------:R-:W-:Y:S01]  /*20010*/  @!P0 IMAD.MOV.U32 R15, RZ, RZ, R5 ;  /* 0x000000ffff0f8224 */ /* 0x000fe200078e0005 */
[----:B------:R-:W-:Y:S04]  /*20020*/  LDS.U8 R4, [R0+UR4+0x8] ;  /* 0x0000080400047984 */ /* 0x000fe80008000000 */
[----:B------:R2:W4:Y:S02]  /*20030*/  @!P0 LDG.E.U8 R24, desc[UR42][R14.64] ;  /* 0x0000002a0e188981 */ /* 0x000524000c1e1100 */
[----:B--2---:R-:W-:-:S02]  /*20040*/  @!P1 IMAD.MOV.U32 R15, RZ, RZ, R3 ;  /* 0x000000ffff0f9224 */ /* 0x004fc400078e0003 */
[----:B---3--:R-:W-:Y:S01]  /*20050*/  @!P1 IMAD.MOV.U32 R14, RZ, RZ, R2 ;  /* 0x000000ffff0e9224 */ /* 0x008fe200078e0002 */
[----:B------:R-:W-:Y:S04]  /*20060*/  LDS.U8 R3, [R0+UR4+0x800] ;  /* 0x0008000400037984 */ /* 0x000fe80008000000 */
[----:B------:R-:W-:Y:S04]  /*20070*/  LDS.U8 R2, [R0+UR4+0x80] ;  /* 0x0000800400027984 */ /* 0x000fe80008000000 */
[----:B------:R0:W2:Y:S04]  /*20080*/  @!P1 LDG.E.U8 R25, desc[UR42][R14.64] ;  /* 0x0000002a0e199981 */ /* 0x0000a8000c1e1100 */
[----:B0-----:R-:W0:Y:S04]  /*20090*/  LDS.U8 R15, [R0+UR4] ;  /* 0x00000004000f7984 */ /* 0x001e280008000000 */
[----:B------:R-:W1:Y:S04]  /*200a0*/  LDS.U8 R14, [R0+UR4+0x88] ;  /* 0x00008804000e7984 */ /* 0x000e680008000000 */
[----:B------:R-:W-:Y:S04]  /*200b0*/  STL [R1+0x2324], R17 ;  /* 0x0023241101007387 */ /* 0x000fe80000100800 */
[----:B------:R-:W-:Y:S04]  /*200c0*/  STL [R1+0x2328], R19 ;  /* 0x0023281301007387 */ /* 0x000fe80000100800 */
[----:B----4-:R-:W-:Y:S04]  /*200d0*/  STL [R1+0x2308], R21 ;  /* 0x0023081501007387 */ /* 0x010fe80000100800 */
[----:B------:R-:W-:Y:S04]  /*200e0*/  STL [R1+0x230c], R23 ;  /* 0x00230c1701007387 */ /* 0x000fe80000100800 */
[----:B------:R-:W-:Y:S04]  /*200f0*/  STL [R1+0x22f0], R24 ;  /* 0x0022f01801007387 */ /* 0x000fe80000100800 */
[----:B--2---:R-:W-:Y:S04]  /*20100*/  STL [R1+0x22f4], R25 ;  /* 0x0022f41901007387 */ /* 0x004fe80000100800 */
[----:B0-----:R-:W-:Y:S04]  /*20110*/  STL [R1+0x2310], R15 ;  /* 0x0023100f01007387 */ /* 0x001fe80000100800 */
[----:B-1----:R-:W-:Y:S04]  /*20120*/  STL [R1+0x232c], R14 ;  /* 0x00232c0e01007387 */ /* 0x002fe80000100800 */
[----:B------:R-:W-:Y:S04]  /*20130*/  STL [R1+0x40], R4 ;  /* 0x0000400401007387 */ /* 0x000fe80000100800 */
[----:B------:R-:W0:Y:S04]  /*20140*/  LDS.U8 R4, [R0+UR4+0x888] ;  /* 0x0008880400047984 */ /* 0x000e280008000000 */
[----:B------:R-:W-:Y:S04]  /*20150*/  STL [R1+0x3c], R2 ;  /* 0x00003c0201007387 */ /* 0x000fe80000100800 */
[----:B------:R-:W1:Y:S04]  /*20160*/  LDS.U8 R2, [R0+UR4+0x808] ;  /* 0x0008080400027984 */ /* 0x000e680008000000 */
[----:B------:R-:W-:Y:S04]  /*20170*/  STL [R1+0x38], R3 ;  /* 0x0000380301007387 */ /* 0x000fe80000100800 */
[----:B------:R-:W2:Y:S04]  /*20180*/  LDS.U8 R3, [R0+UR4+0x880] ;  /* 0x0008800400037984 */ /* 0x000ea80008000000 */
[----:B0-----:R-:W-:Y:S04]  /*20190*/  STL [R1+0x30], R4 ;  /* 0x0000300401007387 */ /* 0x001fe80000100800 */
[----:B------:R-:W0:Y:S04]  /*201a0*/  LDS.U8 R4, [R0+UR4+0x1000] ;  /* 0x0010000400047984 */ /* 0x000e280008000000 */
[----:B-1----:R-:W-:Y:S04]  /*201b0*/  STL [R1+0x2c], R2 ;  /* 0x00002c0201007387 */ /* 0x002fe80000100800 */
[----:B------:R-:W1:Y:S04]  /*201c0*/  LDS.U8 R2, [R0+UR4+0x1088] ;  /* 0x0010880400027984 */ /* 0x000e680008000000 */
[----:B--2---:R-:W-:Y:S04]  /*201d0*/  STL [R1+0x28], R3 ;  /* 0x0000280301007387 */ /* 0x004fe80000100800 */
        /* <DEDUP_REMOVED lines=39> */
[----:B-1----:R1:W-:Y:S04]  /*20450*/  STL [R1+0x74c], R2 ;  /* 0x00074c0201007387 */ /* 0x0023e80000100800 */
[----:B--2---:R-:W-:Y:S04]  /*20460*/  STL [R1+0x758], R3 ;  /* 0x0007580301007387 */ /* 0x004fe80000100800 */
[----:B------:R-:W2:Y:S04]  /*20470*/  LDS.U8 R3, [R0+UR4+0x3808] ;  /* 0x0038080400037984 */ /* 0x000ea80008000000 */
[----:B0-----:R-:W-:Y:S04]  /*20480*/  STL [R1+0x754], R4 ;  /* 0x0007540401007387 */ /* 0x001fe80000100800 */
[----:B------:R-:W0:Y:S01]  /*20490*/  LDS.U8 R4, [R0+UR4+0x3880] ;  /* 0x0038800400047984 */ /* 0x000e220008000000 */
[----:B-1----:R-:W-:-:S03]  /*204a0*/  LOP3.LUT R2, R0, 0x110, RZ, 0x3c, !PT ;  /* 0x0000011000027812 */ /* 0x002fc600078e3cff */
[----:B------:R-:W-:Y:S04]  /*204b0*/  STL [R1+0x146c], R0 ;  /* 0x00146c0001007387 */ /* 0x000fe80000100800 */
[----:B--2---:R-:W-:Y:S04]  /*204c0*/  STL [R1+0x760], R3 ;  /* 0x0007600301007387 */ /* 0x004fe80000100800 */
[----:B------:R-:W1:Y:S04]  /*204d0*/  LDS.U8 R3, [R2+UR4] ;  /* 0x0000000402037984 */ /* 0x000e680008000000 */
[----:B------:R-:W-:Y:S04]  /*204e0*/  LDS.U8 R0, [R2+UR4+0x8] ;  /* 0x0000080402007984 */ /* 0x000fe80008000000 */
[----:B------:R-:W-:Y:S04]  /*204f0*/  LDS.U8 R5, [R2+UR4+0x2080] ;  /* 0x0020800402057984 */ /* 0x000fe80008000000 */
[----:B0-----:R-:W-:Y:S04]  /*20500*/  STL [R1+0x75c], R4 ;  /* 0x00075c0401007387 */ /* 0x001fe80000100800 */
[----:B------:R-:W0:Y:S04]  /*20510*/  LDS.U8 R4, [R2+UR4+0x88] ;  /* 0x0000880402047984 */ /* 0x000e280008000000 */
[----:B-1----:R-:W-:Y:S04]  /*20520*/  STL [R1+0x4a0], R3 ;  /* 0x0004a00301007387 */ /* 0x002fe80000100800 */
[----:B------:R-:W1:Y:S04]  /*20530*/  LDS.U8 R3, [R2+UR4+0x80] ;  /* 0x0000800402037984 */ /* 0x000e680008000000 */
[----:B0-----:R-:W-:Y:S04]  /*20540*/  STL [R1+0x494], R4 ;  /* 0x0004940401007387 */ /* 0x001fe80000100800 */
[----:B------:R-:W0:Y:S04]  /*20550*/  LDS.U8 R4, [R2+UR4+0x800] ;  /* 0x0008000402047984 */ /* 0x000e280008000000 */
[----:B------:R-:W-:Y:S04]  /*20560*/  STL [R1+0x4a8], R0 ;  /* 0x0004a80001007387 */ /* 0x000fe80000100800 */
[----:B------:R-:W2:Y:S04]  /*20570*/  LDS.U8 R0, [R2+UR4+0x888] ;  /* 0x0008880402007984 */ /* 0x000ea80008000000 */
[----:B-1----:R-:W-:Y:S04]  /*20580*/  STL [R1+0x4a4], R3 ;  /* 0x0004a40301007387 */ /* 0x002fe80000100800 */
[----:B------:R-:W1:Y:S04]  /*20590*/  LDS.U8 R3, [R2+UR4+0x808] ;  /* 0x0008080402037984 */ /* 0x000e680008000000 */
[----:B0-----:R-:W-:Y:S04]  /*205a0*/  STL [R1+0x4b8], R4 ;  /* 0x0004b80401007387 */ /* 0x001fe80000100800 */
[----:B------:R-:W0:Y:S04]  /*205b0*/  LDS.U8 R4, [R2+UR4+0x880] ;  /* 0x0008800402047984 */ /* 0x000e280008000000 */
[----:B--2---:R-:W-:Y:S04]  /*205c0*/  STL [R1+0x4b4], R0 ;  /* 0x0004b40001007387 */ /* 0x004fe80000100800 */
        /* <DEDUP_REMOVED lines=16> */
[----:B--2---:R0:W-:Y:S04]  /*206d0*/  STL [R1+0x5d8], R0 ;  /* 0x0005d80001007387 */ /* 0x0041e80000100800 */
[----:B------:R-:W2:Y:S04]  /*206e0*/  LDS.U8 R4, [R2+UR4+0x2000] ;  /* 0x0020000402047984 */ /* 0x000ea80008000000 */
[----:B0-----:R-:W3:Y:S04]  /*206f0*/  LDL R0, [R1+0x1460] ;  /* 0x0014600001007983 */ /* 0x001ee80000100800 */
[----:B-1----:R-:W-:Y:S04]  /*20700*/  STL [R1+0x5d4], R3 ;  /* 0x0005d40301007387 */ /* 0x002fe80000100800 */
[----:B------:R-:W0:Y:S04]  /*20710*/  LDS.U8 R3, [R2+UR4+0x2088] ;  /* 0x0020880402037984 */ /* 0x000e280008000000 */
[----:B--2---:R-:W-:Y:S04]  /*20720*/  STL [R1+0x6c4], R4 ;  /* 0x0006c40401007387 */ /* 0x004fe80000100800 */
[----:B------:R-:W1:Y:S04]  /*20730*/  LDS.U8 R4, [R2+UR4+0x2008] ;  /* 0x0020080402047984 */ /* 0x000e680008000000 */
[----:B0-----:R-:W-:Y:S04]  /*20740*/  STL [R1+0x6c0], R3 ;  /* 0x0006c00301007387 */ /* 0x001fe80000100800 */
[----:B------:R-:W0:Y:S04]  /*20750*/  LDS.U8 R3, [R2+UR4+0x2800] ;  /* 0x0028000402037984 */ /* 0x000e280008000000 */
[----:B-1----:R-:W-:Y:S04]  /*20760*/  STL [R1+0x6cc], R4 ;  /* 0x0006cc0401007387 */ /* 0x002fe80000100800 */
        /* <DEDUP_REMOVED lines=19> */
[----:B------:R-:W4:Y:S04]  /*208a0*/  LDS.U8 R2, [R2+UR4+0x3880] ;  /* 0x0038800402027984 */ /* 0x000f280008000000 */
[----:B--2---:R-:W-:Y:S04]  /*208b0*/  STL [R1+0x13e0], R5 ;  /* 0x0013e00501007387 */ /* 0x004fe80000100800 */
[----:B0-----:R-:W-:Y:S04]  /*208c0*/  STL [R1+0x13dc], R3 ;  /* 0x0013dc0301007387 */ /* 0x001fe80000100800 */
[----:B-1----:R-:W-:Y:S04]  /*208d0*/  STL [R1+0x13e8], R4 ;  /* 0x0013e80401007387 */ /* 0x002fe80000100800 */
[----:B----4-:R-:W-:Y:S04]  /*208e0*/  STL [R1+0x13e4], R2 ;  /* 0x0013e40201007387 */ /* 0x010fe80000100800 */
[----:B---3--:R-:W0:Y:S04]  /*208f0*/  LDS.U8 R3, [R0+UR4] ;  /* 0x0000000400037984 */ /* 0x008e280008000000 */
[----:B------:R-:W1:Y:S04]  /*20900*/  LDS.U8 R4, [R0+UR4+0x88] ;  /* 0x0000880400047984 */ /* 0x000e680008000000 */
[----:B------:R-:W2:Y:S04]  /*20910*/  LDS.U8 R2, [R0+UR4+0x8] ;  /* 0x0000080400027984 */ /* 0x000ea80008000000 */
[----:B------:R-:W-:Y:S04]  /*20920*/  LDS.U8 R5, [R0+UR4+0x2080] ;  /* 0x0020800400057984 */ /* 0x000fe80008000000 */
        /* <DEDUP_REMOVED lines=25> */
[----:B-1----:R-:W-:Y:S04]  /*20ac0*/  STL [R1+0x558], R4 ;  /* 0x0005580401007387 */ /* 0x002fe80000100800 */
[----:B------:R-:W0:Y:S04]  /*20ad0*/  LDS.U8 R3, [R0+UR4+0x1880] ;  /* 0x0018800400037984 */ /* 0x000e280008000000 */
[----:B------:R-:W1:Y:S04]  /*20ae0*/  LDS.U8 R4, [R0+UR4+0x2000] ;  /* 0x0020000400047984 */ /* 0x000e680008000000 */
[----:B--2---:R2:W-:Y:S04]  /*20af0*/  STL [R1+0x564], R2 ;  /* 0x0005640201007387 */ /* 0x0045e80000100800 */
[----:B--2---:R-:W2:Y:S04]  /*20b00*/  LDL R2, [R1+0x145c] ;  /* 0x00145c0001027983 */ /* 0x004ea80000100800 */
[----:B0-----:R-:W-:Y:S04]  /*20b10*/  STL [R1+0x560], R3 ;  /* 0x0005600301007387 */ /* 0x001fe80000100800 */
[----:B------:R-:W0:Y:S04]  /*20b20*/  LDS.U8 R3, [R0+UR4+0x2088] ;  /* 0x0020880400037984 */ /* 0x000e280008000000 */
[----:B-1----:R-:W-:Y:S04]  /*20b30*/  STL [R1+0x660], R4 ;  /* 0x0006600401007387 */ /* 0x002fe80000100800 */
[----:B------:R-:W1:Y:S04]  /*20b40*/  LDS.U8 R4, [R0+UR4+0x2008] ;  /* 0x0020080400047984 */ /* 0x000e680008000000 */
[----:B0-----:R-:W-:Y:S04]  /*20b50*/  STL [R1+0x65c], R3 ;  /* 0x00065c0301007387 */ /* 0x001fe80000100800 */
[----:B------:R-:W0:Y:S04]  /*20b60*/  LDS.U8 R3, [R0+UR4+0x2800] ;  /* 0x0028000400037984 */ /* 0x000e280008000000 */
[----:B-1----:R-:W-:Y:S04]  /*20b70*/  STL [R1+0x668], R4 ;  /* 0x0006680401007387 */ /* 0x002fe80000100800 */
[----:B------:R-:W1:Y:S04]  /*20b80*/  LDS.U8 R4, [R0+UR4+0x2888] ;  /* 0x0028880400047984 */ /* 0x000e680008000000 */
[----:B------:R-:W-:Y:S04]  /*20b90*/  STL [R1+0x664], R5 ;  /* 0x0006640501007387 */ /* 0x000fe80000100800 */
[----:B------:R-:W3:Y:S04]  /*20ba0*/  LDS.U8 R5, [R0+UR4+0x2808] ;  /* 0x0028080400057984 */ /* 0x000ee80008000000 */
[----:B0-----:R-:W-:Y:S04]  /*20bb0*/  STL [R1+0x670], R3 ;  /* 0x0006700301007387 */ /* 0x001fe80000100800 */
[----:B------:R-:W0:Y:S04]  /*20bc0*/  LDS.U8 R3, [R0+UR4+0x2880] ;  /* 0x0028800400037984 */ /* 0x000e280008000000 */
[----:B-1----:R-:W-:Y:S04]  /*20bd0*/  STL [R1+0x66c], R4 ;  /* 0x00066c0401007387 */ /* 0x002fe80000100800 */
[----:B------:R-:W1:Y:S04]  /*20be0*/  LDS.U8 R4, [R0+UR4+0x3000] ;  /* 0x0030000400047984 */ /* 0x000e680008000000 */
[----:B---3--:R-:W-:Y:S04]  /*20bf0*/  STL [R1+0x678], R5 ;  /* 0x0006780501007387 */ /* 0x008fe80000100800 */
        /* <DEDUP_REMOVED lines=11> */
[----:B------:R-:W4:Y:S04]  /*20cb0*/  LDS.U8 R0, [R0+UR4+0x3880] ;  /* 0x0038800400007984 */ /* 0x000f280008000000 */
[----:B---3--:R-:W-:Y:S04]  /*20cc0*/  STL [R1+0x1380], R5 ;  /* 0x0013800501007387 */ /* 0x008fe80000100800 */
[----:B0-----:R-:W-:Y:S04]  /*20cd0*/  STL [R1+0x137c], R3 ;  /* 0x00137c0301007387 */ /* 0x001fe80000100800 */
[----:B-1----:R-:W-:Y:S04]  /*20ce0*/  STL [R1+0x1388], R4 ;  /* 0x0013880401007387 */ /* 0x002fe80000100800 */
[----:B----4-:R-:W-:Y:S04]  /*20cf0*/  STL [R1+0x1384], R0 ;  /* 0x0013840001007387 */ /* 0x010fe80000100800 */
[----:B--2---:R-:W0:Y:S04]  /*20d00*/  LDS.U8 R3, [R2+UR4] ;  /* 0x0000000402037984 */ /* 0x004e280008000000 */
        /* <DEDUP_REMOVED lines=169> */
[----:B------:R-:W-:Y:S04]  /*217a0*/  STL [R1+0x710], R5 ;  /* 0x0007100501007387 */ /* 0x000fe80000100800 */
[----:B------:R-:W3:Y:S04]  /*217b0*/  LDS.U8 R5, [R2+UR4+0x2888] ;  /* 0x0028880402057984 */ /* 0x000ee80008000000 */
[----:B-1----:R-:W-:Y:S04]  /*217c0*/  STL [R1+0x70c], R4 ;  /* 0x00070c0401007387 */ /* 0x002fe80000100800 */
[----:B------:R-:W1:Y:S04]  /*217d0*/  LDS.U8 R4, [R2+UR4+0x2808] ;  /* 0x0028080402047984 */ /* 0x000e680008000000 */
[----:B0-----:R-:W-:Y:S04]  /*217e0*/  STL [R1+0x718], R3 ;  /* 0x0007180301007387 */ /* 0x001fe80000100800 */
[----:B------:R-:W0:Y:S04]  /*217f0*/  LDS.U8 R3, [R2+UR4+0x2880] ;  /* 0x0028800402037984 */ /* 0x000e280008000000 */
[----:B---3--:R-:W-:Y:S04]  /*21800*/  STL [R1+0x714], R5 ;  /* 0x0007140501007387 */ /* 0x008fe80000100800 */
        /* <DEDUP_REMOVED lines=16> */
[----:B---3--:R-:W-:Y:S04]  /*21910*/  STL [R1+0x1428], R5 ;  /* 0x0014280501007387 */ /* 0x008fe80000100800 */
[----:B-1----:R-:W-:Y:S04]  /*21920*/  STL [R1+0x1424], R4 ;  /* 0x0014240401007387 */ /* 0x002fe80000100800 */
[----:B--2---:R-:W0:Y:S04]  /*21930*/  LDS.U8 R3, [R0+UR4] ;  /* 0x0000000400037984 */ /* 0x004e280008000000 */
[----:B------:R-:W1:Y:S04]  /*21940*/  LDS.U8 R2, [R0+UR4+0x88] ;  /* 0x0000880400027984 */ /* 0x000e680008000000 */
        /* <DEDUP_REMOVED lines=29> */
[----:B--2---:R-:W-:Y:S04]  /*21b20*/  STL [R1+0x5a4], R4 ;  /* 0x0005a40401007387 */ /* 0x004fe80000100800 */
[----:B------:R-:W2:Y:S04]  /*21b30*/  LDL R14, [R1+0x144c] ;  /* 0x00144c00010e7983 */ /* 0x000ea80000100800 */
[----:B------:R-:W-:Y:S04]  /*21b40*/  LDS.U8 R4, [R0+UR4+0x2080] ;  /* 0x0020800400047984 */ /* 0x000fe80008000000 */
        /* <DEDUP_REMOVED lines=73> */
[----:B------:R-:W-:Y:S04]  /*21fe0*/  LDS.U8 R2, [R14+UR4+0x2808] ;  /* 0x002808040e027984 */ /* 0x000fe80008000000 */
[----:B--2---:R-:W-:Y:S04]  /*21ff0*/  STL [R1+0x738], R0 ;  /* 0x0007380001007387 */ /* 0x004fe80000100800 */
[----:B------:R-:W1:Y:S04]  /*22000*/  LDS.U8 R0, [R14+UR4+0x2880] ;  /* 0x002880040e007984 */ /* 0x000e680008000000 */
[----:B0-----:R-:W-:Y:S04]  /*22010*/  STL [R1+0x734], R3 ;  /* 0x0007340301007387 */ /* 0x001fe80000100800 */
[----:B-1----:R-:W-:Y:S04]  /*22020*/  STL [R1+0x18d0], R0 ;  /* 0x0018d00001007387 */ /* 0x002fe80000100800 */
[----:B------:R-:W-:Y:S04]  /*22030*/  STL [R1+0x740], R2 ;  /* 0x0007400201007387 */ /* 0x000fe80000100800 */
[----:B------:R-:W0:Y:S04]  /*22040*/  LDS.U8 R2, [R14+UR4+0x3000] ;  /* 0x003000040e027984 */ /* 0x000e280008000000 */
[----:B------:R-:W1:Y:S04]  /*22050*/  LDS.U8 R3, [R14+UR4+0x3088] ;  /* 0x003088040e037984 */ /* 0x000e680008000000 */
[----:B------:R-:W2:Y:S04]  /*22060*/  LDS.U8 R0, [R14+UR4+0x3008] ;  /* 0x003008040e007984 */ /* 0x000ea80008000000 */
[----:B0-----:R-:W-:Y:S04]  /*22070*/  STL [R1+0x1430], R2 ;  /* 0x0014300201007387 */ /* 0x001fe80000100800 */
[----:B-1----:R-:W-:Y:S04]  /*22080*/  STL [R1+0x142c], R3 ;  /* 0x00142c0301007387 */ /* 0x002fe80000100800 */
[----:B--2---:R-:W-:Y:S04]  /*22090*/  STL [R1+0x1438], R0 ;  /* 0x0014380001007387 */ /* 0x004fe80000100800 */
[----:B------:R-:W2:Y:S04]  /*220a0*/  LDL.LU R19, [R1+0x1ac] ;  /* 0x0001ac0001137983 */ /* 0x000ea80000300800 */
[----:B------:R-:W0:Y:S04]  /*220b0*/  LDS.U8 R3, [R14+UR4+0x3080] ;  /* 0x003080040e037984 */ /* 0x000e280008000000 */
[----:B------:R-:W1:Y:S04]  /*220c0*/  LDS.U8 R0, [R14+UR4+0x3800] ;  /* 0x003800040e007984 */ /* 0x000e680008000000 */
[----:B0-----:R-:W-:Y:S04]  /*220d0*/  STL [R1+0x1434], R3 ;  /* 0x0014340301007387 */ /* 0x001fe80000100800 */
[----:B--2---:R-:W-:Y:S04]  /*220e0*/  STL [R1+0x2330], R19 ;  /* 0x0023301301007387 */ /* 0x004fe80000100800 */
[----:B------:R-:W0:Y:S04]  /*220f0*/  LDS.U8 R19, [R14+UR4+0x3888] ;  /* 0x003888040e137984 */ /* 0x000e280008000000 */
[----:B-1----:R1:W-:Y:S04]  /*22100*/  STL [R1+0x1440], R0 ;  /* 0x0014400001007387 */ /* 0x0023e80000100800 */
[----:B------:R-:W2:Y:S04]  /*22110*/  LDL.LU R17, [R1+0x1a8] ;  /* 0x0001a80001117983 */ /* 0x000ea80000300800 */
[----:B------:R-:W3:Y:S04]  /*22120*/  LDL.LU R7, [R1+0x18c] ;  /* 0x00018c0001077983 */ /* 0x000ee80000300800 */
[----:B------:R-:W4:Y:S04]  /*22130*/  LDL.LU R6, [R1+0x188] ;  /* 0x0001880001067983 */ /* 0x000f280000300800 */
[----:B------:R-:W2:Y:S04]  /*22140*/  LDL.LU R22, [R1+0x16c] ;  /* 0x00016c0001167983 */ /* 0x000ea80000300800 */
[----:B------:R-:W2:Y:S04]  /*22150*/  LDL.LU R26, [R1+0x168] ;  /* 0x00016800011a7983 */ /* 0x000ea80000300800 */
[----:B-1----:R-:W2:Y:S04]  /*22160*/  LDL.LU R0, [R1+0x14c] ;  /* 0x00014c0001007983 */ /* 0x002ea80000300800 */
[----:B------:R-:W2:Y:S04]  /*22170*/  LDL.LU R15, [R1+0x148] ;  /* 0x00014800010f7983 */ /* 0x000ea80000300800 */
        /* <DEDUP_REMOVED lines=18> */
[----:B0-----:R-:W-:Y:S04]  /*222a0*/  STL [R1+0x143c], R19 ;  /* 0x00143c1301007387 */ /* 0x001fe80000100800 */
[----:B------:R-:W0:Y:S04]  /*222b0*/  LDS.U8 R19, [R14+UR4+0x3808] ;  /* 0x003808040e137984 */ /* 0x000e280008000000 */
[----:B------:R-:W1:Y:S01]  /*222c0*/  LDS.U8 R14, [R14+UR4+0x3880] ;  /* 0x003880040e0e7984 */ /* 0x000e620008000000 */
[----:B------:R-:W0:Y:S01]  /*222d0*/  S2R R2, SR_TID.X ;  /* 0x0000000000027919 */ /* 0x000e220000002100 */
[----:B------:R-:W-:Y:S06]  /*222e0*/  BAR.SYNC.DEFER_BLOCKING 0x0 ;  /* 0x0000000000007b1d */ /* 0x000fec0000010000 */
[----:B0-----:R0:W-:Y:S04]  /*222f0*/  STL [R1+0x1448], R19 ;  /* 0x0014481301007387 */ /* 0x0011e80000100800 */
[----:B0-----:R-:W2:Y:S01]  /*22300*/  LDL.LU R19, [R1+0x2330] ;  /* 0x0023300001137983 */ /* 0x001ea20000300800 */
[----:B------:R-:W-:-:S03]  /*22310*/  LOP3.LUT R25, R2, 0x3f, RZ, 0xc0, !PT ;  /* 0x0000003f02197812 */ /* 0x000fc600078ec0ff */
[----:B-1----:R0:W-:Y:S04]  /*22320*/  STL [R1+0x1444], R14 ;  /* 0x0014440e01007387 */ /* 0x0021e80000100800 */
[----:B0-----:R-:W4:Y:S04]  /*22330*/  LDL.LU R14, [R1+0x232c] ;  /* 0x00232c00010e7983 */ /* 0x001f280000300800 */
[----:B--2---:R0:W-:Y:S04]  /*22340*/  STS.U8 [R25+UR4], R19 ;  /* 0x0000001319007988 */ /* 0x0041e80008000004 */
[----:B------:R1:W-:Y:S04]  /*22350*/  STS.U8 [R25+UR4+0x40], R17 ;  /* 0x0000401119007988 */ /* 0x0003e80008000004 */
[----:B---3--:R2:W-:Y:S04]  /*22360*/  STS.U8 [R25+UR4+0x240], R7 ;  /* 0x0002400719007988 */ /* 0x0085e80008000004 */
[----:B----4-:R3:W-:Y:S04]  /*22370*/  STS.U8 [R25+UR4+0x200], R6 ;  /* 0x0002000619007988 */ /* 0x0107e80008000004 */
[----:B------:R4:W-:Y:S04]  /*22380*/  STS.U8 [R25+UR4+0x400], R22 ;  /* 0x0004001619007988 */ /* 0x0009e80008000004 */
[----:B------:R2:W-:Y:S04]  /*22390*/  STS.U8 [R25+UR4+0x440], R26 ;  /* 0x0004401a19007988 */ /* 0x0005e80008000004 */
[----:B0-----:R-:W4:Y:S04]  /*223a0*/  LDL.LU R19, [R1+0x2328] ;  /* 0x0023280001137983 */ /* 0x001f280000300800 */
[----:B-1----:R-:W4:Y:S04]  /*223b0*/  LDL.LU R17, [R1+0x2324] ;  /* 0x0023240001117983 */ /* 0x002f280000300800 */
[----:B--2---:R-:W2:Y:S04]  /*223c0*/  LDL.LU R7, [R1+0x2320] ;  /* 0x0023200001077983 */ /* 0x004ea80000300800 */
[----:B---3--:R-:W3:Y:S04]  /*223d0*/  LDL.LU R6, [R1+0x231c] ;  /* 0x00231c0001067983 */ /* 0x008ee80000300800 */
[----:B----4-:R-:W4:Y:S04]  /*223e0*/  LDL.LU R22, [R1+0x2318] ;  /* 0x0023180001167983 */ /* 0x010f280000300800 */
[----:B------:R-:W2:Y:S04]  /*223f0*/  LDL.LU R26, [R1+0x2314] ;  /* 0x00231400011a7983 */ /* 0x000ea80000300800 */
[----:B------:R-:W-:Y:S04]  /*22400*/  STS.U8 [R25+UR4+0x640], R0 ;  /* 0x0006400019007988 */ /* 0x000fe80008000004 */
[----:B------:R0:W-:Y:S04]  /*22410*/  STS.U8 [R25+UR4+0x600], R15 ;  /* 0x0006000f19007988 */ /* 0x0001e80008000004 */
[----:B------:R-:W-:Y:S04]  /*22420*/  STS.U8 [R25+UR4+0x800], R24 ;  /* 0x0008001819007988 */ /* 0x000fe80008000004 */
[----:B------:R1:W-:Y:S04]  /*22430*/  STS.U8 [R25+UR4+0x840], R23 ;  /* 0x0008401719007988 */ /* 0x0003e80008000004 */
[----:B------:R0:W-:Y:S04]  /*22440*/  STS.U8 [R25+UR4+0xa40], R21 ;  /* 0x000a401519007988 */ /* 0x0001e80008000004 */
[----:B------:R-:W-:Y:S04]  /*22450*/  STS.U8 [R25+UR4+0xa00], R13 ;  /* 0x000a000d19007988 */ /* 0x000fe80008000004 */
[----:B------:R-:W-:Y:S04]  /*22460*/  STS.U8 [R25+UR4+0xc00], R12 ;  /* 0x000c000c19007988 */ /* 0x000fe80008000004 */
[----:B------:R-:W-:Y:S04]  /*22470*/  STS.U8 [R25+UR4+0xc40], R11 ;  /* 0x000c400b19007988 */ /* 0x000fe80008000004 */
[----:B------:R-:W-:Y:S04]  /*22480*/  STS.U8 [R25+UR4+0xe40], R10 ;  /* 0x000e400a19007988 */ /* 0x000fe80008000004 */
[----:B------:R0:W-:Y:S04]  /*22490*/  STS.U8 [R25+UR4+0xe00], R9 ;  /* 0x000e000919007988 */ /* 0x0001e80008000004 */
[----:B------:R0:W-:Y:S04]  /*224a0*/  STS.U8 [R25+UR4+0x1000], R8 ;  /* 0x0010000819007988 */ /* 0x0001e80008000004 */
[----:B------:R-:W-:Y:S04]  /*224b0*/  STS.U8 [R25+UR4+0x1040], R5 ;  /* 0x0010400519007988 */ /* 0x000fe80008000004 */
[----:B------:R-:W-:Y:S04]  /*224c0*/  STS.U8 [R25+UR4+0x1240], R4 ;  /* 0x0012400419007988 */ /* 0x000fe80008000004 */
[----:B------:R-:W-:Y:S04]  /*224d0*/  STS.U8 [R25+UR4+0x1200], R3 ;  /* 0x0012000319007988 */ /* 0x000fe80008000004 */
[----:B------:R-:W-:Y:S04]  /*224e0*/  STS.U8 [R25+UR4+0x1400], R16 ;  /* 0x0014001019007988 */ /* 0x000fe80008000004 */
[----:B0-----:R-:W3:Y:S04]  /*224f0*/  LDL.LU R15, [R1+0x1a4] ;  /* 0x0001a400010f7983 */ /* 0x001ee80000300800 */
[----:B------:R0:W-:Y:S04]  /*22500*/  STS.U8 [R25+UR4+0x1440], R18 ;  /* 0x0014401219007988 */ /* 0x0001e80008000004 */
[----:B-1----:R-:W3:Y:S04]  /*22510*/  LDL.LU R23, [R1+0x1a0] ;  /* 0x0001a00001177983 */ /* 0x002ee80000300800 */
        /* <DEDUP_REMOVED lines=8> */
[----:B-1----:R-:W3:Y:S04]  /*225a0*/  LDL.LU R20, [R1+0x144] ;  /* 0x0001440001147983 */ /* 0x002ee80000300800 */
[----:B--2---:R0:W-:Y:S04]  /*225b0*/  STS.U8 [R25+UR4+0x1a40], R26 ;  /* 0x001a401a19007988 */ /* 0x0041e80008000004 */
[----:B----4-:R1:W-:Y:S04]  /*225c0*/  STS.U8 [R25+UR4+0x1a00], R22 ;  /* 0x001a001619007988 */ /* 0x0103e80008000004 */
[----:B0-----:R-:W2:Y:S04]  /*225d0*/  LDL.LU R26, [R1+0xfc] ;  /* 0x0000fc00011a7983 */ /* 0x001ea80000300800 */
[----:B------:R-:W4:Y:S04]  /*225e0*/  LDL.LU R0, [R1+0xe0] ;  /* 0x0000e00001007983 */ /* 0x000f280000300800 */
[----:B------:R-:W2:Y:S04]  /*225f0*/  LDL.LU R24, [R1+0xdc] ;  /* 0x0000dc0001187983 */ /* 0x000ea80000300800 */
[----:B------:R-:W2:Y:S04]  /*22600*/  LDL.LU R13, [R1+0xc0] ;  /* 0x0000c000010d7983 */ /* 0x000ea80000300800 */
[----:B------:R-:W2:Y:S04]  /*22610*/  LDL.LU R12, [R1+0xbc] ;  /* 0x0000bc00010c7983 */ /* 0x000ea80000300800 */
[----:B------:R-:W2:Y:S04]  /*22620*/  LDL.LU R11, [R1+0xa0] ;  /* 0x0000a000010b7983 */ /* 0x000ea80000300800 */
[----:B------:R-:W2:Y:S04]  /*22630*/  LDL.LU R10, [R1+0x9c] ;  /* 0x00009c00010a7983 */ /* 0x000ea80000300800 */
[----:B------:R-:W2:Y:S04]  /*22640*/  LDL.LU R5, [R1+0x80] ;  /* 0x0000800001057983 */ /* 0x000ea80000300800 */
[----:B------:R-:W2:Y:S01]  /*22650*/  LDL.LU R4, [R1+0x7c] ;  /* 0x00007c0001047983 */ /* 0x000ea20000300800 */
[----:B-1----:R-:W-:-:S03]  /*22660*/  LOP3.LUT R22, R2, 0x3f, RZ, 0xc0, !PT ;  /* 0x0000003f02167812 */ /* 0x002fc600078ec0ff */
[----:B------:R-:W2:Y:S04]  /*22670*/  LDL.LU R3, [R1+0x60] ;  /* 0x0000600001037983 */ /* 0x000ea80000300800 */
[----:B------:R-:W2:Y:S04]  /*22680*/  LDL.LU R16, [R1+0x5c] ;  /* 0x00005c0001107983 */ /* 0x000ea80000300800 */
[----:B------:R-:W2:Y:S04]  /*22690*/  LDL.LU R27, [R1+0x34] ;  /* 0x00003400011b7983 */ /* 0x000ea80000300800 */
[----:B------:R-:W2:Y:S04]  /*226a0*/  LDL.LU R28, [R1+0x24] ;  /* 0x00002400011c7983 */ /* 0x000ea80000300800 */
[----:B------:R-:W2:Y:S04]  /*226b0*/  LDL.LU R29, [R1+0x8] ;  /* 0x00000800011d7983 */ /* 0x000ea80000300800 */
[----:B------:R-:W2:Y:S04]  /*226c0*/  LDL.LU R2, [R1+0x4] ;  /* 0x0000040001027983 */ /* 0x000ea80000300800 */
[----:B---3--:R0:W-:Y:S04]  /*226d0*/  STS.U8 [R22+UR4+0x1c00], R6 ;  /* 0x001c000616007988 */ /* 0x0081e80008000004 */
[----:B------:R1:W-:Y:S04]  /*226e0*/  STS.U8 [R22+UR4+0x1c40], R7 ;  /* 0x001c400716007988 */ /* 0x0003e80008000004 */
[----:B------:R3:W-:Y:S04]  /*226f0*/  STS.U8 [R22+UR4+0x1e40], R17 ;  /* 0x001e401116007988 */ /* 0x0007e80008000004 */
[----:B------:R3:W-:Y:S04]  /*22700*/  STS.U8 [R22+UR4+0x1e00], R19 ;  /* 0x001e001316007988 */ /* 0x0007e80008000004 */
[----:B0-----:R-:W2:Y:S04]  /*22710*/  LDL.LU R6, [R1+0x100] ;  /* 0x0001000001067983 */ /* 0x001ea80000300800 */
[----:B-1----:R-:W2:Y:S04]  /*22720*/  LDL.LU R7, [R1+0x11c] ;  /* 0x00011c0001077983 */ /* 0x002ea80000300800 */
[----:B---3--:R-:W3:Y:S04]  /*22730*/  LDL.LU R17, [R1+0x120] ;  /* 0x0001200001117983 */ /* 0x008ee80000300800 */
[----:B------:R-:W2:Y:S01]  /*22740*/  LDL.LU R19, [R1+0x140] ;  /* 0x0001400001137983 */ /* 0x000ea20000300800 */
[----:B------:R-:W-:-:S05]  /*22750*/  LOP3.LUT R25, R25, 0x10, RZ, 0x3c, !PT ;  /* 0x0000001019197812 */ /* 0x000fca00078e3cff */
[----:B------:R0:W-:Y:S04]  /*22760*/  STS.U8 [R25+UR4+0x80], R15 ;  /* 0x0000800f19007988 */ /* 0x0001e80008000004 */
[----:B------:R1:W-:Y:S04]  /*22770*/  STS.U8 [R25+UR4+0xc0], R23 ;  /* 0x0000c01719007988 */ /* 0x0003e80008000004 */
[----:B------:R0:W-:Y:S04]  /*22780*/  STS.U8 [R25+UR4+0x2c0], R21 ;  /* 0x0002c01519007988 */ /* 0x0001e80008000004 */
[----:B------:R0:W-:Y:S04]  /*22790*/  STS.U8 [R25+UR4+0x280], R9 ;  /* 0x0002800919007988 */ /* 0x0001e80008000004 */
        /* <DEDUP_REMOVED lines=8> */
[----:B------:R0:W-:Y:S04]  /*22820*/  STS.U8 [R25+UR4+0x6c0], R20 ;  /* 0x0006c01419007988 */ /* 0x0001e80008000004 */
[----:B0-----:R-:W4:Y:S04]  /*22830*/  LDL.LU R20, [R1+0x22f8] ;  /* 0x0022f80001147983 */ /* 0x001f280000300800 */
[----:B--2---:R-:W-:Y:S04]  /*22840*/  STS.U8 [R25+UR4+0x680], R19 ;  /* 0x0006801319007988 */ /* 0x004fe80008000004 */
[----:B---3--:R-:W-:Y:S04]  /*22850*/  STS.U8 [R25+UR4+0x880], R17 ;  /* 0x0008801119007988 */ /* 0x008fe80008000004 */
[----:B------:R-:W-:Y:S04]  /*22860*/  STS.U8 [R25+UR4+0x8c0], R7 ;  /* 0x0008c00719007988 */ /* 0x000fe80008000004 */
[----:B------:R-:W-:Y:S04]  /*22870*/  STS.U8 [R25+UR4+0xac0], R6 ;  /* 0x000ac00619007988 */ /* 0x000fe80008000004 */
[----:B------:R-:W-:Y:S04]  /*22880*/  STS.U8 [R25+UR4+0xa80], R26 ;  /* 0x000a801a19007988 */ /* 0x000fe80008000004 */
[----:B----4-:R-:W-:Y:S04]  /*22890*/  STS.U8 [R25+UR4+0xc80], R0 ;  /* 0x000c800019007988 */ /* 0x010fe80008000004 */
[----:B------:R0:W-:Y:S04]  /*228a0*/  STS.U8 [R25+UR4+0xcc0], R24 ;  /* 0x000cc01819007988 */ /* 0x0001e80008000004 */
[----:B------:R1:W-:Y:S04]  /*228b0*/  STS.U8 [R25+UR4+0xec0], R13 ;  /* 0x000ec00d19007988 */ /* 0x0003e80008000004 */
[----:B------:R2:W-:Y:S04]  /*228c0*/  STS.U8 [R25+UR4+0xe80], R12 ;  /* 0x000e800c19007988 */ /* 0x0005e80008000004 */
[----:B------:R3:W-:Y:S04]  /*228d0*/  STS.U8 [R25+UR4+0x1080], R11 ;  /* 0x0010800b19007988 */ /* 0x0007e80008000004 */
[----:B------:R4:W-:Y:S04]  /*228e0*/  STS.U8 [R25+UR4+0x10c0], R10 ;  /* 0x0010c00a19007988 */ /* 0x0009e80008000004 */
[----:B------:R0:W-:Y:S04]  /*228f0*/  STS.U8 [R25+UR4+0x12c0], R5 ;  /* 0x0012c00519007988 */ /* 0x0001e80008000004 */
[----:B------:R-:W-:Y:S04]  /*22900*/  STS.U8 [R25+UR4+0x1280], R4 ;  /* 0x0012800419007988 */ /* 0x000fe80008000004 */
[----:B------:R2:W-:Y:S04]  /*22910*/  STS.U8 [R25+UR4+0x1480], R3 ;  /* 0x0014800319007988 */ /* 0x0005e80008000004 */
[----:B0-----:R-:W4:Y:S04]  /*22920*/  LDL.LU R24, [R1+0x19c] ;  /* 0x00019c0001187983 */ /* 0x001f280000300800 */
[----:B-1----:R-:W4:Y:S04]  /*22930*/  LDL.LU R13, [R1+0x198] ;  /* 0x00019800010d7983 */ /* 0x002f280000300800 */
[----:B--2---:R-:W2:Y:S04]  /*22940*/  LDL.LU R12, [R1+0x17c] ;  /* 0x00017c00010c7983 */ /* 0x004ea80000300800 */
[----:B---3--:R-:W3:Y:S04]  /*22950*/  LDL.LU R11, [R1+0x178] ;  /* 0x00017800010b7983 */ /* 0x008ee80000300800 */
[----:B------:R0:W-:Y:S04]  /*22960*/  STS.U8 [R25+UR4+0x14c0], R16 ;  /* 0x0014c01019007988 */ /* 0x0001e80008000004 */
[----:B----4-:R-:W4:Y:S04]  /*22970*/  LDL.LU R10, [R1+0x15c] ;  /* 0x00015c00010a7983 */ /* 0x010f280000300800 */
[----:B------:R-:W-:Y:S04]  /*22980*/  STS.U8 [R25+UR4+0x16c0], R27 ;  /* 0x0016c01b19007988 */ /* 0x000fe80008000004 */
[----:B------:R-:W4:Y:S04]  /*22990*/  LDL.LU R5, [R1+0x158] ;  /* 0x0001580001057983 */ /* 0x000f280000300800 */
[----:B------:R-:W-:Y:S04]  /*229a0*/  STS.U8 [R25+UR4+0x1680], R28 ;  /* 0x0016801c19007988 */ /* 0x000fe80008000004 */
[----:B------:R-:W4:Y:S04]  /*229b0*/  LDL.LU R3, [R1+0x13c] ;  /* 0x00013c0001037983 */ /* 0x000f280000300800 */
        /* <DEDUP_REMOVED lines=23> */
[----:B------:R-:W4:Y:S01]  /*22b30*/  LDL.LU R21, [R1+0xf4] ;  /* 0x0000f40001157983 */ /* 0x000f220000300800 */
[----:B------:R-:W-:-:S03]  /*22b40*/  LOP3.LUT R7, R22, 0x20, RZ, 0x3c, !PT ;  /* 0x0000002016077812 */ /* 0x000fc600078e3cff */
[----:B------:R-:W4:Y:S04]  /*22b50*/  LDL.LU R25, [R1+0x22f4] ;  /* 0x0022f40001197983 */ /* 0x000f280000300800 */
[----:B------:R-:W4:Y:S04]  /*22b60*/  LDL.LU R23, [R1+0xf8] ;  /* 0x0000f80001177983 */ /* 0x000f280000300800 */
[----:B------:R0:W-:Y:S04]  /*22b70*/  STS.U8 [R7+UR4+0x100], R24 ;  /* 0x0001001807007988 */ /* 0x0001e80008000004 */
[----:B------:R1:W-:Y:S04]  /*22b80*/  STS.U8 [R7+UR4+0x140], R13 ;  /* 0x0001400d07007988 */ /* 0x0003e80008000004 */
[----:B--2---:R2:W-:Y:S04]  /*22b90*/  STS.U8 [R7+UR4+0x340], R12 ;  /* 0x0003400c07007988 */ /* 0x0045e80008000004 */
[----:B---3--:R3:W-:Y:S04]  /*22ba0*/  STS.U8 [R7+UR4+0x300], R11 ;  /* 0x0003000b07007988 */ /* 0x0087e80008000004 */
[----:B----4-:R4:W-:Y:S04]  /*22bb0*/  STS.U8 [R7+UR4+0x500], R10 ;  /* 0x0005000a07007988 */ /* 0x0109e80008000004 */
[----:B------:R2:W-:Y:S04]  /*22bc0*/  STS.U8 [R7+UR4+0x540], R5 ;  /* 0x0005400507007988 */ /* 0x0005e80008000004 */
[----:B0-----:R-:W4:Y:S04]  /*22bd0*/  LDL.LU R24, [R1+0x22f0] ;  /* 0x0022f00001187983 */ /* 0x001f280000300800 */
[----:B-1----:R-:W4:Y:S04]  /*22be0*/  LDL.LU R13, [R1+0x22ec] ;  /* 0x0022ec00010d7983 */ /* 0x002f280000300800 */
[----:B--2---:R-:W2:Y:S04]  /*22bf0*/  LDL.LU R12, [R1+0x22e8] ;  /* 0x0022e800010c7983 */ /* 0x004ea80000300800 */
[----:B---3--:R-:W3:Y:S04]  /*22c00*/  LDL.LU R11, [R1+0x22e4] ;  /* 0x0022e400010b7983 */ /* 0x008ee80000300800 */
[----:B------:R0:W-:Y:S04]  /*22c10*/  STS.U8 [R7+UR4+0x740], R3 ;  /* 0x0007400307007988 */ /* 0x0001e80008000004 */
[----:B----4-:R-:W4:Y:S04]  /*22c20*/  LDL.LU R10, [R1+0x22e0] ;  /* 0x0022e000010a7983 */ /* 0x010f280000300800 */
        /* <DEDUP_REMOVED lines=20> */
[----:B------:R1:W-:Y:S04]  /*22d70*/  STS.U8 [R7+UR4+0x1740], R27 ;  /* 0x0017401b07007988 */ /* 0x0003e80008000004 */
[----:B------:R1:W-:Y:S04]  /*22d80*/  STS.U8 [R7+UR4+0x1700], R28 ;  /* 0x0017001c07007988 */ /* 0x0003e80008000004 */
[----:B0-----:R-:W3:Y:S04]  /*22d90*/  LDL.LU R4, [R1+0x194] ;  /* 0x0001940001047983 */ /* 0x001ee80000300800 */
[----:B-1----:R-:W3:Y:S04]  /*22da0*/  LDL.LU R27, [R1+0x190] ;  /* 0x00019000011b7983 */ /* 0x002ee80000300800 */
[----:B------:R-:W3:Y:S04]  /*22db0*/  LDL.LU R28, [R1+0x174] ;  /* 0x00017400011c7983 */ /* 0x000ee80000300800 */
[----:B--2---:R0:W-:Y:S04]  /*22dc0*/  STS.U8 [R7+UR4+0x1900], R2 ;  /* 0x0019000207007988 */ /* 0x0041e80008000004 */
[----:B0-----:R-:W2:Y:S04]  /*22dd0*/  LDL.LU R2, [R1+0x170] ;  /* 0x0001700001027983 */ /* 0x001ea80000300800 */
        /* <DEDUP_REMOVED lines=10> */
[----:B------:R0:W-:Y:S04]  /*22e80*/  STS.U8 [R7+UR4+0x1940], R29 ;  /* 0x0019401d07007988 */ /* 0x0001e80008000004 */
[----:B------:R1:W-:Y:S04]  /*22e90*/  STS.U8 [R7+UR4+0x1b40], R16 ;  /* 0x001b401007007988 */ /* 0x0003e80008000004 */
[----:B------:R0:W-:Y:S04]  /*22ea0*/  STS.U8 [R7+UR4+0x1b00], R3 ;  /* 0x001b000307007988 */ /* 0x0001e80008000004 */
[----:B----4-:R4:W-:Y:S04]  /*22eb0*/  STS.U8 [R7+UR4+0x1d00], R10 ;  /* 0x001d000a07007988 */ /* 0x0109e80008000004 */
[----:B---3--:R3:W-:Y:S04]  /*22ec0*/  STS.U8 [R7+UR4+0x1d40], R11 ;  /* 0x001d400b07007988 */ /* 0x0087e80008000004 */
[----:B------:R3:W-:Y:S04]  /*22ed0*/  STS.U8 [R7+UR4+0x1f40], R24 ;  /* 0x001f401807007988 */ /* 0x0007e80008000004 */
[----:B0-----:R-:W2:Y:S04]  /*22ee0*/  LDL.LU R29, [R1+0xec] ;  /* 0x0000ec00011d7983 */ /* 0x001ea80000300800 */
[----:B-1----:R-:W2:Y:S04]  /*22ef0*/  LDL.LU R16, [R1+0xf0] ;  /* 0x0000f00001107983 */ /* 0x002ea80000300800 */
[----:B------:R-:W2:Y:S04]  /*22f00*/  LDL.LU R3, [R1+0x10c] ;  /* 0x00010c0001037983 */ /* 0x000ea80000300800 */
[----:B----4-:R-:W4:Y:S04]  /*22f10*/  LDL.LU R10, [R1+0x110] ;  /* 0x00011000010a7983 */ /* 0x010f280000300800 */
[----:B------:R-:W4:Y:S04]  /*22f20*/  LDL.LU R6, [R1+0x4c] ;  /* 0x00004c0001067983 */ /* 0x000f280000300800 */
[----:B---3--:R-:W3:Y:S04]  /*22f30*/  LDL.LU R11, [R1+0x130] ;  /* 0x00013000010b7983 */ /* 0x008ee80000300800 */
[----:B------:R-:W3:Y:S04]  /*22f40*/  LDL.LU R24, [R1+0x150] ;  /* 0x0001500001187983 */ /* 0x000ee80000300800 */
[----:B------:R0:W-:Y:S04]  /*22f50*/  STS.U8 [R7+UR4+0x1f00], R25 ;  /* 0x001f001907007988 */ /* 0x0001e80008000004 */
[----:B0-----:R-:W3:Y:S01]  /*22f60*/  LDL.LU R25, [R1+0x154] ;  /* 0x0001540001197983 */ /* 0x001ee20000300800 */
[----:B------:R-:W-:-:S03]  /*22f70*/  LOP3.LUT R22, R22, 0x30, RZ, 0x3c, !PT ;  /* 0x0000003016167812 */ /* 0x000fc600078e3cff */
[----:B------:R-:W4:Y:S04]  /*22f80*/  LDL.LU R7, [R1+0x18] ;  /* 0x0000180001077983 */ /* 0x000f280000300800 */
[----:B------:R0:W-:Y:S04]  /*22f90*/  STS.U8 [R22+UR4+0x180], R4 ;  /* 0x0001800416007988 */ /* 0x0001e80008000004 */
[----:B------:R1:W-:Y:S04]  /*22fa0*/  STS.U8 [R22+UR4+0x1c0], R27 ;  /* 0x0001c01b16007988 */ /* 0x0003e80008000004 */
[----:B------:R1:W-:Y:S04]  /*22fb0*/  STS.U8 [R22+UR4+0x3c0], R28 ;  /* 0x0003c01c16007988 */ /* 0x0003e80008000004 */
[----:B0-----:R-:W4:Y:S04]  /*22fc0*/  LDL.LU R4, [R1+0x22c8] ;  /* 0x0022c80001047983 */ /* 0x001f280000300800 */
[----:B-1----:R-:W4:Y:S04]  /*22fd0*/  LDL.LU R27, [R1+0x22c4] ;  /* 0x0022c400011b7983 */ /* 0x002f280000300800 */
[----:B------:R-:W4:Y:S04]  /*22fe0*/  LDL.LU R28, [R1+0x22c0] ;  /* 0x0022c000011c7983 */ /* 0x000f280000300800 */
[----:B--2---:R0:W-:Y:S04]  /*22ff0*/  STS.U8 [R22+UR4+0x380], R2 ;  /* 0x0003800216007988 */ /* 0x0041e80008000004 */
[----:B0-----:R-:W2:Y:S04]  /*23000*/  LDL.LU R2, [R1+0x22bc] ;  /* 0x0022bc0001027983 */ /* 0x001ea80000300800 */
[----:B---3--:R-:W-:Y:S04]  /*23010*/  STS.U8 [R22+UR4+0x580], R25 ;  /* 0x0005801916007988 */ /* 0x008fe80008000004 */
[----:B------:R-:W-:Y:S04]  /*23020*/  STS.U8 [R22+UR4+0x5c0], R24 ;  /* 0x0005c01816007988 */ /* 0x000fe80008000004 */
[----:B------:R-:W-:Y:S04]  /*23030*/  STS.U8 [R22+UR4+0x7c0], R11 ;  /* 0x0007c00b16007988 */ /* 0x000fe80008000004 */
[----:B------:R0:W-:Y:S04]  /*23040*/  STS.U8 [R22+UR4+0x780], R0 ;  /* 0x0007800016007988 */ /* 0x0001e80008000004 */
[----:B----4-:R-:W-:Y:S04]  /*23050*/  STS.U8 [R22+UR4+0x980], R10 ;  /* 0x0009800a16007988 */ /* 0x010fe80008000004 */
[----:B------:R-:W-:Y:S04]  /*23060*/  STS.U8 [R22+UR4+0x9c0], R3 ;  /* 0x0009c00316007988 */ /* 0x000fe80008000004 */
[----:B------:R-:W-:Y:S04]  /*23070*/  STS.U8 [R22+UR4+0xbc0], R16 ;  /* 0x000bc01016007988 */ /* 0x000fe80008000004 */
[----:B------:R-:W-:Y:S04]  /*23080*/  STS.U8 [R22+UR4+0xb80], R29 ;  /* 0x000b801d16007988 */ /* 0x000fe80008000004 */
[----:B------:R1:W-:Y:S04]  /*23090*/  STS.U8 [R22+UR4+0xd80], R23 ;  /* 0x000d801716007988 */ /* 0x0003e80008000004 */
[----:B------:R3:W-:Y:S04]  /*230a0*/  STS.U8 [R22+UR4+0xdc0], R21 ;  /* 0x000dc01516007988 */ /* 0x0007e80008000004 */
[----:B------:R4:W-:Y:S04]  /*230b0*/  STS.U8 [R22+UR4+0xfc0], R9 ;  /* 0x000fc00916007988 */ /* 0x0009e80008000004 */
[----:B------:R-:W-:Y:S04]  /*230c0*/  STS.U8 [R22+UR4+0xf80], R8 ;  /* 0x000f800816007988 */ /* 0x000fe80008000004 */
[----:B------:R-:W-:Y:S04]  /*230d0*/  STS.U8 [R22+UR4+0x1180], R18 ;  /* 0x0011801216007988 */ /* 0x000fe80008000004 */
[----:B0-----:R-:W2:Y:S04]  /*230e0*/  LDL.LU R0, [R1+0x1b0] ;  /* 0x0001b00001007983 */ /* 0x001ea80000300800 */
[----:B------:R0:W-:Y:S04]  /*230f0*/  STS.U8 [R22+UR4+0x11c0], R20 ;  /* 0x0011c01416007988 */ /* 0x0001e80008000004 */
[----:B------:R0:W-:Y:S04]  /*23100*/  STS.U8 [R22+UR4+0x13c0], R19 ;  /* 0x0013c01316007988 */ /* 0x0001e80008000004 */
[----:B------:R-:W-:Y:S04]  /*23110*/  STS.U8 [R22+UR4+0x1380], R17 ;  /* 0x0013801116007988 */ /* 0x000fe80008000004 */
[----:B-1----:R-:W2:Y:S04]  /*23120*/  LDL.LU R23, [R1+0x40] ;  /* 0x0000400001177983 */ /* 0x002ea80000300800 */
[----:B---3--:R-:W3:Y:S04]  /*23130*/  LDL.LU R21, [R1+0x3c] ;  /* 0x00003c0001157983 */ /* 0x008ee80000300800 */
[----:B------:R1:W-:Y:S04]  /*23140*/  STS.U8 [R22+UR4+0x1580], R26 ;  /* 0x0015801a16007988 */ /* 0x0003e80008000004 */
[----:B----4-:R-:W4:Y:S04]  /*23150*/  LDL.LU R9, [R1+0x38] ;  /* 0x0000380001097983 */ /* 0x010f280000300800 */
[----:B------:R-:W-:Y:S04]  /*23160*/  STS.U8 [R22+UR4+0x15c0], R6 ;  /* 0x0015c00616007988 */ /* 0x000fe80008000004 */
[----:B------:R-:W-:Y:S04]  /*23170*/  STS.U8 [R22+UR4+0x17c0], R7 ;  /* 0x0017c00716007988 */ /* 0x000fe80008000004 */
[----:B0-----:R-:W4:Y:S04]  /*23180*/  LDL.LU R20, [R1+0x30] ;  /* 0x0000300001147983 */ /* 0x001f280000300800 */
[----:B------:R-:W3:Y:S04]  /*23190*/  LDL.LU R19, [R1+0x2c] ;  /* 0x00002c0001137983 */ /* 0x000ee80000300800 */
[----:B-1----:R-:W3:Y:S04]  /*231a0*/  LDL.LU R26, [R1+0x28] ;  /* 0x00002800011a7983 */ /* 0x002ee80000300800 */
[----:B--2---:R0:W-:Y:S04]  /*231b0*/  STS.U8 [R22+UR4+0x1780], R2 ;  /* 0x0017800216007988 */ /* 0x0041e80008000004 */
[----:B0-----:R-:W2:Y:S01]  /*231c0*/  LDL.LU R2, [R1+0x22b8] ;  /* 0x0022b80001027983 */ /* 0x001ea20000300800 */
[----:B------:R-:W0:Y:S01]  /*231d0*/  S2R R6, SR_TID.X ;  /* 0x0000000000067919 */ /* 0x000e220000002100 */
[----:B------:R-:W1:Y:S02]  /*231e0*/  S2R R7, SR_TID.X ;  /* 0x0000000000077919 */ /* 0x000e640000002100 */
[----:B------:R-:W-:Y:S04]  /*231f0*/  STS.U8 [R22+UR4+0x1980], R28 ;  /* 0x0019801c16007988 */ /* 0x000fe80008000004 */
[----:B------:R-:W-:Y:S04]  /*23200*/  STS.U8 [R22+UR4+0x19c0], R27 ;  /* 0x0019c01b16007988 */ /* 0x000fe80008000004 */
[----:B------:R-:W-:Y:S04]  /*23210*/  STS.U8 [R22+UR4+0x1bc0], R4 ;  /* 0x001bc00416007988 */ /* 0x000fe80008000004 */
[----:B------:R-:W-:Y:S04]  /*23220*/  STS.U8 [R22+UR4+0x1b80], R5 ;  /* 0x001b800516007988 */ /* 0x000fe80008000004 */
[----:B------:R-:W-:Y:S04]  /*23230*/  STS.U8 [R22+UR4+0x1d80], R12 ;  /* 0x001d800c16007988 */ /* 0x000fe80008000004 */
[----:B------:R-:W-:Y:S01]  /*23240*/  STS.U8 [R22+UR4+0x1dc0], R13 ;  /* 0x001dc00d16007988 */ /* 0x000fe20008000004 */
[----:B0-----:R-:W-:Y:S01]  /*23250*/  LOP3.LUT R6, R6, 0x7, RZ, 0xc0, !PT ;  /* 0x0000000706067812 */ /* 0x001fe200078ec0ff */
[----:B-1----:R-:W-:-:S04]  /*23260*/  IMAD.SHL.U32 R7, R7, 0x2, RZ ;  /* 0x0000000207077824 */ /* 0x002fc800078e00ff */
[----:B------:R-:W-:-:S05]  /*23270*/  IMAD R6, R6, 0x90, RZ ;  /* 0x0000009006067824 */ /* 0x000fca00078e02ff */
[----:B------:R-:W-:Y:S01]  /*23280*/  LOP3.LUT R16, R6, 0x30, R7, 0x78, !PT ;  /* 0x0000003006107812 */ /* 0x000fe200078e7807 */
[----:B--2---:R-:W-:Y:S04]  /*23290*/  STS.U8 [R22+UR4+0x1fc0], R2 ;  /* 0x001fc00216007988 */ /* 0x004fe80008000004 */
[----:B------:R-:W-:Y:S01]  /*232a0*/  STS.U8 [R22+UR4+0x1f80], R0 ;  /* 0x001f800016007988 */ /* 0x000fe20008000004 */
[----:B------:R-:W-:Y:S06]  /*232b0*/  BAR.SYNC.DEFER_BLOCKING 0x0 ;  /* 0x0000000000007b1d */ /* 0x000fec0000010000 */
[----:B------:R-:W0:Y:S04]  /*232c0*/  LDSM.16.M88.4 R4, [R16+UR4] ;  /* 0x000000041004783b */ /* 0x000e280008000200 */
[----:B0-----:R-:W-:Y:S01]  /*232d0*/  STL.64 [R1+0x2e0], R4 ;  /* 0x0002e00401007387 */ /* 0x001fe20000100a00 */
[----:B------:R-:W-:-:S03]  /*232e0*/  IMAD.MOV.U32 R11, RZ, RZ, R4 ;  /* 0x000000ffff0b7224 */ /* 0x000fc600078e0004 */
[----:B------:R-:W-:Y:S01]  /*232f0*/  STL.64 [R1+0x2e8], R6 ;  /* 0x0002e80601007387 */ /* 0x000fe20000100a00 */
[----:B------:R-:W-:-:S03]  /*23300*/  IMAD.MOV.U32 R10, RZ, RZ, R5 ;  /* 0x000000ffff0a7224 */ /* 0x000fc600078e0005 */
[----:B------:R-:W0:Y:S04]  /*23310*/  LDSM.16.M88.4 R4, [R16+UR4+0x400] ;  /* 0x000400041004783b */ /* 0x000e280008000200 */
[----:B0-----:R-:W-:Y:S01]  /*23320*/  STL.64 [R1+0x2f0], R4 ;  /* 0x0002f00401007387 */ /* 0x001fe20000100a00 */
[----:B------:R-:W-:-:S03]  /*23330*/  IMAD.MOV.U32 R18, RZ, RZ, R4 ;  /* 0x000000ffff127224 */ /* 0x000fc600078e0004 */
[----:B------:R-:W-:Y:S01]  /*23340*/  STL.64 [R1+0x2f8], R6 ;  /* 0x0002f80601007387 */ /* 0x000fe20000100a00 */
[----:B------:R-:W-:-:S03]  /*23350*/  IMAD.MOV.U32 R17, RZ, RZ, R5 ;  /* 0x000000ffff117224 */ /* 0x000fc600078e0005 */
[----:B------:R-:W0:Y:S01]  /*23360*/  LDSM.16.M88.4 R4, [R16+UR4+0x800] ;  /* 0x000800041004783b */ /* 0x000e220008000200 */
[----:B------:R-:W-:-:S03]  /*23370*/  IMAD R2, R14, 0x100, R15 ;  /* 0x000001000e027824 */ /* 0x000fc600078e020f */
[----:B------:R-:W-:Y:S04]  /*23380*/  LDSM.16.M88.4 R12, [R16+UR4+0x1000] ;  /* 0x00100004100c783b */ /* 0x000fe80008000200 */
[----:B0-----:R-:W-:Y:S01]  /*23390*/  STL.64 [R1+0x300], R4 ;  /* 0x0003000401007387 */ /* 0x001fe20000100a00 */
[----:B------:R-:W-:-:S03]  /*233a0*/  IMAD.MOV.U32 R22, RZ, RZ, R4 ;  /* 0x000000ffff167224 */ /* 0x000fc600078e0004 */
[----:B------:R-:W-:Y:S01]  /*233b0*/  STL.64 [R1+0x308], R6 ;  /* 0x0003080601007387 */ /* 0x000fe20000100a00 */
[----:B------:R-:W-:-:S03]  /*233c0*/  IMAD.MOV.U32 R0, RZ, RZ, R5 ;  /* 0x000000ffff007224 */ /* 0x000fc600078e0005 */
[----:B------:R-:W0:Y:S04]  /*233d0*/  LDSM.16.M88.4 R4, [R16+UR4+0xc00] ;  /* 0x000c00041004783b */ /* 0x000e280008000200 */
[----:B0-----:R3:W-:Y:S04]  /*233e0*/  STL.64 [R1+0x310], R4 ;  /* 0x0003100401007387 */ /* 0x0017e80000100a00 */
[----:B------:R-:W-:Y:S04]  /*233f0*/  STL.64 [R1+0x318], R6 ;  /* 0x0003180601007387 */ /* 0x000fe80000100a00 */
[----:B------:R-:W-:Y:S04]  /*23400*/  STL.64 [R1+0x320], R12 ;  /* 0x0003200c01007387 */ /* 0x000fe80000100a00 */
[----:B------:R0:W-:Y:S04]  /*23410*/  STL.64 [R1+0x328], R14 ;  /* 0x0003280e01007387 */ /* 0x0001e80000100a00 */
[----:B------:R-:W2:Y:S01]  /*23420*/  LDL.LU.64 R24, [R1+0x3a0] ;  /* 0x0003a00001187983 */ /* 0x000ea20000300a00 */
[----:B---3--:R-:W-:-:S03]  /*23430*/  IMAD R5, R26, 0x100, R19 ;  /* 0x000001001a057824 */ /* 0x008fc600078e0213 */
[----:B------:R-:W3:Y:S02]  /*23440*/  LDL.LU.64 R26, [R1+0x3a8] ;  /* 0x0003a800011a7983 */ /* 0x000ee40000300a00 */
[----:B0-----:R-:W-:Y:S01]  /*23450*/  F2FP.F16.E5M2.UNPACK_B R15, R5 ;  /* 0x00000005ff0f723e */ /* 0x001fe200020004ff */
[----:B------:R-:W-:Y:S02]  /*23460*/  IMAD.MOV.U32 R8, RZ, RZ, R4 ;  /* 0x000000ffff087224 */ /* 0x000fe400078e0004 */
[----:B----4-:R-:W-:Y:S01]  /*23470*/  IMAD R4, R20, 0x100, R9 ;  /* 0x0000010014047824 */ /* 0x010fe200078e0209 */
[----:B---3--:R-:W-:Y:S04]  /*23480*/  STL.64 [R1+0x22b0], R26 ;  /* 0x0022b01a01007387 */ /* 0x008fe80000100a00 */
[----:B--2---:R-:W-:Y:S04]  /*23490*/  STL.64 [R1+0x22a8], R24 ;  /* 0x0022a81801007387 */ /* 0x004fe80000100a00 */
[----:B------:R-:W2:Y:S04]  /*234a0*/  LDL R5, [R1+0x314] ;  /* 0x0003140001057983 */ /* 0x000ea80000100800 */
[----:B------:R-:W0:Y:S01]  /*234b0*/  LDSM.16.M88.4 R24, [R16+UR4+0x1400] ;  /* 0x001400041018783b */ /* 0x000e220008000200 */
[----:B------:R-:W-:-:S02]  /*234c0*/  IMAD.MOV.U32 R6, RZ, RZ, R12 ;  /* 0x000000ffff067224 */ /* 0x000fc400078e000c */
[----:B------:R-:W-:Y:S01]  /*234d0*/  IMAD.MOV.U32 R7, RZ, RZ, R13 ;  /* 0x000000ffff077224 */ /* 0x000fe200078e000d */
[----:B------:R-:W-:Y:S01]  /*234e0*/  F2FP.F16.E5M2.UNPACK_B R14, R4 ;  /* 0x00000004ff0e723e */ /* 0x000fe200020004ff */
[----:B------:R-:W-:-:S03]  /*234f0*/  IMAD.MOV.U32 R4, RZ, RZ, R8 ;  /* 0x000000ffff047224 */ /* 0x000fc600078e0008 */
[----:B------:R-:W-:Y:S01]  /*23500*/  STL.64 [R1+0x22a0], R6 ;  /* 0x0022a00601007387 */ /* 0x000fe20000100a00 */
[----:B0-----:R-:W-:Y:S02]  /*23510*/  IMAD.MOV.U32 R8, RZ, RZ, R24 ;  /* 0x000000ffff087224 */ /* 0x001fe400078e0018 */
[----:B------:R-:W-:Y:S02]  /*23520*/  IMAD.MOV.U32 R9, RZ, RZ, R25 ;  /* 0x000000ffff097224 */ /* 0x000fe400078e0019 */
[----:B------:R-:W-:Y:S01]  /*23530*/  IMAD R3, R21, 0x100, R23 ;  /* 0x0000010015037824 */ /* 0x000fe200078e0217 */
[----:B------:R-:W-:Y:S02]  /*23540*/  F2FP.F16.E5M2.UNPACK_B R20, R11 ;  /* 0x0000000bff14723e */ /* 0x000fe400020004ff */
[----:B------:R-:W-:Y:S01]  /*23550*/  F2FP.F16.E5M2.UNPACK_B R21, R10 ;  /* 0x0000000aff15723e */ /* 0x000fe200020004ff */
[----:B--2---:R0:W-:Y:S04]  /*23560*/  STL.64 [R1+0x2298], R4 ;  /* 0x0022980401007387 */ /* 0x0041e80000100a00 */
[----:B------:R-:W-:Y:S04]  /*23570*/  STL.64 [R1+0x330], R24 ;  /* 0x0003301801007387 */ /* 0x000fe80000100a00 */
[----:B------:R-:W-:Y:S04]  /*23580*/  STL.64 [R1+0x338], R26 ;  /* 0x0003381a01007387 */ /* 0x000fe80000100a00 */
[----:B------:R-:W1:Y:S04]  /*23590*/  LDSM.16.M88.4 R24, [R16+UR4+0x1800] ;  /* 0x001800041018783b */ /* 0x000e680008000200 */
[----:B0-----:R-:W2:Y:S04]  /*235a0*/  LDL.LU.64 R4, [R1+0x400] ;  /* 0x0004000001047983 */ /* 0x001ea80000300a00 */
[----:B------:R-:W2:Y:S04]  /*235b0*/  LDL.LU.64 R6, [R1+0x408] ;  /* 0x0004080001067983 */ /* 0x000ea80000300a00 */
[----:B-1----:R-:W-:Y:S04]  /*235c0*/  STL.64 [R1+0x340], R24 ;  /* 0x0003401801007387 */ /* 0x002fe80000100a00 */
[----:B------:R0:W-:Y:S01]  /*235d0*/  STL.64 [R1+0x348], R26 ;  /* 0x0003481a01007387 */ /* 0x0001e20000100a00 */
[----:B------:R-:W-:-:S02]  /*235e0*/  IMAD.MOV.U32 R10, RZ, RZ, R24 ;  /* 0x000000ffff0a7224 */ /* 0x000fc400078e0018 */
[----:B------:R-:W-:Y:S01]  /*235f0*/  IMAD.MOV.U32 R11, RZ, RZ, R25 ;  /* 0x000000ffff0b7224 */ /* 0x000fe200078e0019 */
[----:B0-----:R-:W3:Y:S04]  /*23600*/  LDL.LU.64 R26, [R1+0x22b0] ;  /* 0x0022b000011a7983 */ /* 0x001ee80000300a00 */
[----:B------:R-:W3:Y:S01]  /*23610*/  LDL.LU.64 R24, [R1+0x22a8] ;  /* 0x0022a80001187983 */ /* 0x000ee20000300a00 */
[----:B------:R-:W-:Y:S02]  /*23620*/  F2FP.F16.E5M2.UNPACK_B R12, R2 ;  /* 0x00000002ff0c723e */ /* 0x000fe400020004ff */
[----:B------:R-:W-:Y:S02]  /*23630*/  F2FP.F16.E5M2.UNPACK_B R13, R3 ;  /* 0x00000003ff0d723e */ /* 0x000fe400020004ff */
[----:B------:R-:W-:-:S02]  /*23640*/  F2FP.F16.E5M2.UNPACK_B R18, R18 ;  /* 0x00000012ff12723e */ /* 0x000fc400020004ff */
[----:B------:R-:W-:Y:S02]  /*23650*/  F2FP.F16.E5M2.UNPACK_B R19, R17 ;  /* 0x00000011ff13723e */ /* 0x000fe400020004ff */
[----:B------:R-:W-:Y:S01]  /*23660*/  F2FP.F16.E5M2.UNPACK_B R2, R22 ;  /* 0x00000016ff02723e */ /* 0x000fe200020004ff */
[----:B---3--:R-:W-:-:S15]  /*23670*/  HMMA.16816.F32 R24, R12, R20, R24 ;  /* 0x000000140c18723c */ /* 0x008fde0000001818 */
[----:B------:R-:W-:-:S04]  /*23680*/  NOP ;  /* 0x0000000000007918 */ /* 0x000fc80000000000 */
[----:B------:R-:W-:Y:S04]  /*23690*/  STL.64 [R1+0x2118], R26 ;  /* 0x0021181a01007387 */ /* 0x000fe80000100a00 */
[----:B------:R-:W-:Y:S04]  /*236a0*/  STL.64 [R1+0x2110], R24 ;  /* 0x0021101801007387 */ /* 0x000fe80000100a00 */
[----:B------:R-:W0:Y:S01]  /*236b0*/  LDSM.16.M88.4 R24, [R16+UR4+0x1c00] ;  /* 0x001c00041018783b */ /* 0x000e220008000200 */
[----:B--2---:R-:W-:Y:S03]  /*236c0*/  HMMA.16816.F32 R4, R12, R18, R4 ;  /* 0x000000120c04723c */ /* 0x004fe60000001804 */
[----:B0-----:R0:W-:Y:S01]  /*236d0*/  STL.64 [R1+0x350], R24 ;  /* 0x0003501801007387 */ /* 0x0011e20000100a00 */
[----:B------:R-:W-:-:S03]  /*236e0*/  IMAD.MOV.U32 R16, RZ, RZ, R24 ;  /* 0x000000ffff107224 */ /* 0x000fc600078e0018 */
[----:B------:R1:W-:Y:S01]  /*236f0*/  STL.64 [R1+0x358], R26 ;  /* 0x0003581a01007387 */ /* 0x0003e20000100a00 */
[----:B------:R-:W-:-:S03]  /*23700*/  IMAD.MOV.U32 R17, RZ, RZ, R25 ;  /* 0x000000ffff117224 */ /* 0x000fc600078e0019 */
[----:B0-----:R-:W2:Y:S04]  /*23710*/  LDL.LU.64 R24, [R1+0x3e0] ;  /* 0x0003e00001187983 */ /* 0x001ea80000300a00 */
[----:B-1----:R-:W2:Y:S04]  /*23720*/  LDL.LU.64 R26, [R1+0x3e8] ;  /* 0x0003e800011a7983 */ /* 0x002ea80000300a00 */
[----:B------:R-:W-:Y:S04]  /*23730*/  STL.64 [R1], R4 ;  /* 0x0000000401007387 */ /* 0x000fe80000100a00 */
[----:B------:R0:W-:Y:S04]  /*23740*/  STL.64 [R1+0x8], R6 ;  /* 0x0000080601007387 */ /* 0x0001e80000100a00 */
[----:B0-----:R-:W3:Y:S04]  /*23750*/  LDL.LU.64 R6, [R1+0x22a0] ;  /* 0x0022a00001067983 */ /* 0x001ee80000300a00 */
[----:B------:R-:W4:Y:S04]  /*23760*/  LDL.LU.64 R4, [R1+0x2298] ;  /* 0x0022980001047983 */ /* 0x000f280000300a00 */
[----:B------:R-:W-:Y:S04]  /*23770*/  STL.64 [R1+0x2280], R18 ;  /* 0x0022801201007387 */ /* 0x000fe80000100a00 */
[----:B------:R0:W-:Y:S04]  /*23780*/  STL.64 [R1+0x2278], R16 ;  /* 0x0022781001007387 */ /* 0x0001e80000100a00 */
[----:B0-----:R-:W2:Y:S04]  /*23790*/  LDL.LU.64 R16, [R1+0x3f0] ;  /* 0x0003f00001107983 */ /* 0x001ea80000300a00 */
[----:B------:R-:W2:Y:S04]  /*237a0*/  LDL.LU.64 R18, [R1+0x3f8] ;  /* 0x0003f80001127983 */ /* 0x000ea80000300a00 */
[----:B------:R-:W3:Y:S04]  /*237b0*/  LDL.LU R22, [R1+0x138] ;  /* 0x0001380001167983 */ /* 0x000ee80000300800 */
[----:B------:R-:W3:Y:S01]  /*237c0*/  LDL.LU R23, [R1+0x1b8] ;  /* 0x0001b80001177983 */ /* 0x000ee20000300800 */
[----:B------:R-:W-:-:S02]  /*237d0*/  F2FP.F16.E5M2.UNPACK_B R3, R0 ;  /* 0x00000000ff03723e */ /* 0x000fc400020004ff */
[----:B----4-:R-:W-:Y:S02]  /*237e0*/  F2FP.F16.E5M2.UNPACK_B R4, R4 ;  /* 0x00000004ff04723e */ /* 0x010fe400020004ff */
[----:B------:R-:W-:-:S03]  /*237f0*/  F2FP.F16.E5M2.UNPACK_B R5, R5 ;  /* 0x00000005ff05723e */ /* 0x000fc600020004ff */
[C---:B--2---:R-:W-:Y:S01]  /*23800*/  HMMA.16816.F32 R16, R12.reuse, R2, R16 ;  /* 0x000000020c10723c */ /* 0x044fe20000001810 */
[----:B---3--:R-:W-:Y:S04]  /*23810*/  STL.64 [R1+0x2270], R22 ;  /* 0x0022701601007387 */ /* 0x008fe80000100a00 */
[----:B------:R-:W-:Y:S04]  /*23820*/  STL.64 [R1+0x2268], R20 ;  /* 0x0022681401007387 */ /* 0x000fe80000100a00 */
[----:B------:R-:W2:Y:S04]  /*23830*/  LDL.LU R28, [R1+0x440] ;  /* 0x00044000011c7983 */ /* 0x000ea80000300800 */
[----:B------:R-:W3:Y:S04]  /*23840*/  LDL.LU R29, [R1+0x44c] ;  /* 0x00044c00011d7983 */ /* 0x000ee80000300800 */
[----:B------:R-:W3:Y:S04]  /*23850*/  LDL.LU R0, [R1+0x448] ;  /* 0x0004480001007983 */ /* 0x000ee80000300800 */
[----:B------:R-:W-:Y:S04]  /*23860*/  STL.64 [R1+0x10], R16 ;  /* 0x0000101001007387 */ /* 0x000fe80000100a00 */
[----:B------:R0:W-:Y:S02]  /*23870*/  STL.64 [R1+0x18], R18 ;  /* 0x0000181201007387 */ /* 0x0001e40000100a00 */
[----:B0-----:R-:W-:-:S15]  /*23880*/  HMMA.16816.F32 R16, R12, R4, R24 ;  /* 0x000000040c10723c */ /* 0x001fde0000001818 */
[----:B------:R-:W-:-:S04]  /*23890*/  NOP ;  /* 0x0000000000007918 */ /* 0x000fc80000000000 */
[----:B------:R-:W-:Y:S02]  /*238a0*/  IMAD.MOV.U32 R27, RZ, RZ, R16 ;  /* 0x000000ffff1b7224 */ /* 0x000fe400078e0010 */
[----:B------:R-:W-:Y:S02]  /*238b0*/  IMAD.MOV.U32 R26, RZ, RZ, R17 ;  /* 0x000000ffff1a7224 */ /* 0x000fe400078e0011 */
[----:B------:R-:W-:Y:S02]  /*238c0*/  IMAD.MOV.U32 R25, RZ, RZ, R18 ;  /* 0x000000ffff197224 */ /* 0x000fe400078e0012 */
[----:B------:R-:W-:Y:S01]  /*238d0*/  IMAD.MOV.U32 R24, RZ, RZ, R19 ;  /* 0x000000ffff187224 */ /* 0x000fe200078e0013 */
[----:B------:R-:W4:Y:S04]  /*238e0*/  LDL.LU.64 R16, [R1+0x3c0] ;  /* 0x0003c00001107983 */ /* 0x000f280000300a00 */
[----:B------:R-:W2:Y:S01]  /*238f0*/  LDL.LU.64 R18, [R1+0x3c8] ;  /* 0x0003c80001127983 */ /* 0x000ea20000300a00 */
[----:B------:R-:W-:-:S02]  /*23900*/  F2FP.F16.E5M2.UNPACK_B R6, R6 ;  /* 0x00000006ff06723e */ /* 0x000fc400020004ff */
[----:B------:R-:W-:Y:S01]  /*23910*/  F2FP.F16.E5M2.UNPACK_B R7, R7 ;  /* 0x00000007ff07723e */ /* 0x000fe200020004ff */
[----:B--2---:R-:W-:Y:S04]  /*23920*/  STL.64 [R1+0x2290], R18 ;  /* 0x0022901201007387 */ /* 0x004fe80000100a00 */
[----:B----4-:R0:W-:Y:S04]  /*23930*/  STL.64 [R1+0x2288], R16 ;  /* 0x0022881001007387 */ /* 0x0101e80000100a00 */
[----:B0-----:R-:W2:Y:S04]  /*23940*/  LDL.LU.64 R16, [R1+0x3d0] ;  /* 0x0003d00001107983 */ /* 0x001ea80000300a00 */
[----:B------:R-:W2:Y:S04]  /*23950*/  LDL.LU.64 R18, [R1+0x3d8] ;  /* 0x0003d80001127983 */ /* 0x000ea80000300a00 */
[----:B------:R-:W4:Y:S04]  /*23960*/  LDL.LU.64 R20, [R1+0x3b0] ;  /* 0x0003b00001147983 */ /* 0x000f280000300a00 */
[----:B------:R-:W4:Y:S04]  /*23970*/  LDL.LU.64 R22, [R1+0x3b8] ;  /* 0x0003b80001167983 */ /* 0x000f280000300a00 */
[----:B------:R-:W-:Y:S04]  /*23980*/  STL.64 [R1+0x2130], R26 ;  /* 0x0021301a01007387 */ /* 0x000fe80000100a00 */
[----:B------:R0:W-:Y:S04]  /*23990*/  STL.64 [R1+0x2128], R24 ;  /* 0x0021281801007387 */ /* 0x0001e80000100a00 */
[----:B0-----:R-:W3:Y:S04]  /*239a0*/  LDL.LU.64 R24, [R1+0x430] ;  /* 0x0004300001187983 */ /* 0x001ee80000300a00 */
[----:B------:R-:W3:Y:S01]  /*239b0*/  LDL.LU.64 R26, [R1+0x438] ;  /* 0x00043800011a7983 */ /* 0x000ee20000300a00 */
[----:B--2---:R-:W-:-:S15]  /*239c0*/  HMMA.16816.F32 R16, R12, R6, R16 ;  /* 0x000000060c10723c */ /* 0x004fde0000001810 */
[----:B------:R-:W-:-:S04]  /*239d0*/  NOP ;  /* 0x0000000000007918 */ /* 0x000fc80000000000 */
[----:B------:R-:W-:Y:S04]  /*239e0*/  STL.64 [R1+0x30], R16 ;  /* 0x0000301001007387 */ /* 0x000fe80000100a00 */
[----:B------:R0:W-:Y:S04]  /*239f0*/  STL.64 [R1+0x38], R18 ;  /* 0x0000381201007387 */ /* 0x0001e80000100a00 */
[----:B0-----:R-:W2:Y:S04]  /*23a00*/  LDL.LU.64 R18, [R1+0x2290] ;  /* 0x0022900001127983 */ /* 0x001ea80000300a00 */
[----:B------:R-:W2:Y:S01]  /*23a10*/  LDL.LU.64 R16, [R1+0x2288] ;  /* 0x0022880001107983 */ /* 0x000ea20000300a00 */
[----:B------:R-:W-:-:S02]  /*23a20*/  F2FP.F16.E5M2.UNPACK_B R8, R8 ;  /* 0x00000008ff08723e */ /* 0x000fc400020004ff */
[----:B------:R-:W-:Y:S02]  /*23a30*/  F2FP.F16.E5M2.UNPACK_B R9, R9 ;  /* 0x00000009ff09723e */ /* 0x000fe400020004ff */
[----:B------:R-:W-:Y:S02]  /*23a40*/  F2FP.F16.E5M2.UNPACK_B R10, R10 ;  /* 0x0000000aff0a723e */ /* 0x000fe400020004ff */
[----:B------:R-:W-:-:S07]  /*23a50*/  F2FP.F16.E5M2.UNPACK_B R11, R11 ;  /* 0x0000000bff0b723e */ /* 0x000fce00020004ff */
[C---:B----4-:R-:W-:Y:S01]  /*23a60*/  HMMA.16816.F32 R20, R12.reuse, R10, R20 ;  /* 0x0000000a0c14723c */ /* 0x050fe20000001814 */
[----:B------:R0:W-:Y:S04]  /*23a70*/  STL.64 [R1+0x2240], R6 ;  /* 0x0022400601007387 */ /* 0x0001e80000100a00 */
[----:B0-----:R-:W4:Y:S04]  /*23a80*/  LDL.LU R6, [R1+0x1bc] ;  /* 0x0001bc0001067983 */ /* 0x001f280000300800 */
[----:B------:R-:W3:Y:S04]  /*23a90*/  LDL.LU R7, [R1+0x444] ;  /* 0x0004440001077983 */ /* 0x000ee80000300800 */
[----:B------:R0:W-:Y:S04]  /*23aa0*/  STL.64 [R1+0x2238], R4 ;  /* 0x0022380401007387 */ /* 0x0001e80000100a00 */
[----:B0-----:R-:W3:Y:S01]  /*23ab0*/  LDL.LU R5, [R1+0x1b4] ;  /* 0x0001b40001057983 */ /* 0x001ee20000300800 */
[----:B--2---:R-:W-:-:S15]  /*23ac0*/  HMMA.16816.F32 R16, R12, R8, R16 ;  /* 0x000000080c10723c */ /* 0x004fde0000001810 */
[----:B------:R-:W-:-:S04]  /*23ad0*/  NOP ;  /* 0x0000000000007918 */ /* 0x000fc80000000000 */
[----:B------:R-:W-:Y:S04]  /*23ae0*/  STL.64 [R1+0x60], R16 ;  /* 0x0000601001007387 */ /* 0x000fe80000100a00 */
[----:B------:R0:W-:Y:S04]  /*23af0*/  STL.64 [R1+0x68], R18 ;  /* 0x0000681201007387 */ /* 0x0001e80000100a00 */
[----:B0-----:R-:W2:Y:S04]  /*23b00*/  LDL.LU.64 R18, [R1+0x2280] ;  /* 0x0022800001127983 */ /* 0x001ea80000300a00 */
[----:B------:R-:W2:Y:S04]  /*23b10*/  LDL.LU.64 R16, [R1+0x2278] ;  /* 0x0022780001107983 */ /* 0x000ea80000300a00 */
[----:B------:R-:W-:Y:S04]  /*23b20*/  STL.64 [R1+0xe0], R20 ;  /* 0x0000e01401007387 */ /* 0x000fe80000100a00 */
[----:B------:R0:W-:Y:S04]  /*23b30*/  STL.64 [R1+0xe8], R22 ;  /* 0x0000e81601007387 */ /* 0x0001e80000100a00 */
[----:B0-----:R-:W4:Y:S01]  /*23b40*/  LDL.LU.64 R22, [R1+0x2270] ;  /* 0x0022700001167983 */ /* 0x001f220000300a00 */
[----:B---3--:R-:W-:-:S03]  /*23b50*/  IMAD R28, R28, 0x100, R7 ;  /* 0x000001001c1c7824 */ /* 0x008fc600078e0207 */
[----:B------:R-:W3:Y:S04]  /*23b60*/  LDL.LU.64 R20, [R1+0x2268] ;  /* 0x0022680001147983 */ /* 0x000ee80000300a00 */
[----:B------:R-:W-:Y:S04]  /*23b70*/  STL.64 [R1+0x2220], R10 ;  /* 0x0022200a01007387 */ /* 0x000fe80000100a00 */
[----:B------:R-:W-:Y:S01]  /*23b80*/  STL.64 [R1+0x2218], R8 ;  /* 0x0022180801007387 */ /* 0x000fe20000100a00 */
[----:B--2---:R-:W-:Y:S02]  /*23b90*/  F2FP.F16.E5M2.UNPACK_B R16, R16 ;  /* 0x00000010ff10723e */ /* 0x004fe400020004ff */
[----:B------:R-:W-:Y:S01]  /*23ba0*/  F2FP.F16.E5M2.UNPACK_B R17, R17 ;  /* 0x00000011ff11723e */ /* 0x000fe200020004ff */
[----:B----4-:R-:W-:-:S02]  /*23bb0*/  IMAD R22, R22, 0x100, R5 ;  /* 0x0000010016167824 */ /* 0x010fc400078e0205 */
[----:B------:R-:W-:-:S04]  /*23bc0*/  IMAD R23, R23, 0x100, R6 ;  /* 0x0000010017177824 */ /* 0x000fc800078e0206 */
[----:B------:R-:W-:Y:S01]  /*23bd0*/  HMMA.16816.F32 R4, R12, R16, R24 ;  /* 0x000000100c04723c */ /* 0x000fe20000001818 */
[----:B------:R-:W-:Y:S04]  /*23be0*/  STL.64 [R1+0x2260], R18 ;  /* 0x0022601201007387 */ /* 0x000fe80000100a00 */
[----:B------:R0:W-:-:S14]  /*23bf0*/  STL.64 [R1+0x2258], R16 ;  /* 0x0022581001007387 */ /* 0x0001dc0000100a00 */
[----:B------:R1:W-:Y:S04]  /*23c00*/  STL.64 [R1+0x50], R4 ;  /* 0x0000500401007387 */ /* 0x0003e80000100a00 */
[----:B------:R2:W-:Y:S04]  /*23c10*/  STL.64 [R1+0x58], R6 ;  /* 0x0000580601007387 */ /* 0x0005e80000100a00 */
[----:B0-----:R-:W3:Y:S04]  /*23c20*/  LDL.LU.64 R16, [R1+0x390] ;  /* 0x0003900001107983 */ /* 0x001ee80000300a00 */
[----:B------:R-:W3:Y:S04]  /*23c30*/  LDL.LU.64 R18, [R1+0x398] ;  /* 0x0003980001127983 */ /* 0x000ee80000300a00 */
[----:B-1----:R-:W4:Y:S04]  /*23c40*/  LDL.LU.64 R4, [R1+0x370] ;  /* 0x0003700001047983 */ /* 0x002f280000300a00 */
[----:B--2---:R-:W2:Y:S04]  /*23c50*/  LDL.LU.64 R6, [R1+0x378] ;  /* 0x0003780001067983 */ /* 0x004ea80000300a00 */
[----:B--2---:R-:W-:Y:S04]  /*23c60*/  STL.64 [R1+0x2250], R6 ;  /* 0x0022500601007387 */ /* 0x004fe80000100a00 */
[----:B----4-:R0:W-:Y:S04]  /*23c70*/  STL.64 [R1+0x2248], R4 ;  /* 0x0022480401007387 */ /* 0x0101e80000100a00 */
[----:B0-----:R-:W2:Y:S04]  /*23c80*/  LDL.LU.64 R4, [R1+0x380] ;  /* 0x0003800001047983 */ /* 0x001ea80000300a00 */
[----:B------:R-:W2:Y:S04]  /*23c90*/  LDL.LU.64 R6, [R1+0x388] ;  /* 0x0003880001067983 */ /* 0x000ea80000300a00 */
[----:B------:R-:W4:Y:S04]  /*23ca0*/  LDL.LU.64 R8, [R1+0x2d0] ;  /* 0x0002d00001087983 */ /* 0x000f280000300a00 */
[----:B------:R-:W2:Y:S04]  /*23cb0*/  LDL.LU.64 R10, [R1+0x2d8] ;  /* 0x0002d800010a7983 */ /* 0x000ea80000300a00 */
[----:B--2---:R-:W-:Y:S04]  /*23cc0*/  STL.64 [R1+0x2230], R10 ;  /* 0x0022300a01007387 */ /* 0x004fe80000100a00 */
[----:B----4-:R0:W-:Y:S04]  /*23cd0*/  STL.64 [R1+0x2228], R8 ;  /* 0x0022280801007387 */ /* 0x0101e80000100a00 */
[----:B0-----:R-:W2:Y:S04]  /*23ce0*/  LDL.LU.64 R8, [R1+0x360] ;  /* 0x0003600001087983 */ /* 0x001ea80000300a00 */
[----:B------:R-:W2:Y:S04]  /*23cf0*/  LDL.LU.64 R10, [R1+0x368] ;  /* 0x00036800010a7983 */ /* 0x000ea80000300a00 */
[----:B------:R-:W4:Y:S04]  /*23d00*/  LDL.LU.64 R24, [R1+0x420] ;  /* 0x0004200001187983 */ /* 0x000f280000300a00 */
[----:B------:R-:W2:Y:S01]  /*23d10*/  LDL.LU.64 R26, [R1+0x428] ;  /* 0x00042800011a7983 */ /* 0x000ea20000300a00 */
[----:B------:R-:W-:Y:S01]  /*23d20*/  IMAD R29, R0, 0x100, R29 ;  /* 0x00000100001d7824 */ /* 0x000fe200078e021d */
[----:B------:R-:W-:-:S02]  /*23d30*/  F2FP.F16.E5M2.UNPACK_B R12, R22 ;  /* 0x00000016ff0c723e */ /* 0x000fc400020004ff */
[----:B------:R-:W-:Y:S02]  /*23d40*/  F2FP.F16.E5M2.UNPACK_B R13, R23 ;  /* 0x00000017ff0d723e */ /* 0x000fe400020004ff */
[----:B------:R-:W-:Y:S02]  /*23d50*/  F2FP.F16.E5M2.UNPACK_B R14, R28 ;  /* 0x0000001cff0e723e */ /* 0x000fe400020004ff */
[----:B------:R-:W-:Y:S01]  /*23d60*/  F2FP.F16.E5M2.UNPACK_B R15, R29 ;  /* 0x0000001dff0f723e */ /* 0x000fe200020004ff */
[----:B--2---:R-:W-:Y:S04]  /*23d70*/  STL.64 [R1+0x2200], R26 ;  /* 0x0022001a01007387 */ /* 0x004fe80000100a00 */
[----:B----4-:R0:W-:Y:S04]  /*23d80*/  STL.64 [R1+0x21f8], R24 ;  /* 0x0021f81801007387 */ /* 0x0101e80000100a00 */
[----:B0-----:R-:W2:Y:S04]  /*23d90*/  LDL.LU.64 R24, [R1+0x2b0] ;  /* 0x0002b00001187983 */ /* 0x001ea80000300a00 */
[----:B------:R-:W4:Y:S01]  /*23da0*/  LDL.LU.64 R26, [R1+0x2b8] ;  /* 0x0002b800011a7983 */ /* 0x000f220000300a00 */
[C---:B---3--:R-:W-:Y:S03]  /*23db0*/  HMMA.16816.F32 R16, R12.reuse, R20, R16 ;  /* 0x000000140c10723c */ /* 0x048fe60000001810 */
[----:B----4-:R-:W-:Y:S04]  /*23dc0*/  STL.64 [R1+0x2210], R26 ;  /* 0x0022101a01007387 */ /* 0x010fe80000100a00 */
[----:B--2---:R0:W-:Y:S04]  /*23dd0*/  STL.64 [R1+0x2208], R24 ;  /* 0x0022081801007387 */ /* 0x0041e80000100a00 */
[----:B0-----:R-:W2:Y:S04]  /*23de0*/  LDL.LU.64 R24, [R1+0x2c0] ;  /* 0x0002c00001187983 */ /* 0x001ea80000300a00 */
[----:B------:R-:W2:Y:S04]  /*23df0*/  LDL.LU.64 R26, [R1+0x2c8] ;  /* 0x0002c800011a7983 */ /* 0x000ea80000300a00 */
[----:B------:R-:W3:Y:S04]  /*23e00*/  LDL.LU R22, [R1+0x454] ;  /* 0x0004540001167983 */ /* 0x000ee80000300800 */
[----:B------:R-:W4:Y:S04]  /*23e10*/  LDL.LU R23, [R1+0x45c] ;  /* 0x00045c0001177983 */ /* 0x000f280000300800 */
[----:B------:R-:W2:Y:S04]  /*23e20*/  LDL.LU R28, [R1+0x464] ;  /* 0x00046400011c7983 */ /* 0x000ea80000300800 */
[----:B------:R-:W2:Y:S04]  /*23e30*/  LDL.LU R29, [R1+0x46c] ;  /* 0x00046c00011d7983 */ /* 0x000ea80000300800 */
[----:B------:R-:W-:Y:S04]  /*23e40*/  STL.64 [R1+0xd0], R16 ;  /* 0x0000d01001007387 */ /* 0x000fe80000100a00 */
[----:B------:R0:W-:Y:S04]  /*23e50*/  STL.64 [R1+0xd8], R18 ;  /* 0x0000d81201007387 */ /* 0x0001e80000100a00 */
[----:B0-----:R-:W2:Y:S04]  /*23e60*/  LDL.LU.64 R18, [R1+0x2260] ;  /* 0x0022600001127983 */ /* 0x001ea80000300a00 */
[----:B------:R-:W3:Y:S01]  /*23e70*/  LDL.LU.64 R16, [R1+0x2258] ;  /* 0x0022580001107983 */ /* 0x000ee20000300a00 */
[----:B--2---:R-:W-:-:S15]  /*23e80*/  HMMA.16816.F32 R4, R12, R18, R4 ;  /* 0x000000120c04723c */ /* 0x004fde0000001804 */
[----:B------:R-:W-:-:S04]  /*23e90*/  NOP ;  /* 0x0000000000007918 */ /* 0x000fc80000000000 */
[----:B------:R-:W-:Y:S04]  /*23ea0*/  STL.64 [R1+0xc0], R4 ;  /* 0x0000c00401007387 */ /* 0x000fe80000100a00 */
[----:B------:R0:W-:Y:S04]  /*23eb0*/  STL.64 [R1+0xc8], R6 ;  /* 0x0000c80601007387 */ /* 0x0001e80000100a00 */
[----:B0-----:R-:W2:Y:S04]  /*23ec0*/  LDL.LU.64 R6, [R1+0x2250] ;  /* 0x0022500001067983 */ /* 0x001ea80000300a00 */
[----:B------:R-:W2:Y:S04]  /*23ed0*/  LDL.LU.64 R4, [R1+0x2248] ;  /* 0x0022480001047983 */ /* 0x000ea80000300a00 */
[----:B------:R-:W3:Y:S01]  /*23ee0*/  LDL.LU R0, [R1+0x48c] ;  /* 0x00048c0001007983 */ /* 0x000ee20000300800 */
[----:B--2---:R-:W-:-:S15]  /*23ef0*/  HMMA.16816.F32 R4, R12, R2, R4 ;  /* 0x000000020c04723c */ /* 0x004fde0000001804 */
[----:B------:R-:W-:-:S04]  /*23f00*/  NOP ;  /* 0x0000000000007918 */ /* 0x000fc80000000000 */
[----:B------:R-:W-:Y:S04]  /*23f10*/  STL.64 [R1+0xb0], R4 ;  /* 0x0000b00401007387 */ /* 0x000fe80000100a00 */
[----:B------:R0:W-:Y:S04]  /*23f20*/  STL.64 [R1+0xb8], R6 ;  /* 0x0000b80601007387 */ /* 0x0001e80000100a00 */
[----:B0-----:R-:W2:Y:S04]  /*23f30*/  LDL.LU.64 R6, [R1+0x2240] ;  /* 0x0022400001067983 */ /* 0x001ea80000300a00 */
[----:B------:R-:W2:Y:S02]  /*23f40*/  LDL.LU.64 R4, [R1+0x2238] ;  /* 0x0022380001047983 */ /* 0x000ea40000300a00 */
        /* <DEDUP_REMOVED lines=11> */
[----:B------:R-:W2:Y:S04]  /*24000*/  LDL.LU.64 R8, [R1+0x2218] ;  /* 0x0022180001087983 */ /* 0x000ea80000300a00 */
[----:B------:R0:W-:Y:S04]  /*24010*/  STL.64 [R1+0x21d0], R6 ;  /* 0x0021d00601007387 */ /* 0x0001e80000100a00 */
[----:B0-----:R-:W3:Y:S04]  /*24020*/  LDL.LU R6, [R1+0x468] ;  /* 0x0004680001067983 */ /* 0x001ee80000300800 */
[----:B------:R-:W3:Y:S04]  /*24030*/  LDL.LU R7, [R1+0x470] ;  /* 0x0004700001077983 */ /* 0x000ee80000300800 */
[----:B------:R0:W-:Y:S04]  /*24040*/  STL.64 [R1+0x21c8], R4 ;  /* 0x0021c80401007387 */ /* 0x0001e80000100a00 */
[----:B0-----:R-:W3:Y:S04]  /*24050*/  LDL.LU R4, [R1+0x458] ;  /* 0x0004580001047983 */ /* 0x001ee80000300800 */
[----:B------:R-:W4:Y:S01]  /*24060*/  LDL.LU R5, [R1+0x460] ;  /* 0x0004600001057983 */ /* 0x000f220000300800 */
        /* <DEDUP_REMOVED lines=11> */
[----:B------:R-:W2:Y:S01]  /*24120*/  LDL.LU.64 R24, [R1+0x21f8] ;  /* 0x0021f80001187983 */ /* 0x000ea20000300a00 */
[----:B---3--:R-:W-:-:S02]  /*24130*/  IMAD R22, R22, 0x100, R4 ;  /* 0x0000010016167824 */ /* 0x008fc400078e0204 */
[----:B----4-:R-:W-:Y:S02]  /*24140*/  IMAD R23, R23, 0x100, R5 ;  /* 0x0000010017177824 */ /* 0x010fe400078e0205 */
[----:B------:R-:W-:Y:S02]  /*24150*/  IMAD R28, R28, 0x100, R6 ;  /* 0x000001001c1c7824 */ /* 0x000fe400078e0206 */
[----:B------:R-:W-:Y:S01]  /*24160*/  IMAD R29, R29, 0x100, R7 ;  /* 0x000001001d1d7824 */ /* 0x000fe200078e0207 */
[----:B------:R-:W-:Y:S04]  /*24170*/  STL.64 [R1+0x21b0], R10 ;  /* 0x0021b00a01007387 */ /* 0x000fe80000100a00 */
[----:B------:R-:W-:Y:S04]  /*24180*/  STL.64 [R1+0x21a8], R8 ;  /* 0x0021a80801007387 */ /* 0x000fe80000100a00 */
[----:B------:R-:W-:Y:S04]  /*24190*/  STL.64 [R1+0x21f0], R18 ;  /* 0x0021f01201007387 */ /* 0x000fe80000100a00 */
[----:B------:R0:W-:Y:S01]  /*241a0*/  STL.64 [R1+0x21e8], R16 ;  /* 0x0021e81001007387 */ /* 0x0001e20000100a00 */
[----:B--2---:R-:W-:-:S15]  /*241b0*/  HMMA.16816.F32 R4, R12, R16, R24 ;  /* 0x000000100c04723c */ /* 0x004fde0000001818 */
[----:B------:R-:W-:-:S04]  /*241c0*/  NOP ;  /* 0x0000000000007918 */ /* 0x000fc80000000000 */
        /* <DEDUP_REMOVED lines=76> */
[----:B------:R-:W-:Y:S01]  /*24690*/  IMAD R28, R28, 0x100, R7 ;  /* 0x000001001c1c7824 */ /* 0x000fe200078e0207 */
        /* <DEDUP_REMOVED lines=8> */
[----:B------:R-:W3:Y:S04]  /*24720*/  LDL.LU.64 R4, [R1+0x1e0] ;  /* 0x0001e00001047983 */ /* 0x000ee80000300a00 */
[----:B------:R-:W4:Y:S01]  /*24730*/  LDL.LU.64 R6, [R1+0x1e8] ;  /* 0x0001e80001067983 */ /* 0x000f220000300a00 */
[----:B--2---:R-:W-:-:S15]  /*24740*/  HMMA.16816.F32 R8, R12, R16, R24 ;  /* 0x000000100c08723c */ /* 0x004fde0000001818 */
[----:B------:R-:W-:-:S04]  /*24750*/  NOP ;  /* 0x0000000000007918 */ /* 0x000fc80000000000 */
[----:B------:R-:W-:Y:S04]  /*24760*/  STL.64 [R1+0x180], R8 ;  /* 0x0001800801007387 */ /* 0x000fe80000100a00 */
[----:B------:R-:W-:Y:S04]  /*24770*/  STL.64 [R1+0x188], R10 ;  /* 0x0001880a01007387 */ /* 0x000fe80000100a00 */
[----:B----4-:R-:W-:Y:S04]  /*24780*/  STL.64 [R1+0x2170], R6 ;  /* 0x0021700601007387 */ /* 0x010fe80000100a00 */
[----:B---3--:R0:W-:Y:S04]  /*24790*/  STL.64 [R1+0x2168], R4 ;  /* 0x0021680401007387 */ /* 0x0081e80000100a00 */
[----:B0-----:R-:W2:Y:S04]  /*247a0*/  LDL.LU.64 R4, [R1+0x1f0] ;  /* 0x0001f00001047983 */ /* 0x001ea80000300a00 */
[----:B------:R-:W3:Y:S01]  /*247b0*/  LDL.LU.64 R6, [R1+0x1f8] ;  /* 0x0001f80001067983 */ /* 0x000ee20000300a00 */
[----:B------:R-:W-:Y:S01]  /*247c0*/  IMAD R29, R0, 0x100, R29 ;  /* 0x00000100001d7824 */ /* 0x000fe200078e021d */
[----:B------:R-:W-:-:S02]  /*247d0*/  F2FP.F16.E5M2.UNPACK_B R12, R22 ;  /* 0x00000016ff0c723e */ /* 0x000fc400020004ff */
[----:B------:R-:W-:Y:S02]  /*247e0*/  F2FP.F16.E5M2.UNPACK_B R13, R23 ;  /* 0x00000017ff0d723e */ /* 0x000fe400020004ff */
[----:B------:R-:W-:Y:S01]  /*247f0*/  F2FP.F16.E5M2.UNPACK_B R14, R28 ;  /* 0x0000001cff0e723e */ /* 0x000fe200020004ff */
[----:B---3--:R-:W-:Y:S04]  /*24800*/  STL.64 [R1+0x2180], R6 ;  /* 0x0021800601007387 */ /* 0x008fe80000100a00 */
[----:B--2---:R0:W-:Y:S04]  /*24810*/  STL.64 [R1+0x2178], R4 ;  /* 0x0021780401007387 */ /* 0x0041e80000100a00 */
[----:B0-----:R-:W2:Y:S04]  /*24820*/  LDL.LU.64 R4, [R1+0x200] ;  /* 0x0002000001047983 */ /* 0x001ea80000300a00 */
[----:B------:R-:W2:Y:S04]  /*24830*/  LDL.LU.64 R6, [R1+0x208] ;  /* 0x0002080001067983 */ /* 0x000ea80000300a00 */
[----:B------:R-:W3:Y:S04]  /*24840*/  LDL.LU.64 R8, [R1+0x1c0] ;  /* 0x0001c00001087983 */ /* 0x000ee80000300a00 */
[----:B------:R-:W4:Y:S01]  /*24850*/  LDL.LU.64 R10, [R1+0x1c8] ;  /* 0x0001c800010a7983 */ /* 0x000f220000300a00 */
[----:B------:R-:W-:-:S07]  /*24860*/  F2FP.F16.E5M2.UNPACK_B R15, R29 ;  /* 0x0000001dff0f723e */ /* 0x000fce00020004ff */
[C---:B--2---:R-:W-:Y:S01]  /*24870*/  HMMA.16816.F32 R4, R12.reuse, R20, R4 ;  /* 0x000000140c04723c */ /* 0x044fe20000001804 */
[----:B----4-:R-:W-:Y:S04]  /*24880*/  STL.64 [R1+0x2150], R10 ;  /* 0x0021500a01007387 */ /* 0x010fe80000100a00 */
[----:B---3--:R0:W-:Y:S04]  /*24890*/  STL.64 [R1+0x2148], R8 ;  /* 0x0021480801007387 */ /* 0x0081e80000100a00 */
[----:B0-----:R-:W2:Y:S04]  /*248a0*/  LDL.LU.64 R8, [R1+0x1d0] ;  /* 0x0001d00001087983 */ /* 0x001ea80000300a00 */
[----:B------:R-:W2:Y:S04]  /*248b0*/  LDL.LU.64 R10, [R1+0x1d8] ;  /* 0x0001d800010a7983 */ /* 0x000ea80000300a00 */
[----:B------:R-:W3:Y:S04]  /*248c0*/  LDL.LU.64 R24, [R1+0x220] ;  /* 0x0002200001187983 */ /* 0x000ee80000300a00 */
[----:B------:R-:W3:Y:S04]  /*248d0*/  LDL.LU.64 R26, [R1+0x228] ;  /* 0x00022800011a7983 */ /* 0x000ee80000300a00 */
[----:B------:R-:W-:Y:S04]  /*248e0*/  STL [R1+0x2120], R17 ;  /* 0x0021201101007387 */ /* 0x000fe80000100800 */
[----:B------:R-:W4:Y:S04]  /*248f0*/  LDL.LU R23, [R1+0x4a4] ;  /* 0x0004a40001177983 */ /* 0x000f280000300800 */
[----:B------:R-:W4:Y:S04]  /*24900*/  LDL.LU R28, [R1+0x4a8] ;  /* 0x0004a800011c7983 */ /* 0x000f280000300800 */
[----:B------:R-:W2:Y:S04]  /*24910*/  LDL.LU R29, [R1+0x4b4] ;  /* 0x0004b400011d7983 */ /* 0x000ea80000300800 */
[----:B------:R-:W-:Y:S04]  /*24920*/  STL.64 [R1+0x200], R4 ;  /* 0x0002000401007387 */ /* 0x000fe80000100a00 */
[----:B------:R0:W-:Y:S04]  /*24930*/  STL.64 [R1+0x208], R6 ;  /* 0x0002080601007387 */ /* 0x0001e80000100a00 */
[----:B0-----:R-:W2:Y:S04]  /*24940*/  LDL.LU.64 R6, [R1+0x2180] ;  /* 0x0021800001067983 */ /* 0x001ea80000300a00 */
[----:B------:R-:W2:Y:S04]  /*24950*/  LDL.LU.64 R4, [R1+0x2178] ;  /* 0x0021780001047983 */ /* 0x000ea80000300a00 */
[----:B------:R-:W3:Y:S04]  /*24960*/  LDL.LU R20, [R1+0x494] ;  /* 0x0004940001147983 */ /* 0x000ee80000300800 */
[----:B------:R-:W3:Y:S01]  /*24970*/  LDL.LU R21, [R1+0x4b8] ;  /* 0x0004b80001157983 */ /* 0x000ee20000300800 */
        /* <DEDUP_REMOVED lines=19> */
[----:B--2---:R-:W-:Y:S02]  /*24ab0*/  HMMA.16816.F32 R4, R12, R6, R8 ;  /* 0x000000060c04723c */ /* 0x004fe40000001808 */
[----:B------:R-:W2:Y:S04]  /*24ac0*/  LDL.LU.64 R10, [R1+0x2140] ;  /* 0x00214000010a7983 */ /* 0x000ea80000300a00 */
[----:B------:R-:W3:-:S13]  /*24ad0*/  LDL.LU.64 R8, [R1+0x2138] ;  /* 0x0021380001087983 */ /* 0x000eda0000300a00 */
[----:B------:R0:W-:Y:S04]  /*24ae0*/  STL.64 [R1+0x1c0], R4 ;  /* 0x0001c00401007387 */ /* 0x0001e80000100a00 */
[----:B------:R1:W-:Y:S01]  /*24af0*/  STL [R1+0x1c8], R6 ;  /* 0x0001c80601007387 */ /* 0x0003e20000100800 */
[----:B------:R-:W-:-:S03]  /*24b00*/  IMAD.MOV.U32 R0, RZ, RZ, R7 ;  /* 0x000000ffff007224 */ /* 0x000fc600078e0007 */
[----:B0-----:R-:W2:Y:S04]  /*24b10*/  LDL.LU.64 R4, [R1+0x210] ;  /* 0x0002100001047983 */ /* 0x001ea80000300a00 */
[----:B-1----:R-:W2:Y:S04]  /*24b20*/  LDL.LU.64 R6, [R1+0x218] ;  /* 0x0002180001067983 */ /* 0x002ea80000300a00 */
[----:B------:R-:W-:Y:S01]  /*24b30*/  STL [R1+0x1ff8], R0 ;  /* 0x001ff80001007387 */ /* 0x000fe20000100800 */
[----:B---3--:R-:W-:-:S15]  /*24b40*/  HMMA.16816.F32 R24, R12, R8, R24 ;  /* 0x000000080c18723c */ /* 0x008fde0000001818 */
[----:B------:R-:W-:-:S04]  /*24b50*/  NOP ;  /* 0x0000000000007918 */ /* 0x000fc80000000000 */
[----:B------:R-:W-:Y:S04]  /*24b60*/  STL.64 [R1+0x1b0], R24 ;  /* 0x0001b01801007387 */ /* 0x000fe80000100a00 */
[----:B------:R0:W-:Y:S04]  /*24b70*/  STL.64 [R1+0x1b8], R26 ;  /* 0x0001b81a01007387 */ /* 0x0001e80000100a00 */
[----:B0-----:R-:W3:Y:S04]  /*24b80*/  LDL.LU.64 R26, [R1+0x2130] ;  /* 0x00213000011a7983 */ /* 0x001ee80000300a00 */
[----:B------:R-:W3:Y:S01]  /*24b90*/  LDL.LU.64 R24, [R1+0x2128] ;  /* 0x0021280001187983 */ /* 0x000ee20000300a00 */
[----:B--2---:R-:W-:Y:S01]  /*24ba0*/  HMMA.16816.F32 R4, R12, R10, R4 ;  /* 0x0000000a0c04723c */ /* 0x004fe20000001804 */
[----:B----4-:R-:W-:-:S02]  /*24bb0*/  IMAD R3, R23, 0x100, R28 ;  /* 0x0000010017037824 */ /* 0x010fc400078e021c */
[----:B------:R-:W-:-:S15]  /*24bc0*/  IMAD R2, R20, 0x100, R19 ;  /* 0x0000010014027824 */ /* 0x000fde00078e0213 */
[----:B------:R-:W-:Y:S01]  /*24bd0*/  NOP ;  /* 0x0000000000007918 */ /* 0x000fe20000000000 */
[----:B------:R0:W-:Y:S04]  /*24be0*/  STL.64 [R1+0x1a0], R4 ;  /* 0x0001a00401007387 */ /* 0x0001e80000100a00 */
[----:B------:R1:W-:Y:S04]  /*24bf0*/  STL [R1+0x1a8], R6 ;  /* 0x0001a80601007387 */ /* 0x0003e80000100800 */
[----:B------:R-:W2:Y:S04]  /*24c00*/  LDL.LU R17, [R1+0x4c0] ;  /* 0x0004c00001117983 */ /* 0x000ea80000300800 */
[----:B0-----:R-:W2:Y:S04]  /*24c10*/  LDL.LU R5, [R1+0x4bc] ;  /* 0x0004bc0001057983 */ /* 0x001ea80000300800 */
[----:B------:R-:W4:Y:S04]  /*24c20*/  LDL.LU R22, [R1+0x344] ;  /* 0x0003440001167983 */ /* 0x000f280000300800 */
[----:B------:R-:W2:Y:S04]  /*24c30*/  LDL.LU R28, [R1+0x334] ;  /* 0x00033400011c7983 */ /* 0x000ea80000300800 */
[----:B------:R-:W4:Y:S01]  /*24c40*/  LDL.LU R23, [R1+0x340] ;  /* 0x0003400001177983 */ /* 0x000f220000300800 */
[----:B------:R-:W-:-:S03]  /*24c50*/  IMAD R4, R29, 0x100, R21 ;  /* 0x000001001d047824 */ /* 0x000fc600078e0215 */
[----:B------:R-:W2:Y:S04]  /*24c60*/  LDL.LU R20, [R1+0x2e0] ;  /* 0x0002e00001147983 */ /* 0x000ea80000300800 */
[----:B------:R-:W4:Y:S04]  /*24c70*/  LDL.LU R21, [R1+0x2e4] ;  /* 0x0002e40001157983 */ /* 0x000f280000300800 */
[----:B------:R-:W4:Y:S04]  /*24c80*/  LDL.LU R18, [R1+0x2f0] ;  /* 0x0002f00001127983 */ /* 0x000f280000300800 */
[----:B-1----:R-:W4:Y:S01]  /*24c90*/  LDL.LU R6, [R1+0x320] ;  /* 0x0003200001067983 */ /* 0x002f220000300800 */
[----:B---3--:R-:W-:-:S02]  /*24ca0*/  IMAD.MOV.U32 R8, RZ, RZ, R27 ;  /* 0x000000ffff087224 */ /* 0x008fc400078e001b */
[----:B------:R-:W-:Y:S02]  /*24cb0*/  IMAD.MOV.U32 R10, RZ, RZ, R25 ;  /* 0x000000ffff0a7224 */ /* 0x000fe400078e0019 */
[----:B------:R-:W-:Y:S02]  /*24cc0*/  IMAD.MOV.U32 R11, RZ, RZ, R24 ;  /* 0x000000ffff0b7224 */ /* 0x000fe400078e0018 */
[----:B------:R-:W-:Y:S01]  /*24cd0*/  IMAD.MOV.U32 R9, RZ, RZ, R26 ;  /* 0x000000ffff097224 */ /* 0x000fe200078e001a */
[----:B------:R-:W3:Y:S04]  /*24ce0*/  LDL.LU.64 R24, [R1+0x230] ;  /* 0x0002300001187983 */ /* 0x000ee80000300a00 */
[----:B------:R-:W3:Y:S04]  /*24cf0*/  LDL.LU.64 R26, [R1+0x238] ;  /* 0x00023800011a7983 */ /* 0x000ee80000300a00 */
[----:B------:R-:W-:Y:S04]  /*24d00*/  STL.64 [R1+0x20f8], R10 ;  /* 0x0020f80a01007387 */ /* 0x000fe80000100a00 */
[----:B------:R0:W-:Y:S04]  /*24d10*/  STL.64 [R1+0x20f0], R8 ;  /* 0x0020f00801007387 */ /* 0x0001e80000100a00 */
[----:B0-----:R-:W3:Y:S04]  /*24d20*/  LDL.LU R8, [R1+0x10] ;  /* 0x0000100001087983 */ /* 0x001ee80000300800 */
[----:B------:R-:W3:Y:S04]  /*24d30*/  LDL.LU R9, [R1+0x14] ;  /* 0x0000140001097983 */ /* 0x000ee80000300800 */
[----:B------:R-:W3:Y:S04]  /*24d40*/  LDL.LU R10, [R1+0x18] ;  /* 0x00001800010a7983 */ /* 0x000ee80000300800 */
[----:B------:R-:W3:Y:S04]  /*24d50*/  LDL.LU R11, [R1+0x1c] ;  /* 0x00001c00010b7983 */ /* 0x000ee80000300800 */
[----:B------:R-:W4:Y:S01]  /*24d60*/  LDL.LU R19, [R1+0x2f4] ;  /* 0x0002f40001137983 */ /* 0x000f220000300800 */
[----:B------:R-:W-:-:S02]  /*24d70*/  IMAD.MOV.U32 R0, RZ, RZ, R7 ;  /* 0x000000ffff007224 */ /* 0x000fc400078e0007 */
[----:B--2---:R-:W-:Y:S01]  /*24d80*/  IMAD R5, R5, 0x100, R17 ;  /* 0x0000010005057824 */ /* 0x004fe200078e0211 */
[----:B---3--:R-:W-:Y:S04]  /*24d90*/  STL.64 [R1+0x2108], R10 ;  /* 0x0021080a01007387 */ /* 0x008fe80000100a00 */
[----:B------:R0:W-:Y:S04]  /*24da0*/  STL.64 [R1+0x2100], R8 ;  /* 0x0021000801007387 */ /* 0x0001e80000100a00 */
[----:B0-----:R-:W2:Y:S04]  /*24db0*/  LDL.LU R8, [R1] ;  /* 0x0000000001087983 */ /* 0x001ea80000300800 */
[----:B------:R-:W2:Y:S04]  /*24dc0*/  LDL.LU R9, [R1+0x4] ;  /* 0x0000040001097983 */ /* 0x000ea80000300800 */
[----:B------:R-:W2:Y:S04]  /*24dd0*/  LDL.LU R10, [R1+0x8] ;  /* 0x00000800010a7983 */ /* 0x000ea80000300800 */
[----:B------:R-:W2:Y:S04]  /*24de0*/  LDL.LU R11, [R1+0xc] ;  /* 0x00000c00010b7983 */ /* 0x000ea80000300800 */
[----:B------:R-:W3:Y:S04]  /*24df0*/  LDL.LU R7, [R1+0x324] ;  /* 0x0003240001077983 */ /* 0x000ee80000300800 */
[----:B------:R-:W2:Y:S04]  /*24e00*/  LDL.LU R29, [R1+0x330] ;  /* 0x00033000011d7983 */ /* 0x000ea80000300800 */
[----:B------:R-:W2:Y:S01]  /*24e10*/  LDL.LU R17, [R1+0x2120] ;  /* 0x0021200001117983 */ /* 0x000ea20000300800 */
[----:B------:R-:W-:-:S02]  /*24e20*/  F2FP.F16.E5M2.UNPACK_B R20, R20.H1 ;  /* 0x00000014ff14723e */ /* 0x000fc400030004ff */
[----:B----4-:R-:W-:Y:S01]  /*24e30*/  F2FP.F16.E5M2.UNPACK_B R21, R21.H1 ;  /* 0x00000015ff15723e */ /* 0x010fe200030004ff */
[----:B--2---:R-:W-:Y:S01]  /*24e40*/  HMMA.16816.F32 R12, R12, R16, R24 ;  /* 0x000000100c0c723c */ /* 0x004fe20000001818 */
[----:B------:R-:W2:Y:S04]  /*24e50*/  LDL.LU.64 R26, [R1+0x2118] ;  /* 0x00211800011a7983 */ /* 0x000ea80000300a00 */
[----:B------:R-:W2:Y:S04]  /*24e60*/  LDL.LU.64 R24, [R1+0x2110] ;  /* 0x0021100001187983 */ /* 0x000ea80000300a00 */
[----:B------:R-:W4:Y:S04]  /*24e70*/  LDL.LU R16, [R1+0x310] ;  /* 0x0003100001107983 */ /* 0x000f280000300800 */
[----:B------:R-:W3:Y:S01]  /*24e80*/  LDL.LU R17, [R1+0x314] ;  /* 0x0003140001117983 */ /* 0x000ee20000300800 */
[----:B------:R-:W-:-:S02]  /*24e90*/  F2FP.F16.E5M2.UNPACK_B R18, R18.H1 ;  /* 0x00000012ff12723e */ /* 0x000fc400030004ff */
[----:B------:R-:W-:-:S03]  /*24ea0*/  F2FP.F16.E5M2.UNPACK_B R19, R19.H1 ;  /* 0x00000013ff13723e */ /* 0x000fc600030004ff */
[----:B------:R0:W-:Y:S04]  /*24eb0*/  STL.64 [R1+0x170], R12 ;  /* 0x0001700c01007387 */ /* 0x0001e80000100a00 */
[----:B------:R1:W-:Y:S01]  /*24ec0*/  STL.64 [R1+0x178], R14 ;  /* 0x0001780e01007387 */ /* 0x0003e20000100a00 */
[----:B0-----:R-:W-:Y:S02]  /*24ed0*/  F2FP.F16.E5M2.UNPACK_B R12, R2 ;  /* 0x00000002ff0c723e */ /* 0x001fe400020004ff */
[----:B------:R-:W-:Y:S02]  /*24ee0*/  F2FP.F16.E5M2.UNPACK_B R13, R3 ;  /* 0x00000003ff0d723e */ /* 0x000fe400020004ff */
[----:B-1----:R-:W-:Y:S02]  /*24ef0*/  F2FP.F16.E5M2.UNPACK_B R14, R4 ;  /* 0x00000004ff0e723e */ /* 0x002fe400020004ff */
[----:B------:R-:W-:Y:S01]  /*24f00*/  F2FP.F16.E5M2.UNPACK_B R15, R5 ;  /* 0x00000005ff0f723e */ /* 0x000fe200020004ff */
[----:B------:R-:W3:Y:S04]  /*24f10*/  LDL.LU R2, [R1+0x300] ;  /* 0x0003000001027983 */ /* 0x000ee80000300800 */
[----:B------:R-:W3:Y:S02]  /*24f20*/  LDL.LU R3, [R1+0x304] ;  /* 0x0003040001037983 */ /* 0x000ee40000300800 */
[C---:B------:R-:W-:Y:S02]  /*24f30*/  HMMA.16816.F32 R8, R12.reuse, R18, R8 ;  /* 0x000000120c08723c */ /* 0x040fe40000001808 */
[----:B------:R-:W-:Y:S04]  /*24f40*/  STL.64 [R1+0x20e8], R22 ;  /* 0x0020e81601007387 */ /* 0x000fe80000100a00 */
[----:B------:R0:W-:Y:S02]  /*24f50*/  STL.64 [R1+0x20e0], R20 ;  /* 0x0020e01401007387 */ /* 0x0001e40000100a00 */
[----:B--2---:R-:W-:-:S15]  /*24f60*/  HMMA.16816.F32 R24, R12, R20, R24 ;  /* 0x000000140c18723c */ /* 0x004fde0000001818 */
[----:B------:R-:W-:-:S04]  /*24f70*/  NOP ;  /* 0x0000000000007918 */ /* 0x000fc80000000000 */
[----:B------:R1:W-:Y:S04]  /*24f80*/  STL.64 [R1+0x230], R24 ;  /* 0x0002301801007387 */ /* 0x0003e80000100a00 */
[----:B------:R2:W-:Y:S04]  /*24f90*/  STL.64 [R1+0x238], R26 ;  /* 0x0002381a01007387 */ /* 0x0005e80000100a00 */
[----:B0-----:R-:W4:Y:S04]  /*24fa0*/  LDL.LU R20, [R1+0x30] ;  /* 0x0000300001147983 */ /* 0x001f280000300800 */
[----:B------:R-:W4:Y:S04]  /*24fb0*/  LDL.LU R21, [R1+0x34] ;  /* 0x0000340001157983 */ /* 0x000f280000300800 */
[----:B------:R-:W4:Y:S04]  /*24fc0*/  LDL.LU R22, [R1+0x38] ;  /* 0x0000380001167983 */ /* 0x000f280000300800 */
[----:B------:R-:W4:Y:S04]  /*24fd0*/  LDL.LU R23, [R1+0x3c] ;  /* 0x00003c0001177983 */ /* 0x000f280000300800 */
[----:B-1----:R-:W4:Y:S04]  /*24fe0*/  LDL.LU R24, [R1+0x60] ;  /* 0x0000600001187983 */ /* 0x002f280000300800 */
[----:B------:R-:W4:Y:S04]  /*24ff0*/  LDL.LU R25, [R1+0x64] ;  /* 0x0000640001197983 */ /* 0x000f280000300800 */
[----:B--2---:R-:W2:Y:S04]  /*25000*/  LDL.LU R26, [R1+0x68] ;  /* 0x00006800011a7983 */ /* 0x004ea80000300800 */
[----:B------:R-:W2:Y:S04]  /*25010*/  LDL.LU R27, [R1+0x6c] ;  /* 0x00006c00011b7983 */ /* 0x000ea80000300800 */
[----:B------:R-:W-:Y:S04]  /*25020*/  STL.64 [R1+0x250], R8 ;  /* 0x0002500801007387 */ /* 0x000fe80000100a00 */
[----:B------:R0:W-:Y:S04]  /*25030*/  STL.64 [R1+0x258], R10 ;  /* 0x0002580a01007387 */ /* 0x0001e80000100a00 */
[----:B0-----:R-:W2:Y:S04]  /*25040*/  LDL.LU.64 R10, [R1+0x2108] ;  /* 0x00210800010a7983 */ /* 0x001ea80000300a00 */
[----:B------:R-:W2:Y:S01]  /*25050*/  LDL.LU.64 R8, [R1+0x2100] ;  /* 0x0021000001087983 */ /* 0x000ea20000300a00 */
[----:B---3--:R-:W-:-:S02]  /*25060*/  F2FP.F16.E5M2.UNPACK_B R2, R2.H1 ;  /* 0x00000002ff02723e */ /* 0x008fc400030004ff */
[----:B------:R-:W-:-:S07]  /*25070*/  F2FP.F16.E5M2.UNPACK_B R3, R3.H1 ;  /* 0x00000003ff03723e */ /* 0x000fce00030004ff */
[----:B--2---:R-:W-:-:S15]  /*25080*/  HMMA.16816.F32 R8, R12, R2, R8 ;  /* 0x000000020c08723c */ /* 0x004fde0000001808 */
[----:B------:R-:W-:-:S04]  /*25090*/  NOP ;  /* 0x0000000000007918 */ /* 0x000fc80000000000 */
[----:B------:R-:W-:Y:S04]  /*250a0*/  STL.64 [R1+0x260], R8 ;  /* 0x0002600801007387 */ /* 0x000fe80000100a00 */
[----:B------:R0:W-:Y:S04]  /*250b0*/  STL.64 [R1+0x268], R10 ;  /* 0x0002680a01007387 */ /* 0x0001e80000100a00 */
[----:B0-----:R-:W2:Y:S04]  /*250c0*/  LDL.LU.64 R10, [R1+0x20f8] ;  /* 0x0020f800010a7983 */ /* 0x001ea80000300a00 */
[----:B------:R-:W2:Y:S01]  /*250d0*/  LDL.LU.64 R8, [R1+0x20f0] ;  /* 0x0020f00001087983 */ /* 0x000ea20000300a00 */
[----:B----4-:R-:W-:-:S02]  /*250e0*/  F2FP.F16.E5M2.UNPACK_B R4, R16.H1 ;  /* 0x00000010ff04723e */ /* 0x010fc400030004ff */
[----:B------:R-:W-:Y:S02]  /*250f0*/  F2FP.F16.E5M2.UNPACK_B R5, R17.H1 ;  /* 0x00000011ff05723e */ /* 0x000fe400030004ff */
[----:B------:R-:W-:Y:S02]  /*25100*/  F2FP.F16.E5M2.UNPACK_B R6, R6.H1 ;  /* 0x00000006ff06723e */ /* 0x000fe400030004ff */
[----:B------:R-:W-:-:S07]  /*25110*/  F2FP.F16.E5M2.UNPACK_B R7, R7.H1 ;  /* 0x00000007ff07723e */ /* 0x000fce00030004ff */
[C---:B------:R-:W-:Y:S08]  /*25120*/  HMMA.16816.F32 R20, R12.reuse, R6, R20 ;  /* 0x000000060c14723c */ /* 0x040ff00000001814 */
[----:B--2---:R-:W-:-:S15]  /*25130*/  HMMA.16816.F32 R8, R12, R4, R8 ;  /* 0x000000040c08723c */ /* 0x004fde0000001808 */
[----:B------:R-:W-:-:S04]  /*25140*/  NOP ;  /* 0x0000000000007918 */ /* 0x000fc80000000000 */
[----:B------:R-:W-:Y:S04]  /*25150*/  STL.64 [R1+0x280], R8 ;  /* 0x0002800801007387 */ /* 0x000fe80000100a00 */
[----:B------:R-:W-:Y:S04]  /*25160*/  STL.64 [R1+0x288], R10 ;  /* 0x0002880a01007387 */ /* 0x000fe80000100a00 */
[----:B------:R-:W-:Y:S04]  /*25170*/  STL.64 [R1+0x2a0], R20 ;  /* 0x0002a01401007387 */ /* 0x000fe80000100a00 */
[----:B------:R0:W-:Y:S04]  /*25180*/  STL.64 [R1+0x2a8], R22 ;  /* 0x0002a81601007387 */ /* 0x0001e80000100a00 */
[----:B0-----:R-:W2:Y:S01]  /*25190*/  LDL.LU.64 R22, [R1+0x20e8] ;  /* 0x0020e80001167983 */ /* 0x001ea20000300a00 */
[----:B------:R-:W-:-:S02]  /*251a0*/  F2FP.F16.E5M2.UNPACK_B R8, R29.H1 ;  /* 0x0000001dff08723e */ /* 0x000fc400030004ff */
[----:B------:R-:W-:Y:S01]  /*251b0*/  F2FP.F16.E5M2.UNPACK_B R9, R28.H1 ;  /* 0x0000001cff09723e */ /* 0x000fe200030004ff */
[----:B------:R-:W3:Y:S04]  /*251c0*/  LDL.LU.64 R20, [R1+0x20e0] ;  /* 0x0020e00001147983 */ /* 0x000ee80000300a00 */
[----:B------:R-:W-:Y:S04]  /*251d0*/  STL.64 [R1+0x2098], R6 ;  /* 0x0020980601007387 */ /* 0x000fe80000100a00 */
[----:B------:R0:W-:Y:S04]  /*251e0*/  STL.64 [R1+0x2090], R4 ;  /* 0x0020900401007387 */ /* 0x0001e80000100a00 */
[----:B------:R-:W4:Y:S01]  /*251f0*/  LDL.LU R28, [R1+0x350] ;  /* 0x00035000011c7983 */ /* 0x000f220000300800 */
[----:B0-----:R-:W-:-:S15]  /*25200*/  HMMA.16816.F32 R4, R12, R8, R24 ;  /* 0x000000080c04723c */ /* 0x001fde0000001818 */
[----:B------:R-:W-:-:S04]  /*25210*/  NOP ;  /* 0x0000000000007918 */ /* 0x000fc80000000000 */
[----:B------:R-:W-:Y:S04]  /*25220*/  STL.64 [R1+0x2c0], R4 ;  /* 0x0002c00401007387 */ /* 0x000fe80000100a00 */
[----:B------:R-:W-:Y:S04]  /*25230*/  STL.64 [R1+0x2c8], R6 ;  /* 0x0002c80601007387 */ /* 0x000fe80000100a00 */
[----:B------:R-:W3:Y:S01]  /*25240*/  LDL.LU R17, [R1+0x354] ;  /* 0x0003540001117983 */ /* 0x000ee20000300800 */
[----:B--2---:R-:W-:Y:S02]  /*25250*/  F2FP.F16.E5M2.UNPACK_B R11, R22.H1 ;  /* 0x00000016ff0b723e */ /* 0x004fe400030004ff */
[----:B------:R-:W-:Y:S01]  /*25260*/  F2FP.F16.E5M2.UNPACK_B R10, R23.H1 ;  /* 0x00000017ff0a723e */ /* 0x000fe200030004ff */
[----:B------:R-:W2:Y:S04]  /*25270*/  LDL.LU R22, [R1+0x4c4] ;  /* 0x0004c40001167983 */ /* 0x000ea80000300800 */
[----:B------:R-:W2:Y:S04]  /*25280*/  LDL.LU R23, [R1+0x4cc] ;  /* 0x0004cc0001177983 */ /* 0x000ea80000300800 */
[----:B--2---:R-:W-:Y:S04]  /*25290*/  STL.64 [R1+0x20d8], R22 ;  /* 0x0020d81601007387 */ /* 0x004fe80000100a00 */
[----:B---3--:R0:W-:Y:S04]  /*252a0*/  STL.64 [R1+0x20d0], R20 ;  /* 0x0020d01401007387 */ /* 0x0081e80000100a00 */
[----:B0-----:R-:W2:Y:S04]  /*252b0*/  LDL.LU R20, [R1+0xe0] ;  /* 0x0000e00001147983 */ /* 0x001ea80000300800 */
[----:B------:R-:W2:Y:S04]  /*252c0*/  LDL.LU R21, [R1+0xe4] ;  /* 0x0000e40001157983 */ /* 0x000ea80000300800 */
[----:B------:R-:W2:Y:S04]  /*252d0*/  LDL.LU R22, [R1+0xe8] ;  /* 0x0000e80001167983 */ /* 0x000ea80000300800 */
[----:B------:R-:W2:Y:S04]  /*252e0*/  LDL.LU R23, [R1+0xec] ;  /* 0x0000ec0001177983 */ /* 0x000ea80000300800 */
[----:B------:R-:W3:Y:S04]  /*252f0*/  LDL.LU R24, [R1+0x4d8] ;  /* 0x0004d80001187983 */ /* 0x000ee80000300800 */
[----:B------:R-:W3:Y:S04]  /*25300*/  LDL.LU R25, [R1+0x4d4] ;  /* 0x0004d40001197983 */ /* 0x000ee80000300800 */
[----:B------:R-:W2:Y:S04]  /*25310*/  LDL.LU R26, [R1+0x4e0] ;  /* 0x0004e000011a7983 */ /* 0x000ea80000300800 */
[----:B------:R-:W2:Y:S04]  /*25320*/  LDL.LU R27, [R1+0x4dc] ;  /* 0x0004dc00011b7983 */ /* 0x000ea80000300800 */
[----:B------:R-:W2:Y:S04]  /*25330*/  LDL.LU R4, [R1+0xb0] ;  /* 0x0000b00001047983 */ /* 0x000ea80000300800 */
[----:B------:R-:W2:Y:S04]  /*25340*/  LDL.LU R5, [R1+0xb4] ;  /* 0x0000b40001057983 */ /* 0x000ea80000300800 */
[----:B------:R-:W2:Y:S04]  /*25350*/  LDL.LU R6, [R1+0xb8] ;  /* 0x0000b80001067983 */ /* 0x000ea80000300800 */
[----:B------:R-:W2:Y:S04]  /*25360*/  LDL.LU R7, [R1+0xbc] ;  /* 0x0000bc0001077983 */ /* 0x000ea80000300800 */
[----:B--2---:R-:W-:Y:S04]  /*25370*/  STL.64 [R1+0x20a8], R6 ;  /* 0x0020a80601007387 */ /* 0x004fe80000100a00 */
[----:B------:R0:W-:Y:S04]  /*25380*/  STL.64 [R1+0x20a0], R4 ;  /* 0x0020a00401007387 */ /* 0x0001e80000100a00 */
[----:B0-----:R-:W2:Y:S04]  /*25390*/  LDL.LU R4, [R1+0xc0] ;  /* 0x0000c00001047983 */ /* 0x001ea80000300800 */
        /* <DEDUP_REMOVED lines=8> */
[----:B------:R-:W2:Y:S01]  /*25420*/  LDL.LU R7, [R1+0xdc] ;  /* 0x0000dc0001077983 */ /* 0x000ea20000300800 */
[----:B------:R-:W-:Y:S01]  /*25430*/  HMMA.16816.F32 R20, R12, R10, R20 ;  /* 0x0000000a0c14723c */ /* 0x000fe20000001814 */
[----:B----4-:R-:W-:-:S02]  /*25440*/  F2FP.F16.E5M2.UNPACK_B R16, R28.H1 ;  /* 0x0000001cff10723e */ /* 0x010fc400030004ff */
[----:B--2---:R-:W-:Y:S04]  /*25450*/  STL.64 [R1+0x20c8], R6 ;  /* 0x0020c80601007387 */ /* 0x004fe80000100a00 */
[----:B------:R0:W-:Y:S04]  /*25460*/  STL.64 [R1+0x20c0], R4 ;  /* 0x0020c00401007387 */ /* 0x0001e80000100a00 */
[----:B0-----:R-:W2:Y:S04]  /*25470*/  LDL.LU R4, [R1+0x50] ;  /* 0x0000500001047983 */ /* 0x001ea80000300800 */
[----:B------:R-:W2:Y:S04]  /*25480*/  LDL.LU R5, [R1+0x54] ;  /* 0x0000540001057983 */ /* 0x000ea80000300800 */
[----:B------:R-:W2:Y:S04]  /*25490*/  LDL.LU R6, [R1+0x58] ;  /* 0x0000580001067983 */ /* 0x000ea80000300800 */
[----:B------:R-:W2:Y:S01]  /*254a0*/  LDL.LU R7, [R1+0x5c] ;  /* 0x00005c0001077983 */ /* 0x000ea20000300800 */
[----:B------:R-:W-:-:S02]  /*254b0*/  IMAD.MOV.U32 R28, RZ, RZ, R23 ;  /* 0x000000ffff1c7224 */ /* 0x000fc400078e0017 */
[----:B------:R-:W-:Y:S01]  /*254c0*/  IMAD.MOV.U32 R29, RZ, RZ, R22 ;  /* 0x000000ffff1d7224 */ /* 0x000fe200078e0016 */
[----:B------:R0:W-:Y:S04]  /*254d0*/  STL.64 [R1+0x2d0], R20 ;  /* 0x0002d01401007387 */ /* 0x0001e80000100a00 */
[----:B------:R-:W4:Y:S01]  /*254e0*/  LDL.LU.64 R22, [R1+0x20d8] ;  /* 0x0020d80001167983 */ /* 0x000f220000300a00 */
[----:B------:R-:W-:-:S03]  /*254f0*/  F2FP.F16.E5M2.UNPACK_B R17, R17.H1 ;  /* 0x00000011ff11723e */ /* 0x000fc600030004ff */
[----:B0-----:R-:W4:Y:S04]  /*25500*/  LDL.LU.64 R20, [R1+0x20d0] ;  /* 0x0020d00001147983 */ /* 0x001f280000300a00 */
[----:B------:R0:W-:Y:S04]  /*25510*/  STL [R1+0x1f74], R28 ;  /* 0x001f741c01007387 */ /* 0x0001e80000100800 */
[----:B0-----:R-:W4:Y:S04]  /*25520*/  LDL.LU R28, [R1+0x4d0] ;  /* 0x0004d000011c7983 */ /* 0x001f280000300800 */
[----:B------:R0:W-:Y:S04]  /*25530*/  STL [R1+0x1f70], R29 ;  /* 0x001f701d01007387 */ /* 0x0001e80000100800 */
[----:B0-----:R-:W4:Y:S01]  /*25540*/  LDL.LU R29, [R1+0x4c8] ;  /* 0x0004c800011d7983 */ /* 0x001f220000300800 */
[----:B--2---:R-:W-:Y:S03]  /*25550*/  HMMA.16816.F32 R12, R12, R16, R4 ;  /* 0x000000100c0c723c */ /* 0x004fe60000001804 */
[----:B------:R-:W2:Y:S04]  /*25560*/  LDL.LU.64 R6, [R1+0x20c8] ;  /* 0x0020c80001067983 */ /* 0x000ea80000300a00 */
[----:B------:R-:W2:Y:S01]  /*25570*/  LDL.LU.64 R4, [R1+0x20c0] ;  /* 0x0020c00001047983 */ /* 0x000ea20000300a00 */
[----:B---3--:R-:W-:-:S02]  /*25580*/  IMAD R24, R25, 0x100, R24 ;  /* 0x0000010019187824 */ /* 0x008fc400078e0218 */
[----:B------:R-:W-:-:S09]  /*25590*/  IMAD R25, R27, 0x100, R26 ;  /* 0x000001001b197824 */ /* 0x000fd200078e021a */
[----:B------:R0:W-:Y:S04]  /*255a0*/  STL.64 [R1+0x290], R12 ;  /* 0x0002900c01007387 */ /* 0x0001e80000100a00 */
[----:B------:R1:W-:Y:S01]  /*255b0*/  STL.64 [R1+0x298], R14 ;  /* 0x0002980e01007387 */ /* 0x0003e20000100a00 */
[----:B----4-:R-:W-:-:S05]  /*255c0*/  IMAD R23, R23, 0x100, R28 ;  /* 0x0000010017177824 */ /* 0x010fca00078e021c */
[----:B0-----:R-:W-:Y:S02]  /*255d0*/  F2FP.F16.E5M2.UNPACK_B R13, R23 ;  /* 0x00000017ff0d723e */ /* 0x001fe400020004ff */
[----:B-1----:R-:W-:Y:S01]  /*255e0*/  F2FP.F16.E5M2.UNPACK_B R14, R24 ;  /* 0x00000018ff0e723e */ /* 0x002fe200020004ff */
[----:B------:R-:W-:Y:S01]  /*255f0*/  IMAD R22, R22, 0x100, R29 ;  /* 0x0000010016167824 */ /* 0x000fe200078e021d */
[----:B------:R-:W-:Y:S01]  /*25600*/  F2FP.F16.E5M2.UNPACK_B R15, R25 ;  /* 0x00000019ff0f723e */ /* 0x000fe200020004ff */
[----:B------:R-:W3:Y:S04]  /*25610*/  LDL.LU R24, [R1+0x90] ;  /* 0x0000900001187983 */ /* 0x000ee80000300800 */
[----:B------:R-:W3:Y:S04]  /*25620*/  LDL.LU R25, [R1+0x94] ;  /* 0x0000940001197983 */ /* 0x000ee80000300800 */
[----:B------:R-:W3:Y:S01]  /*25630*/  LDL.LU R26, [R1+0x98] ;  /* 0x00009800011a7983 */ /* 0x000ee20000300800 */
[----:B------:R-:W-:-:S03]  /*25640*/  F2FP.F16.E5M2.UNPACK_B R12, R22 ;  /* 0x00000016ff0c723e */ /* 0x000fc600020004ff */
[----:B------:R-:W3:Y:S04]  /*25650*/  LDL.LU R27, [R1+0x9c] ;  /* 0x00009c00011b7983 */ /* 0x000ee80000300800 */
        /* <DEDUP_REMOVED lines=8> */
[----:B------:R-:W-:Y:S01]  /*256e0*/  IMAD.MOV.U32 R28, RZ, RZ, R6 ;  /* 0x000000ffff1c7224 */ /* 0x000fe200078e0006 */
[----:B------:R0:W-:Y:S01]  /*256f0*/  STL.64 [R1+0x270], R4 ;  /* 0x0002700401007387 */ /* 0x0001e20000100a00 */
[----:B------:R-:W-:-:S03]  /*25700*/  IMAD.MOV.U32 R29, RZ, RZ, R7 ;  /* 0x000000ffff1d7224 */ /* 0x000fc600078e0007 */
[----:B------:R-:W2:Y:S04]  /*25710*/  LDL.LU.64 R6, [R1+0x20a8] ;  /* 0x0020a80001067983 */ /* 0x000ea80000300a00 */
[----:B0-----:R-:W2:Y:S04]  /*25720*/  LDL.LU.64 R4, [R1+0x20a0] ;  /* 0x0020a00001047983 */ /* 0x001ea80000300a00 */
[----:B------:R-:W-:Y:S04]  /*25730*/  STL.64 [R1+0x2078], R18 ;  /* 0x0020781201007387 */ /* 0x000fe80000100a00 */
[----:B------:R0:W-:Y:S04]  /*25740*/  STL.64 [R1+0x2070], R16 ;  /* 0x0020701001007387 */ /* 0x0001e80000100a00 */
[----:B0-----:R-:W4:Y:S04]  /*25750*/  LDL.LU R16, [R1+0xa0] ;  /* 0x0000a00001107983 */ /* 0x001f280000300800 */
[----:B------:R-:W4:Y:S04]  /*25760*/  LDL.LU R17, [R1+0xa4] ;  /* 0x0000a40001117983 */ /* 0x000f280000300800 */
[----:B------:R-:W4:Y:S04]  /*25770*/  LDL.LU R18, [R1+0xa8] ;  /* 0x0000a80001127983 */ /* 0x000f280000300800 */
[----:B------:R-:W4:Y:S04]  /*25780*/  LDL.LU R19, [R1+0xac] ;  /* 0x0000ac0001137983 */ /* 0x000f280000300800 */
[----:B------:R-:W-:Y:S04]  /*25790*/  STL [R1+0x1fac], R29 ;  /* 0x001fac1d01007387 */ /* 0x000fe80000100800 */
[----:B------:R-:W-:Y:S01]  /*257a0*/  STL [R1+0x1fa8], R28 ;  /* 0x001fa81c01007387 */ /* 0x000fe20000100800 */
[----:B--2---:R-:W-:-:S15]  /*257b0*/  HMMA.16816.F32 R4, R12, R2, R4 ;  /* 0x000000020c04723c */ /* 0x004fde0000001804 */
[----:B------:R-:W-:-:S04]  /*257c0*/  NOP ;  /* 0x0000000000007918 */ /* 0x000fc80000000000 */
[----:B------:R-:W-:Y:S04]  /*257d0*/  STL.64 [R1+0x240], R4 ;  /* 0x0002400401007387 */ /* 0x000fe80000100a00 */
[----:B------:R0:W-:Y:S04]  /*257e0*/  STL.64 [R1+0x248], R6 ;  /* 0x0002480601007387 */ /* 0x0001e80000100a00 */
[----:B0-----:R-:W3:Y:S04]  /*257f0*/  LDL.LU.64 R6, [R1+0x2098] ;  /* 0x0020980001067983 */ /* 0x001ee80000300a00 */
[----:B------:R-:W4:Y:S02]  /*25800*/  LDL.LU.64 R4, [R1+0x2090] ;  /* 0x0020900001047983 */ /* 0x000f240000300a00 */
[C---:B----4-:R-:W-:Y:S08]  /*25810*/  HMMA.16816.F32 R16, R12.reuse, R4, R16 ;  /* 0x000000040c10723c */ /* 0x050ff00000001810 */
[C---:B---3--:R-:W-:Y:S11]  /*25820*/  HMMA.16816.F32 R24, R12.reuse, R6, R24 ;  /* 0x000000060c18723c */ /* 0x048ff60000001818 */
[----:B------:R0:W-:Y:S04]  /*25830*/  STL.64 [R1+0x220], R16 ;  /* 0x0002201001007387 */ /* 0x0001e80000100a00 */
[----:B------:R1:W-:Y:S04]  /*25840*/  STL.64 [R1+0x228], R18 ;  /* 0x0002281201007387 */ /* 0x0003e80000100a00 */
[----:B0-----:R-:W2:Y:S04]  /*25850*/  LDL.LU R16, [R1+0x70] ;  /* 0x0000700001107983 */ /* 0x001ea80000300800 */
[----:B------:R-:W-:Y:S04]  /*25860*/  STL.64 [R1+0x210], R24 ;  /* 0x0002101801007387 */ /* 0x000fe80000100a00 */
[----:B------:R-:W-:Y:S04]  /*25870*/  STL.64 [R1+0x218], R26 ;  /* 0x0002181a01007387 */ /* 0x000fe80000100a00 */
[----:B------:R-:W2:Y:S04]  /*25880*/  LDL.LU R17, [R1+0x74] ;  /* 0x0000740001117983 */ /* 0x000ea80000300800 */
[----:B-1----:R-:W3:Y:S04]  /*25890*/  LDL.LU R18, [R1+0x78] ;  /* 0x0000780001127983 */ /* 0x002ee80000300800 */
[----:B------:R-:W3:Y:S04]  /*258a0*/  LDL.LU R19, [R1+0x7c] ;  /* 0x00007c0001137983 */ /* 0x000ee80000300800 */
[----:B---3--:R-:W-:Y:S04]  /*258b0*/  STL.64 [R1+0x2088], R18 ;  /* 0x0020881201007387 */ /* 0x008fe80000100a00 */
[----:B--2---:R0:W-:Y:S04]  /*258c0*/  STL.64 [R1+0x2080], R16 ;  /* 0x0020801001007387 */ /* 0x0041e80000100a00 */
[----:B0-----:R-:W2:Y:S04]  /*258d0*/  LDL.LU R16, [R1+0x80] ;  /* 0x0000800001107983 */ /* 0x001ea80000300800 */
[----:B------:R-:W2:Y:S04]  /*258e0*/  LDL.LU R17, [R1+0x84] ;  /* 0x0000840001117983 */ /* 0x000ea80000300800 */
[----:B------:R-:W2:Y:S04]  /*258f0*/  LDL.LU R18, [R1+0x88] ;  /* 0x0000880001127983 */ /* 0x000ea80000300800 */
[----:B------:R-:W2:Y:S04]  /*25900*/  LDL.LU R19, [R1+0x8c] ;  /* 0x00008c0001137983 */ /* 0x000ea80000300800 */
[----:B------:R-:W-:Y:S04]  /*25910*/  STL.64 [R1+0x2038], R6 ;  /* 0x0020380601007387 */ /* 0x000fe80000100a00 */
[----:B------:R0:W-:Y:S04]  /*25920*/  STL.64 [R1+0x2030], R4 ;  /* 0x0020300401007387 */ /* 0x0001e80000100a00 */
[----:B0-----:R-:W3:Y:S04]  /*25930*/  LDL.LU R4, [R1+0x120] ;  /* 0x0001200001047983 */ /* 0x001ee80000300800 */
[----:B------:R-:W3:Y:S04]  /*25940*/  LDL.LU R5, [R1+0x124] ;  /* 0x0001240001057983 */ /* 0x000ee80000300800 */
[----:B------:R-:W4:Y:S04]  /*25950*/  LDL.LU R6, [R1+0x128] ;  /* 0x0001280001067983 */ /* 0x000f280000300800 */
[----:B------:R-:W4:Y:S04]  /*25960*/  LDL.LU R7, [R1+0x12c] ;  /* 0x00012c0001077983 */ /* 0x000f280000300800 */
        /* <DEDUP_REMOVED lines=8> */
[----:B----4-:R-:W-:Y:S04]  /*259f0*/  STL.64 [R1+0x2048], R6 ;  /* 0x0020480601007387 */ /* 0x010fe80000100a00 */
[----:B---3--:R0:W-:Y:S04]  /*25a00*/  STL.64 [R1+0x2040], R4 ;  /* 0x0020400401007387 */ /* 0x0081e80000100a00 */
[----:B0-----:R-:W3:Y:S04]  /*25a10*/  LDL.LU R4, [R1+0x100] ;  /* 0x0001000001047983 */ /* 0x001ee80000300800 */
[----:B------:R-:W3:Y:S04]  /*25a20*/  LDL.LU R5, [R1+0x104] ;  /* 0x0001040001057983 */ /* 0x000ee80000300800 */
[----:B------:R-:W4:Y:S04]  /*25a30*/  LDL.LU R6, [R1+0x108] ;  /* 0x0001080001067983 */ /* 0x000f280000300800 */
[----:B------:R-:W4:Y:S01]  /*25a40*/  LDL.LU R7, [R1+0x10c] ;  /* 0x00010c0001077983 */ /* 0x000f220000300800 */
[C---:B--2---:R-:W-:Y:S03]  /*25a50*/  HMMA.16816.F32 R16, R12.reuse, R8, R16 ;  /* 0x000000080c10723c */ /* 0x044fe60000001810 */
[----:B----4-:R-:W-:Y:S04]  /*25a60*/  STL.64 [R1+0x2058], R6 ;  /* 0x0020580601007387 */ /* 0x010fe80000100a00 */
[----:B---3--:R0:W-:Y:S04]  /*25a70*/  STL.64 [R1+0x2050], R4 ;  /* 0x0020500401007387 */ /* 0x0081e80000100a00 */
[----:B0-----:R-:W2:Y:S04]  /*25a80*/  LDL.LU R4, [R1+0xf0] ;  /* 0x0000f00001047983 */ /* 0x001ea80000300800 */
[----:B------:R-:W2:Y:S04]  /*25a90*/  LDL.LU R5, [R1+0xf4] ;  /* 0x0000f40001057983 */ /* 0x000ea80000300800 */
[----:B------:R-:W3:Y:S04]  /*25aa0*/  LDL.LU R6, [R1+0xf8] ;  /* 0x0000f80001067983 */ /* 0x000ee80000300800 */
        /* <DEDUP_REMOVED lines=9> */
[----:B0-----:R-:W3:Y:S04]  /*25b40*/  LDL.LU.64 R18, [R1+0x2088] ;  /* 0x0020880001127983 */ /* 0x001ee80000300a00 */
[----:B------:R-:W3:Y:S02]  /*25b50*/  LDL.LU.64 R16, [R1+0x2080] ;  /* 0x0020800001107983 */ /* 0x000ee40000300a00 */
[----:B---3--:R-:W-:-:S15]  /*25b60*/  HMMA.16816.F32 R16, R12, R10, R16 ;  /* 0x0000000a0c10723c */ /* 0x008fde0000001810 */
[----:B------:R-:W-:-:S04]  /*25b70*/  NOP ;  /* 0x0000000000007918 */ /* 0x000fc80000000000 */
[----:B------:R-:W-:Y:S04]  /*25b80*/  STL.64 [R1+0x110], R16 ;  /* 0x0001101001007387 */ /* 0x000fe80000100a00 */
[----:B------:R0:W-:Y:S04]  /*25b90*/  STL.64 [R1+0x118], R18 ;  /* 0x0001181201007387 */ /* 0x0001e80000100a00 */
[----:B0-----:R-:W3:Y:S04]  /*25ba0*/  LDL.LU.64 R18, [R1+0x2078] ;  /* 0x0020780001127983 */ /* 0x001ee80000300a00 */
[----:B------:R-:W2:Y:S04]  /*25bb0*/  LDL.LU.64 R16, [R1+0x2070] ;  /* 0x0020700001107983 */ /* 0x000ea80000300a00 */
[----:B------:R-:W-:Y:S04]  /*25bc0*/  STL.64 [R1+0x2018], R10 ;  /* 0x0020180a01007387 */ /* 0x000fe80000100a00 */
[----:B------:R0:W-:Y:S04]  /*25bd0*/  STL.64 [R1+0x2010], R8 ;  /* 0x0020100801007387 */ /* 0x0001e80000100a00 */
[----:B0-----:R-:W4:Y:S04]  /*25be0*/  LDL.LU R8, [R1+0x150] ;  /* 0x0001500001087983 */ /* 0x001f280000300800 */
[----:B------:R-:W4:Y:S04]  /*25bf0*/  LDL.LU R9, [R1+0x154] ;  /* 0x0001540001097983 */ /* 0x000f280000300800 */
[----:B------:R-:W3:Y:S04]  /*25c00*/  LDL.LU R10, [R1+0x158] ;  /* 0x00015800010a7983 */ /* 0x000ee80000300800 */
[----:B------:R-:W3:Y:S01]  /*25c10*/  LDL.LU R11, [R1+0x15c] ;  /* 0x00015c00010b7983 */ /* 0x000ee20000300800 */
[----:B--2---:R-:W-:Y:S03]  /*25c20*/  HMMA.16816.F32 R12, R12, R16, R4 ;  /* 0x000000100c0c723c */ /* 0x004fe60000001804 */
[----:B---3--:R-:W-:Y:S04]  /*25c30*/  STL.64 [R1+0x2028], R10 ;  /* 0x0020280a01007387 */ /* 0x008fe80000100a00 */
[----:B----4-:R0:W-:Y:S04]  /*25c40*/  STL.64 [R1+0x2020], R8 ;  /* 0x0020200801007387 */ /* 0x0101e80000100a00 */
[----:B0-----:R-:W2:Y:S04]  /*25c50*/  LDL.LU R8, [R1+0x140] ;  /* 0x0001400001087983 */ /* 0x001ea80000300800 */
[----:B------:R-:W2:Y:S04]  /*25c60*/  LDL.LU R9, [R1+0x144] ;  /* 0x0001440001097983 */ /* 0x000ea80000300800 */
[----:B------:R-:W2:Y:S04]  /*25c70*/  LDL.LU R10, [R1+0x148] ;  /* 0x00014800010a7983 */ /* 0x000ea80000300800 */
[----:B------:R-:W2:Y:S04]  /*25c80*/  LDL.LU R11, [R1+0x14c] ;  /* 0x00014c00010b7983 */ /* 0x000ea80000300800 */
[----:B------:R-:W3:Y:S04]  /*25c90*/  LDL.LU.64 R6, [R1+0x2068] ;  /* 0x0020680001067983 */ /* 0x000ee80000300a00 */
[----:B------:R-:W3:Y:S01]  /*25ca0*/  LDL.LU.64 R4, [R1+0x2060] ;  /* 0x0020600001047983 */ /* 0x000ee20000300a00 */
[----:B------:R-:W-:-:S02]  /*25cb0*/  IMAD R24, R24, 0x100, R25 ;  /* 0x0000010018187824 */ /* 0x000fc400078e0219 */
[----:B------:R-:W-:Y:S02]  /*25cc0*/  IMAD R22, R22, 0x100, R28 ;  /* 0x0000010016167824 */ /* 0x000fe400078e021c */
[----:B------:R-:W-:Y:S02]  /*25cd0*/  IMAD R23, R23, 0x100, R29 ;  /* 0x0000010017177824 */ /* 0x000fe400078e021d */
[----:B------:R-:W-:Y:S01]  /*25ce0*/  IMAD R25, R27, 0x100, R26 ;  /* 0x000001001b197824 */ /* 0x000fe200078e021a */
[----:B------:R0:W-:Y:S04]  /*25cf0*/  STL.64 [R1+0x80], R12 ;  /* 0x0000800c01007387 */ /* 0x0001e80000100a00 */
[----:B------:R1:W-:Y:S01]  /*25d00*/  STL.64 [R1+0x88], R14 ;  /* 0x0000880e01007387 */ /* 0x0003e20000100a00 */
[----:B0-----:R-:W-:-:S02]  /*25d10*/  F2FP.F16.E5M2.UNPACK_B R12, R22 ;  /* 0x00000016ff0c723e */ /* 0x001fc400020004ff */
[----:B------:R-:W-:Y:S02]  /*25d20*/  F2FP.F16.E5M2.UNPACK_B R13, R23 ;  /* 0x00000017ff0d723e */ /* 0x000fe400020004ff */
[----:B-1----:R-:W-:Y:S02]  /*25d30*/  F2FP.F16.E5M2.UNPACK_B R14, R24 ;  /* 0x00000018ff0e723e */ /* 0x002fe400020004ff */
[----:B------:R-:W-:Y:S01]  /*25d40*/  F2FP.F16.E5M2.UNPACK_B R15, R25 ;  /* 0x00000019ff0f723e */ /* 0x000fe200020004ff */
[----:B------:R-:W4:Y:S04]  /*25d50*/  LDL.LU R24, [R1+0x190] ;  /* 0x0001900001187983 */ /* 0x000f280000300800 */
[----:B------:R-:W4:Y:S04]  /*25d60*/  LDL.LU R25, [R1+0x194] ;  /* 0x0001940001197983 */ /* 0x000f280000300800 */
[----:B------:R-:W4:Y:S04]  /*25d70*/  LDL.LU R26, [R1+0x198] ;  /* 0x00019800011a7983 */ /* 0x000f280000300800 */
[----:B------:R-:W4:Y:S01]  /*25d80*/  LDL.LU R27, [R1+0x19c] ;  /* 0x00019c00011b7983 */ /* 0x000f220000300800 */
[----:B---3--:R-:W-:-:S15]  /*25d90*/  HMMA.16816.F32 R4, R12, R20, R4 ;  /* 0x000000140c04723c */ /* 0x008fde0000001804 */
[----:B------:R-:W-:-:S04]  /*25da0*/  NOP ;  /* 0x0000000000007918 */ /* 0x000fc80000000000 */
        /* <DEDUP_REMOVED lines=15> */
[----:B------:R-:W2:Y:S02]  /*25ea0*/  LDL.LU.64 R4, [R1+0x2030] ;  /* 0x0020300001047983 */ /* 0x000ea40000300a00 */
[----:B--2---:R-:W-:-:S15]  /*25eb0*/  HMMA.16816.F32 R8, R12, R4, R8 ;  /* 0x000000040c08723c */ /* 0x004fde0000001808 */
        /* <DEDUP_REMOVED lines=9> */
[----:B0-----:R-:W4:Y:S04]  /*25f50*/  LDL.LU.64 R10, [R1+0x2018] ;  /* 0x00201800010a7983 */ /* 0x001f280000300a00 */
[----:B------:R-:W2:Y:S04]  /*25f60*/  LDL.LU.64 R8, [R1+0x2010] ;  /* 0x0020100001087983 */ /* 0x000ea80000300a00 */
[----:B------:R-:W-:Y:S04]  /*25f70*/  STL.64 [R1+0x1fd0], R6 ;  /* 0x001fd00601007387 */ /* 0x000fe80000100a00 */
[----:B------:R0:W-:Y:S04]  /*25f80*/  STL.64 [R1+0x1fc8], R4 ;  /* 0x001fc80401007387 */ /* 0x0001e80000100a00 */
[----:B0-----:R-:W2:Y:S04]  /*25f90*/  LDL.LU R4, [R1+0x160] ;  /* 0x0001600001047983 */ /* 0x001ea80000300800 */
[----:B------:R-:W2:Y:S04]  /*25fa0*/  LDL.LU R5, [R1+0x164] ;  /* 0x0001640001057983 */ /* 0x000ea80000300800 */
[----:B------:R-:W2:Y:S04]  /*25fb0*/  LDL.LU R6, [R1+0x168] ;  /* 0x0001680001067983 */ /* 0x000ea80000300800 */
[----:B------:R-:W2:Y:S02]  /*25fc0*/  LDL.LU R7, [R1+0x16c] ;  /* 0x00016c0001077983 */ /* 0x000ea40000300800 */
[----:B--2---:R-:W-:-:S15]  /*25fd0*/  HMMA.16816.F32 R4, R12, R8, R4 ;  /* 0x000000080c04723c */ /* 0x004fde0000001804 */
[----:B------:R-:W-:-:S04]  /*25fe0*/  NOP ;  /* 0x0000000000007918 */ /* 0x000fc80000000000 */
[----:B------:R-:W-:Y:S04]  /*25ff0*/  STL.64 [R1+0xa0], R4 ;  /* 0x0000a00401007387 */ /* 0x000fe80000100a00 */
[----:B------:R4:W-:Y:S02]  /*26000*/  STL.64 [R1+0xa8], R6 ;  /* 0x0000a80601007387 */ /* 0x0009e40000100a00 */
[----:B----4-:R-:W-:Y:S02]  /*26010*/  HMMA.16816.F32 R4, R12, R10, R24 ;  /* 0x0000000a0c04723c */ /* 0x010fe40000001818 */
[----:B------:R-:W2:Y:S04]  /*26020*/  LDL.LU R25, [R1+0x508] ;  /* 0x0005080001197983 */ /* 0x000ea80000300800 */
[----:B------:R-:W2:-:S13]  /*26030*/  LDL.LU R22, [R1+0x504] ;  /* 0x0005040001167983 */ /* 0x000e9a0000300800 */
[----:B------:R0:W-:Y:S04]  /*26040*/  STL.64 [R1+0x90], R4 ;  /* 0x0000900401007387 */ /* 0x0001e80000100a00 */
[----:B------:R1:W-:Y:S04]  /*26050*/  STL.64 [R1+0x98], R6 ;  /* 0x0000980601007387 */ /* 0x0003e80000100a00 */
[----:B------:R-:W3:Y:S04]  /*26060*/  LDL.LU R24, [R1+0x510] ;  /* 0x0005100001187983 */ /* 0x000ee80000300800 */
[----:B------:R-:W3:Y:S04]  /*26070*/  LDL.LU R23, [R1+0x50c] ;  /* 0x00050c0001177983 */ /* 0x000ee80000300800 */
[----:B------:R-:W4:Y:S04]  /*26080*/  LDL.LU R28, [R1+0x518] ;  /* 0x00051800011c7983 */ /* 0x000f280000300800 */
[----:B------:R-:W4:Y:S04]  /*26090*/  LDL.LU R29, [R1+0x514] ;  /* 0x00051400011d7983 */ /* 0x000f280000300800 */
[----:B------:R-:W2:Y:S04]  /*260a0*/  LDL.LU R26, [R1+0x520] ;  /* 0x00052000011a7983 */ /* 0x000ea80000300800 */
[----:B------:R-:W2:Y:S04]  /*260b0*/  LDL.LU R27, [R1+0x51c] ;  /* 0x00051c00011b7983 */ /* 0x000ea80000300800 */
[----:B0-----:R-:W2:Y:S04]  /*260c0*/  LDL.LU R4, [R1+0x1e0] ;  /* 0x0001e00001047983 */ /* 0x001ea80000300800 */
[----:B------:R-:W2:Y:S04]  /*260d0*/  LDL.LU R5, [R1+0x1e4] ;  /* 0x0001e40001057983 */ /* 0x000ea80000300800 */
[----:B-1----:R-:W2:Y:S04]  /*260e0*/  LDL.LU R6, [R1+0x1e8] ;  /* 0x0001e80001067983 */ /* 0x002ea80000300800 */
        /* <DEDUP_REMOVED lines=19> */
[----:B------:R-:W-:Y:S04]  /*26220*/  STL.64 [R1+0x1fc0], R10 ;  /* 0x001fc00a01007387 */ /* 0x000fe80000100a00 */
[----:B------:R0:W-:Y:S04]  /*26230*/  STL.64 [R1+0x1fb8], R8 ;  /* 0x001fb80801007387 */ /* 0x0001e80000100a00 */
[----:B0-----:R-:W4:Y:S04]  /*26240*/  LDL.LU R8, [R1+0x1d0] ;  /* 0x0001d00001087983 */ /* 0x001f280000300800 */
[----:B------:R-:W4:Y:S04]  /*26250*/  LDL.LU R9, [R1+0x1d4] ;  /* 0x0001d40001097983 */ /* 0x000f280000300800 */
[----:B------:R-:W4:Y:S04]  /*26260*/  LDL.LU R10, [R1+0x1d8] ;  /* 0x0001d800010a7983 */ /* 0x000f280000300800 */
[----:B------:R-:W4:Y:S01]  /*26270*/  LDL.LU R11, [R1+0x1dc] ;  /* 0x0001dc00010b7983 */ /* 0x000f220000300800 */
[----:B--2---:R-:W-:Y:S03]  /*26280*/  HMMA.16816.F32 R12, R12, R16, R4 ;  /* 0x000000100c0c723c */ /* 0x004fe60000001804 */
[----:B------:R-:W2:Y:S04]  /*26290*/  LDL.LU.64 R6, [R1+0x2008] ;  /* 0x0020080001067983 */ /* 0x000ea80000300a00 */
[----:B------:R-:W2:Y:S01]  /*262a0*/  LDL.LU.64 R4, [R1+0x2000] ;  /* 0x0020000001047983 */ /* 0x000ea20000300a00 */
[----:B------:R-:W-:-:S02]  /*262b0*/  IMAD R22, R22, 0x100, R25 ;  /* 0x0000010016167824 */ /* 0x000fc400078e0219 */
[----:B---3--:R-:W-:Y:S02]  /*262c0*/  IMAD R23, R23, 0x100, R24 ;  /* 0x0000010017177824 */ /* 0x008fe400078e0218 */
[----:B----4-:R-:W-:Y:S02]  /*262d0*/  IMAD R24, R29, 0x100, R28 ;  /* 0x000001001d187824 */ /* 0x010fe400078e021c */
[----:B------:R-:W-:Y:S01]  /*262e0*/  IMAD R25, R27, 0x100, R26 ;  /* 0x000001001b197824 */ /* 0x000fe200078e021a */
[----:B------:R-:W-:Y:S04]  /*262f0*/  STL [R1+0x1fb4], R16 ;  /* 0x001fb41001007387 */ /* 0x000fe80000100800 */
[----:B------:R-:W-:Y:S01]  /*26300*/  STL [R1+0x1fb0], R17 ;  /* 0x001fb01101007387 */ /* 0x000fe20000100800 */
[----:B------:R-:W-:-:S03]  /*26310*/  IMAD.MOV.U32 R27, RZ, RZ, R0 ;  /* 0x000000ffff1b7224 */ /* 0x000fc600078e0000 */
[----:B------:R0:W-:Y:S04]  /*26320*/  STL.64 [R1+0x70], R12 ;  /* 0x0000700c01007387 */ /* 0x0001e80000100a00 */
[----:B------:R1:W-:Y:S01]  /*26330*/  STL.64 [R1+0x78], R14 ;  /* 0x0000780e01007387 */ /* 0x0003e20000100a00 */
[----:B0-----:R-:W-:Y:S02]  /*26340*/  F2FP.F16.E5M2.UNPACK_B R12, R22 ;  /* 0x00000016ff0c723e */ /* 0x001fe400020004ff */
[----:B------:R-:W-:Y:S02]  /*26350*/  F2FP.F16.E5M2.UNPACK_B R13, R23 ;  /* 0x00000017ff0d723e */ /* 0x000fe400020004ff */
[----:B-1----:R-:W-:Y:S02]  /*26360*/  F2FP.F16.E5M2.UNPACK_B R14, R24 ;  /* 0x00000018ff0e723e */ /* 0x002fe400020004ff */
[----:B------:R-:W-:Y:S01]  /*26370*/  F2FP.F16.E5M2.UNPACK_B R15, R25 ;  /* 0x00000019ff0f723e */ /* 0x000fe200020004ff */
[----:B------:R-:W3:Y:S04]  /*26380*/  LDL.LU R24, [R1+0x1a0] ;  /* 0x0001a00001187983 */ /* 0x000ee80000300800 */
[----:B------:R-:W3:Y:S04]  /*26390*/  LDL.LU R25, [R1+0x1a4] ;  /* 0x0001a40001197983 */ /* 0x000ee80000300800 */
[----:B------:R-:W3:Y:S04]  /*263a0*/  LDL.LU R26, [R1+0x1a8] ;  /* 0x0001a800011a7983 */ /* 0x000ee80000300800 */
[----:B------:R-:W4:Y:S01]  /*263b0*/  LDL.LU R0, [R1+0x1ff8] ;  /* 0x001ff80001007983 */ /* 0x000f220000300800 */
[----:B--2---:R-:W-:Y:S03]  /*263c0*/  HMMA.16816.F32 R20, R12, R20, R4 ;  /* 0x000000140c14723c */ /* 0x004fe60000001804 */
[----:B------:R-:W2:Y:S04]  /*263d0*/  LDL.LU.64 R6, [R1+0x1ff0] ;  /* 0x001ff00001067983 */ /* 0x000ea80000300a00 */
[----:B------:R-:W2:-:S12]  /*263e0*/  LDL.LU.64 R4, [R1+0x1fe8] ;  /* 0x001fe80001047983 */ /* 0x000e980000300a00 */
[----:B------:R0:W-:Y:S04]  /*263f0*/  STL.64 [R1+0x60], R20 ;  /* 0x0000601401007387 */ /* 0x0001e80000100a00 */
[----:B------:R1:W-:Y:S04]  /*26400*/  STL.64 [R1+0x68], R22 ;  /* 0x0000681601007387 */ /* 0x0003e80000100a00 */
[----:B0-----:R-:W3:Y:S04]  /*26410*/  LDL.LU R20, [R1+0x1b0] ;  /* 0x0001b00001147983 */ /* 0x001ee80000300800 */
[----:B------:R-:W3:Y:S04]  /*26420*/  LDL.LU R21, [R1+0x1b4] ;  /* 0x0001b40001157983 */ /* 0x000ee80000300800 */
[----:B-1----:R-:W3:Y:S04]  /*26430*/  LDL.LU R22, [R1+0x1b8] ;  /* 0x0001b80001167983 */ /* 0x002ee80000300800 */
[----:B------:R-:W3:Y:S01]  /*26440*/  LDL.LU R23, [R1+0x1bc] ;  /* 0x0001bc0001177983 */ /* 0x000ee20000300800 */
[----:B--2---:R-:W-:Y:S03]  /*26450*/  HMMA.16816.F32 R16, R12, R18, R4 ;  /* 0x000000120c10723c */ /* 0x004fe60000001804 */
[----:B------:R-:W2:Y:S04]  /*26460*/  LDL.LU.64 R6, [R1+0x1fe0] ;  /* 0x001fe00001067983 */ /* 0x000ea80000300a00 */
[----:B------:R-:W2:-:S12]  /*26470*/  LDL.LU.64 R4, [R1+0x1fd8] ;  /* 0x001fd80001047983 */ /* 0x000e980000300a00 */
[----:B------:R0:W-:Y:S04]  /*26480*/  STL.64 [R1+0x50], R16 ;  /* 0x0000501001007387 */ /* 0x0001e80000100a00 */
[----:B------:R1:W-:Y:S04]  /*26490*/  STL.64 [R1+0x58], R18 ;  /* 0x0000581201007387 */ /* 0x0003e80000100a00 */
[----:B0-----:R-:W3:Y:S04]  /*264a0*/  LDL.LU R16, [R1+0x1c0] ;  /* 0x0001c00001107983 */ /* 0x001ee80000300800 */
[----:B------:R-:W3:Y:S04]  /*264b0*/  LDL.LU R17, [R1+0x1c4] ;  /* 0x0001c40001117983 */ /* 0x000ee80000300800 */
[----:B-1----:R-:W3:Y:S01]  /*264c0*/  LDL.LU R18, [R1+0x1c8] ;  /* 0x0001c80001127983 */ /* 0x002ee20000300800 */
[----:B----4-:R-:W-:Y:S01]  /*264d0*/  IMAD.MOV.U32 R19, RZ, RZ, R0 ;  /* 0x000000ffff137224 */ /* 0x010fe200078e0000 */
[----:B--2---:R-:W-:-:S15]  /*264e0*/  HMMA.16816.F32 R4, R12, R2, R4 ;  /* 0x000000020c04723c */ /* 0x004fde0000001804 */
[----:B------:R-:W-:-:S04]  /*264f0*/  NOP ;  /* 0x0000000000007918 */ /* 0x000fc80000000000 */
[----:B------:R-:W-:Y:S04]  /*26500*/  STL.64 [R1+0x40], R4 ;  /* 0x0000400401007387 */ /* 0x000fe80000100a00 */
[----:B------:R0:W-:Y:S01]  /*26510*/  STL [R1+0x48], R6 ;  /* 0x0000480601007387 */ /* 0x0001e20000100800 */
[----:B------:R-:W-:-:S03]  /*26520*/  IMAD.MOV.U32 R0, RZ, RZ, R7 ;  /* 0x000000ffff007224 */ /* 0x000fc600078e0007 */
[----:B0-----:R-:W3:Y:S04]  /*26530*/  LDL.LU.64 R6, [R1+0x1fd0] ;  /* 0x001fd00001067983 */ /* 0x001ee80000300a00 */
[----:B------:R-:W2:Y:S04]  /*26540*/  LDL.LU.64 R4, [R1+0x1fc8] ;  /* 0x001fc80001047983 */ /* 0x000ea80000300a00 */
[----:B------:R-:W-:Y:S01]  /*26550*/  STL [R1+0x1e28], R0 ;  /* 0x001e280001007387 */ /* 0x000fe20000100800 */
[----:B--2---:R-:W-:-:S15]  /*26560*/  HMMA.16816.F32 R8, R12, R4, R8 ;  /* 0x000000040c08723c */ /* 0x004fde0000001808 */
[----:B------:R-:W-:-:S04]  /*26570*/  NOP ;  /* 0x0000000000007918 */ /* 0x000fc80000000000 */
[----:B------:R-:W-:Y:S04]  /*26580*/  STL.64 [R1+0x30], R8 ;  /* 0x0000300801007387 */ /* 0x000fe80000100a00 */
[----:B------:R0:W-:Y:S04]  /*26590*/  STL.64 [R1+0x38], R10 ;  /* 0x0000380a01007387 */ /* 0x0001e80000100a00 */
[----:B0-----:R-:W2:Y:S04]  /*265a0*/  LDL.LU.64 R10, [R1+0x1fc0] ;  /* 0x001fc000010a7983 */ /* 0x001ea80000300a00 */
[----:B------:R-:W4:Y:S01]  /*265b0*/  LDL.LU.64 R8, [R1+0x1fb8] ;  /* 0x001fb80001087983 */ /* 0x000f220000300a00 */
[C---:B---3--:R-:W-:Y:S08]  /*265c0*/  HMMA.16816.F32 R4, R12.reuse, R6, R16 ;  /* 0x000000060c04723c */ /* 0x048ff00000001810 */
[----:B----4-:R-:W-:-:S15]  /*265d0*/  HMMA.16816.F32 R16, R12, R8, R20 ;  /* 0x000000080c10723c */ /* 0x010fde0000001814 */
[----:B------:R-:W-:-:S04]  /*265e0*/  NOP ;  /* 0x0000000000007918 */ /* 0x000fc80000000000 */
[----:B------:R-:W-:Y:S04]  /*265f0*/  STL.64 [R1+0x10], R16 ;  /* 0x0000101001007387 */ /* 0x000fe80000100a00 */
[----:B------:R-:W-:Y:S04]  /*26600*/  STL.64 [R1+0x20], R4 ;  /* 0x0000200401007387 */ /* 0x000fe80000100a00 */
[----:B------:R2:W-:Y:S02]  /*26610*/  STL.64 [R1+0x28], R6 ;  /* 0x0000280601007387 */ /* 0x0005e40000100a00 */
[----:B--2---:R-:W-:Y:S01]  /*26620*/  HMMA.16816.F32 R4, R12, R10, R24 ;  /* 0x0000000a0c04723c */ /* 0x004fe20000001818 */
[----:B------:R-:W-:Y:S01]  /*26630*/  IMAD.MOV.U32 R0, RZ, RZ, R19 ;  /* 0x000000ffff007224 */ /* 0x000fe200078e0013 */
[----:B------:R-:W-:Y:S04]  /*26640*/  STL [R1+0x18], R18 ;  /* 0x0000181201007387 */ /* 0x000fe80000100800 */
[----:B------:R-:W-:Y:S04]  /*26650*/  STL [R1+0x1eb0], R0 ;  /* 0x001eb00001007387 */ /* 0x000fe80000100800 */
[----:B------:R-:W2:Y:S09]  /*26660*/  LDL.LU R24, [R1+0x170] ;  /* 0x0001700001187983 */ /* 0x000eb20000300800 */
[----:B------:R0:W-:Y:S04]  /*26670*/  STL.64 [R1], R4 ;  /* 0x0000000401007387 */ /* 0x0001e80000100a00 */
[----:B------:R1:W-:Y:S04]  /*26680*/  STL.64 [R1+0x8], R6 ;  /* 0x0000080601007387 */ /* 0x0003e80000100a00 */
[----:B------:R-:W2:Y:S04]  /*26690*/  LDL.LU R25, [R1+0x174] ;  /* 0x0001740001197983 */ /* 0x000ea80000300800 */
[----:B------:R-:W2:Y:S04]  /*266a0*/  LDL.LU R26, [R1+0x178] ;  /* 0x00017800011a7983 */ /* 0x000ea80000300800 */
[----:B------:R-:W2:Y:S04]  /*266b0*/  LDL.LU R27, [R1+0x17c] ;  /* 0x00017c00011b7983 */ /* 0x000ea80000300800 */
[----:B------:R-:W3:Y:S04]  /*266c0*/  LDL.LU R16, [R1+0x528] ;  /* 0x0005280001107983 */ /* 0x000ee80000300800 */
[----:B------:R-:W3:Y:S04]  /*266d0*/  LDL.LU R2, [R1+0x524] ;  /* 0x0005240001027983 */ /* 0x000ee80000300800 */
[----:B------:R-:W4:Y:S04]  /*266e0*/  LDL.LU R17, [R1+0x530] ;  /* 0x0005300001117983 */ /* 0x000f280000300800 */
[----:B------:R-:W4:Y:S04]  /*266f0*/  LDL.LU R3, [R1+0x52c] ;  /* 0x00052c0001037983 */ /* 0x000f280000300800 */
[----:B------:R-:W2:Y:S04]  /*26700*/  LDL.LU R29, [R1+0x53c] ;  /* 0x00053c00011d7983 */ /* 0x000ea80000300800 */
[----:B0-----:R-:W2:Y:S04]  /*26710*/  LDL.LU R4, [R1+0x538] ;  /* 0x0005380001047983 */ /* 0x001ea80000300800 */
[----:B------:R-:W2:Y:S04]  /*26720*/  LDL.LU R28, [R1+0x544] ;  /* 0x00054400011c7983 */ /* 0x000ea80000300800 */
[----:B------:R-:W2:Y:S04]  /*26730*/  LDL.LU R5, [R1+0x540] ;  /* 0x0005400001057983 */ /* 0x000ea80000300800 */
[----:B-1----:R-:W2:Y:S04]  /*26740*/  LDL R6, [R1+0x30c] ;  /* 0x00030c0001067983 */ /* 0x002ea80000100800 */
[----:B------:R-:W2:Y:S04]  /*26750*/  LDL R7, [R1+0x318] ;  /* 0x0003180001077983 */ /* 0x000ea80000100800 */
[----:B------:R-:W2:Y:S04]  /*26760*/  LDL R23, [R1+0x31c] ;  /* 0x00031c0001177983 */ /* 0x000ea80000100800 */
[----:B------:R-:W2:Y:S04]  /*26770*/  LDL R22, [R1+0x328] ;  /* 0x0003280001167983 */ /* 0x000ea80000100800 */
[----:B------:R-:W2:Y:S04]  /*26780*/  LDL.LU R8, [R1+0x280] ;  /* 0x0002800001087983 */ /* 0x000ea80000300800 */
[----:B------:R-:W2:Y:S04]  /*26790*/  LDL.LU R9, [R1+0x284] ;  /* 0x0002840001097983 */ /* 0x000ea80000300800 */
[----:B------:R-:W2:Y:S04]  /*267a0*/  LDL.LU R10, [R1+0x288] ;  /* 0x00028800010a7983 */ /* 0x000ea80000300800 */
[----:B------:R-:W2:Y:S04]  /*267b0*/  LDL.LU R11, [R1+0x28c] ;  /* 0x00028c00010b7983 */ /* 0x000ea80000300800 */
[----:B------:R-:W3:Y:S04]  /*267c0*/  LDL R20, [R1+0x2e8] ;  /* 0x0002e80001147983 */ /* 0x000ee80000100800 */
[----:B------:R-:W3:Y:S04]  /*267d0*/  LDL R21, [R1+0x2ec] ;  /* 0x0002ec0001157983 */ /* 0x000ee80000100800 */
[----:B------:R-:W3:Y:S04]  /*267e0*/  LDL R18, [R1+0x2f8] ;  /* 0x0002f80001127983 */ /* 0x000ee80000100800 */
[----:B------:R-:W3:Y:S04]  /*267f0*/  LDL R19, [R1+0x2fc] ;  /* 0x0002fc0001137983 */ /* 0x000ee80000100800 */
[----:B------:R-:W3:Y:S04]  /*26800*/  LDL R0, [R1+0x308] ;  /* 0x0003080001007983 */ /* 0x000ee80000100800 */
        /* <DEDUP_REMOVED lines=12> */
[----:B---3--:R-:W-:-:S02]  /*268d0*/  IMAD R2, R2, 0x100, R16 ;  /* 0x0000010002027824 */ /* 0x008fc400078e0210 */
[----:B----4-:R-:W-:Y:S01]  /*268e0*/  IMAD R3, R3, 0x100, R17 ;  /* 0x0000010003037824 */ /* 0x010fe200078e0211 */
[----:B--2---:R-:W-:Y:S04]  /*268f0*/  STL.64 [R1+0x1fa0], R10 ;  /* 0x001fa00a01007387 */ /* 0x004fe80000100a00 */
[----:B------:R0:W-:Y:S04]  /*26900*/  STL.64 [R1+0x1f98], R8 ;  /* 0x001f980801007387 */ /* 0x0001e80000100a00 */
[----:B0-----:R-:W2:Y:S04]  /*26910*/  LDL.LU R8, [R1+0x230] ;  /* 0x0002300001087983 */ /* 0x001ea80000300800 */
[----:B------:R-:W2:Y:S04]  /*26920*/  LDL.LU R9, [R1+0x234] ;  /* 0x0002340001097983 */ /* 0x000ea80000300800 */
[----:B------:R-:W2:Y:S04]  /*26930*/  LDL.LU R10, [R1+0x238] ;  /* 0x00023800010a7983 */ /* 0x000ea80000300800 */
[----:B------:R-:W2:Y:S04]  /*26940*/  LDL.LU R11, [R1+0x23c] ;  /* 0x00023c00010b7983 */ /* 0x000ea80000300800 */
[----:B------:R-:W3:Y:S04]  /*26950*/  LDL.LU R16, [R1+0x1fb4] ;  /* 0x001fb40001107983 */ /* 0x000ee80000300800 */
[----:B------:R-:W3:Y:S01]  /*26960*/  LDL.LU R17, [R1+0x1fb0] ;  /* 0x001fb00001117983 */ /* 0x000ee20000300800 */
[----:B------:R-:W-:-:S02]  /*26970*/  IMAD R4, R4, 0x100, R29 ;  /* 0x0000010004047824 */ /* 0x000fc400078e021d */
[----:B------:R-:W-:Y:S01]  /*26980*/  IMAD R5, R5, 0x100, R28 ;  /* 0x0000010005057824 */ /* 0x000fe200078e021c */
[----:B------:R-:W-:Y:S02]  /*26990*/  F2FP.F16.E5M2.UNPACK_B R20, R20 ;  /* 0x00000014ff14723e */ /* 0x000fe400020004ff */
[----:B------:R-:W-:Y:S01]  /*269a0*/  F2FP.F16.E5M2.UNPACK_B R21, R21 ;  /* 0x00000015ff15723e */ /* 0x000fe200020004ff */
[----:B------:R-:W4:Y:S04]  /*269b0*/  LDL.LU R29, [R1+0x1fac] ;  /* 0x001fac00011d7983 */ /* 0x000f280000300800 */
[----:B------:R-:W2:Y:S01]  /*269c0*/  LDL.LU R28, [R1+0x1fa8] ;  /* 0x001fa800011c7983 */ /* 0x000ea20000300800 */
[----:B---3--:R-:W-:Y:S01]  /*269d0*/  HMMA.16816.F32 R24, R12, R16, R24 ;  /* 0x000000100c18723c */ /* 0x008fe20000001818 */
[----:B------:R-:W-:-:S02]  /*269e0*/  F2FP.F16.E5M2.UNPACK_B R12, R2 ;  /* 0x00000002ff0c723e */ /* 0x000fc400020004ff */
[----:B------:R-:W-:Y:S02]  /*269f0*/  F2FP.F16.E5M2.UNPACK_B R13, R3 ;  /* 0x00000003ff0d723e */ /* 0x000fe400020004ff */
[----:B------:R-:W-:Y:S02]  /*26a00*/  F2FP.F16.E5M2.UNPACK_B R14, R4 ;  /* 0x00000004ff0e723e */ /* 0x000fe400020004ff */
[----:B------:R-:W-:-:S07]  /*26a10*/  F2FP.F16.E5M2.UNPACK_B R15, R5 ;  /* 0x00000005ff0f723e */ /* 0x000fce00020004ff */
[----:B--2---:R-:W-:Y:S05]  /*26a20*/  HMMA.16816.F32 R8, R12, R20, R8 ;  /* 0x000000140c08723c */ /* 0x004fea0000001808 */
[----:B------:R-:W-:Y:S04]  /*26a30*/  STL [R1+0x1dc4], R26 ;  /* 0x001dc41a01007387 */ /* 0x000fe80000100800 */
[----:B------:R-:W-:Y:S10]  /*26a40*/  STL [R1+0x1dc0], R27 ;  /* 0x001dc01b01007387 */ /* 0x000ff40000100800 */
[----:B------:R-:W-:Y:S04]  /*26a50*/  STL.64 [R1+0x100], R8 ;  /* 0x0001000801007387 */ /* 0x000fe80000100a00 */
[----:B------:R0:W-:Y:S04]  /*26a60*/  STL.64 [R1+0x108], R10 ;  /* 0x0001080a01007387 */ /* 0x0001e80000100a00 */
[----:B0-----:R-:W2:Y:S04]  /*26a70*/  LDL.LU.64 R10, [R1+0x1fa0] ;  /* 0x001fa000010a7983 */ /* 0x001ea80000300a00 */
[----:B------:R-:W2:Y:S01]  /*26a80*/  LDL.LU.64 R8, [R1+0x1f98] ;  /* 0x001f980001087983 */ /* 0x000ea20000300a00 */
[----:B------:R-:W-:-:S02]  /*26a90*/  F2FP.F16.E5M2.UNPACK_B R18, R18 ;  /* 0x00000012ff12723e */ /* 0x000fc400020004ff */
[----:B------:R-:W-:Y:S01]  /*26aa0*/  F2FP.F16.E5M2.UNPACK_B R19, R19 ;  /* 0x00000013ff13723e */ /* 0x000fe200020004ff */
[----:B------:R-:W-:Y:S04]  /*26ab0*/  STL [R1+0x1f34], R20 ;  /* 0x001f341401007387 */ /* 0x000fe80000100800 */
[----:B------:R-:W-:Y:S02]  /*26ac0*/  STL [R1+0x1f30], R21 ;  /* 0x001f301501007387 */ /* 0x000fe40000100800 */
[----:B--2---:R-:W-:-:S15]  /*26ad0*/  HMMA.16816.F32 R8, R12, R18, R8 ;  /* 0x000000120c08723c */ /* 0x004fde0000001808 */
[----:B------:R-:W-:-:S04]  /*26ae0*/  NOP ;  /* 0x0000000000007918 */ /* 0x000fc80000000000 */
[----:B------:R-:W-:Y:S04]  /*26af0*/  STL.64 [R1+0x120], R8 ;  /* 0x0001200801007387 */ /* 0x000fe80000100a00 */
[----:B------:R0:W-:Y:S04]  /*26b00*/  STL.64 [R1+0x128], R10 ;  /* 0x0001280a01007387 */ /* 0x0001e80000100a00 */
[----:B0-----:R-:W2:Y:S04]  /*26b10*/  LDL.LU.64 R10, [R1+0x1f90] ;  /* 0x001f9000010a7983 */ /* 0x001ea80000300a00 */
[----:B------:R-:W2:Y:S01]  /*26b20*/  LDL.LU.64 R8, [R1+0x1f88] ;  /* 0x001f880001087983 */ /* 0x000ea20000300a00 */
[----:B------:R-:W-:-:S02]  /*26b30*/  F2FP.F16.E5M2.UNPACK_B R2, R0 ;  /* 0x00000000ff02723e */ /* 0x000fc400020004ff */
[----:B------:R-:W-:Y:S01]  /*26b40*/  F2FP.F16.E5M2.UNPACK_B R3, R6 ;  /* 0x00000006ff03723e */ /* 0x000fe200020004ff */
[----:B------:R-:W-:Y:S06]  /*26b50*/  STL [R1+0x1f38], R19 ;  /* 0x001f381301007387 */ /* 0x000fec0000100800 */
[----:B--2---:R-:W-:-:S15]  /*26b60*/  HMMA.16816.F32 R8, R12, R2, R8 ;  /* 0x000000020c08723c */ /* 0x004fde0000001808 */
[----:B------:R-:W-:-:S04]  /*26b70*/  NOP ;  /* 0x0000000000007918 */ /* 0x000fc80000000000 */
[----:B------:R-:W-:Y:S04]  /*26b80*/  STL [R1+0x144], R9 ;  /* 0x0001440901007387 */ /* 0x000fe80000100800 */
[----:B------:R0:W-:Y:S01]  /*26b90*/  STL.64 [R1+0x148], R10 ;  /* 0x0001480a01007387 */ /* 0x0001e20000100a00 */
[----:B------:R-:W-:-:S03]  /*26ba0*/  IMAD.MOV.U32 R26, RZ, RZ, R8 ;  /* 0x000000ffff1a7224 */ /* 0x000fc600078e0008 */
[----:B0-----:R-:W2:Y:S04]  /*26bb0*/  LDL.LU.64 R10, [R1+0x1f80] ;  /* 0x001f8000010a7983 */ /* 0x001ea80000300a00 */
[----:B------:R-:W2:Y:S01]  /*26bc0*/  LDL.LU.64 R8, [R1+0x1f78] ;  /* 0x001f780001087983 */ /* 0x000ea20000300a00 */
[----:B------:R-:W-:Y:S02]  /*26bd0*/  F2FP.F16.E5M2.UNPACK_B R4, R7 ;  /* 0x00000007ff04723e */ /* 0x000fe400020004ff */
[----:B------:R-:W-:Y:S01]  /*26be0*/  F2FP.F16.E5M2.UNPACK_B R5, R23 ;  /* 0x00000017ff05723e */ /* 0x000fe200020004ff */
[----:B------:R-:W-:Y:S04]  /*26bf0*/  STL [R1+0x1ef8], R26 ;  /* 0x001ef81a01007387 */ /* 0x000fe80000100800 */
[----:B------:R0:W-:Y:S04]  /*26c00*/  STL.64 [R1+0x1ef0], R24 ;  /* 0x001ef01801007387 */ /* 0x0001e80000100a00 */
[----:B0-----:R-:W3:Y:S01]  /*26c10*/  LDL.LU R24, [R1+0x240] ;  /* 0x0002400001187983 */ /* 0x001ee20000300800 */
[----:B--2---:R-:W-:-:S15]  /*26c20*/  HMMA.16816.F32 R8, R12, R4, R8 ;  /* 0x000000040c08723c */ /* 0x004fde0000001808 */
[----:B------:R-:W-:-:S04]  /*26c30*/  NOP ;  /* 0x0000000000007918 */ /* 0x000fc80000000000 */
[----:B------:R-:W-:Y:S04]  /*26c40*/  STL.64 [R1+0x150], R8 ;  /* 0x0001500801007387 */ /* 0x000fe80000100a00 */
[----:B------:R-:W-:Y:S04]  /*26c50*/  STL.64 [R1+0x158], R10 ;  /* 0x0001580a01007387 */ /* 0x000fe80000100a00 */
[----:B------:R-:W3:Y:S04]  /*26c60*/  LDL.LU R25, [R1+0x244] ;  /* 0x0002440001197983 */ /* 0x000ee80000300800 */
[----:B------:R-:W2:Y:S04]  /*26c70*/  LDL.LU R26, [R1+0x248] ;  /* 0x00024800011a7983 */ /* 0x000ea80000300800 */
[----:B------:R-:W2:Y:S04]  /*26c80*/  LDL.LU R27, [R1+0x24c] ;  /* 0x00024c00011b7983 */ /* 0x000ea80000300800 */
[----:B--2---:R0:W-:Y:S04]  /*26c90*/  STL.64 [R1+0x1f08], R26 ;  /* 0x001f081a01007387 */ /* 0x0041e80000100a00 */
[----:B---3--:R1:W-:Y:S01]  /*26ca0*/  STL.64 [R1+0x1f00], R24 ;  /* 0x001f001801007387 */ /* 0x0083e20000100a00 */
[----:B0-----:R-:W-:-:S03]  /*26cb0*/  IMAD.MOV.U32 R26, RZ, RZ, R28 ;  /* 0x000000ffff1a7224 */ /* 0x001fc600078e001c */
[----:B-1----:R-:W2:Y:S04]  /*26cc0*/  LDL.LU R24, [R1+0x270] ;  /* 0x0002700001187983 */ /* 0x002ea80000300800 */
[----:B------:R-:W2:Y:S04]  /*26cd0*/  LDL.LU R25, [R1+0x274] ;  /* 0x0002740001197983 */ /* 0x000ea80000300800 */
[----:B------:R-:W3:Y:S01]  /*26ce0*/  LDL.LU R28, [R1+0x1f74] ;  /* 0x001f7400011c7983 */ /* 0x000ee20000300800 */
[----:B----4-:R-:W-:-:S03]  /*26cf0*/  IMAD.MOV.U32 R27, RZ, RZ, R29 ;  /* 0x000000ffff1b7224 */ /* 0x010fc600078e001d */
[----:B------:R-:W4:Y:S04]  /*26d00*/  LDL.LU R29, [R1+0x1f70] ;  /* 0x001f7000011d7983 */ /* 0x000f280000300800 */
[----:B------:R-:W2:Y:S04]  /*26d10*/  LDL R9, [R1+0x33c] ;  /* 0x00033c0001097983 */ /* 0x000ea80000100800 */
[----:B------:R-:W2:Y:S04]  /*26d20*/  LDL R10, [R1+0x348] ;  /* 0x00034800010a7983 */ /* 0x000ea80000100800 */
[----:B------:R-:W2:Y:S04]  /*26d30*/  LDL R11, [R1+0x34c] ;  /* 0x00034c00010b7983 */ /* 0x000ea80000100800 */
[----:B------:R-:W2:Y:S04]  /*26d40*/  LDL R16, [R1+0x358] ;  /* 0x0003580001107983 */ /* 0x000ea80000100800 */
[----:B------:R-:W2:Y:S04]  /*26d50*/  LDL R17, [R1+0x35c] ;  /* 0x00035c0001117983 */ /* 0x000ea80000100800 */
[----:B------:R-:W2:Y:S04]  /*26d60*/  LDL.LU R19, [R1+0x54c] ;  /* 0x00054c0001137983 */ /* 0x000ea80000300800 */
[----:B--2---:R-:W-:Y:S04]  /*26d70*/  STL.64 [R1+0x1f58], R18 ;  /* 0x001f581201007387 */ /* 0x004fe80000100a00 */
[----:B------:R0:W-:Y:S04]  /*26d80*/  STL.64 [R1+0x1f50], R16 ;  /* 0x001f501001007387 */ /* 0x0001e80000100a00 */
[----:B0-----:R-:W2:Y:S04]  /*26d90*/  LDL.LU R16, [R1+0x2c0] ;  /* 0x0002c00001107983 */ /* 0x001ea80000300800 */
[----:B------:R-:W2:Y:S04]  /*26da0*/  LDL.LU R17, [R1+0x2c4] ;  /* 0x0002c40001117983 */ /* 0x000ea80000300800 */
[----:B------:R-:W2:Y:S04]  /*26db0*/  LDL.LU R18, [R1+0x2c8] ;  /* 0x0002c80001127983 */ /* 0x000ea80000300800 */
[----:B------:R-:W2:Y:S04]  /*26dc0*/  LDL.LU R19, [R1+0x2cc] ;  /* 0x0002cc0001137983 */ /* 0x000ea80000300800 */
[----:B------:R-:W3:Y:S04]  /*26dd0*/  LDL R7, [R1+0x32c] ;  /* 0x00032c0001077983 */ /* 0x000ee80000100800 */
[----:B------:R-:W3:Y:S01]  /*26de0*/  LDL R8, [R1+0x338] ;  /* 0x0003380001087983 */ /* 0x000ee20000100800 */
[----:B------:R-:W-:-:S03]  /*26df0*/  F2FP.F16.E5M2.UNPACK_B R6, R22 ;  /* 0x00000016ff06723e */ /* 0x000fc600020004ff */
[----:B--2---:R-:W-:Y:S04]  /*26e00*/  STL.64 [R1+0x1f68], R18 ;  /* 0x001f681201007387 */ /* 0x004fe80000100a00 */
[----:B------:R0:W-:Y:S04]  /*26e10*/  STL.64 [R1+0x1f60], R16 ;  /* 0x001f601001007387 */ /* 0x0001e80000100a00 */
[----:B0-----:R-:W2:Y:S04]  /*26e20*/  LDL.LU R16, [R1+0x2a0] ;  /* 0x0002a00001107983 */ /* 0x001ea80000300800 */
[----:B------:R-:W2:Y:S04]  /*26e30*/  LDL.LU R17, [R1+0x2a4] ;  /* 0x0002a40001117983 */ /* 0x000ea80000300800 */
[----:B------:R-:W2:Y:S04]  /*26e40*/  LDL.LU R18, [R1+0x2a8] ;  /* 0x0002a80001127983 */ /* 0x000ea80000300800 */
[----:B------:R-:W2:Y:S04]  /*26e50*/  LDL.LU R19, [R1+0x2ac] ;  /* 0x0002ac0001137983 */ /* 0x000ea80000300800 */
[----:B------:R-:W2:Y:S04]  /*26e60*/  LDL.LU R22, [R1+0x548] ;  /* 0x0005480001167983 */ /* 0x000ea80000300800 */
[----:B------:R-:W2:Y:S04]  /*26e70*/  LDL.LU R20, [R1+0x554] ;  /* 0x0005540001147983 */ /* 0x000ea80000300800 */
[----:B------:R-:W2:Y:S04]  /*26e80*/  LDL.LU R23, [R1+0x550] ;  /* 0x0005500001177983 */ /* 0x000ea80000300800 */
[----:B------:R-:W4:Y:S01]  /*26e90*/  LDL.LU R21, [R1+0x55c] ;  /* 0x00055c0001157983 */ /* 0x000f220000300800 */
[----:B---3--:R-:W-:-:S03]  /*26ea0*/  F2FP.F16.E5M2.UNPACK_B R7, R7 ;  /* 0x00000007ff07723e */ /* 0x008fc600020004ff */
[----:B--2---:R0:W-:Y:S04]  /*26eb0*/  STL.64 [R1+0x1f48], R22 ;  /* 0x001f481601007387 */ /* 0x0041e80000100a00 */
[----:B----4-:R1:W-:Y:S01]  /*26ec0*/  STL.64 [R1+0x1f40], R20 ;  /* 0x001f401401007387 */ /* 0x0103e20000100a00 */
[----:B0-----:R-:W-:-:S03]  /*26ed0*/  IMAD.MOV.U32 R23, RZ, RZ, R28 ;  /* 0x000000ffff177224 */ /* 0x001fc600078e001c */
[----:B-1----:R-:W2:Y:S04]  /*26ee0*/  LDL.LU R20, [R1+0x2d0] ;  /* 0x0002d00001147983 */ /* 0x002ea80000300800 */
[----:B------:R-:W2:Y:S04]  /*26ef0*/  LDL.LU R21, [R1+0x2d4] ;  /* 0x0002d40001157983 */ /* 0x000ea80000300800 */
[----:B------:R-:W3:Y:S01]  /*26f00*/  LDL.LU R28, [R1+0x558] ;  /* 0x00055800011c7983 */ /* 0x000ee20000300800 */
[----:B------:R-:W-:-:S03]  /*26f10*/  IMAD.MOV.U32 R22, RZ, RZ, R29 ;  /* 0x000000ffff167224 */ /* 0x000fc600078e001d */
[----:B------:R-:W4:Y:S04]  /*26f20*/  LDL.LU R0, [R1+0x564] ;  /* 0x0005640001007983 */ /* 0x000f280000300800 */
[----:B------:R-:W4:Y:S04]  /*26f30*/  LDL.LU R29, [R1+0x560] ;  /* 0x00056000011d7983 */ /* 0x000f280000300800 */
[----:B------:R-:W-:Y:S04]  /*26f40*/  STL.64 [R1+0x1f18], R26 ;  /* 0x001f181a01007387 */ /* 0x000fe80000100a00 */
[----:B------:R0:W-:Y:S04]  /*26f50*/  STL.64 [R1+0x1f10], R24 ;  /* 0x001f101801007387 */ /* 0x0001e80000100a00 */
[----:B0-----:R-:W2:Y:S04]  /*26f60*/  LDL.LU R24, [R1+0x2b0] ;  /* 0x0002b00001187983 */ /* 0x001ea80000300800 */
[----:B------:R-:W2:Y:S04]  /*26f70*/  LDL.LU R25, [R1+0x2b4] ;  /* 0x0002b40001197983 */ /* 0x000ea80000300800 */
[----:B------:R-:W2:Y:S04]  /*26f80*/  LDL.LU R26, [R1+0x2b8] ;  /* 0x0002b800011a7983 */ /* 0x000ea80000300800 */
[----:B------:R-:W2:Y:S01]  /*26f90*/  LDL.LU R27, [R1+0x2bc] ;  /* 0x0002bc00011b7983 */ /* 0x000ea20000300800 */
[----:B------:R-:W-:Y:S03]  /*26fa0*/  HMMA.16816.F32 R16, R12, R6, R16 ;  /* 0x000000060c10723c */ /* 0x000fe60000001810 */
        /* <DEDUP_REMOVED lines=14> */
[C---:B------:R-:W-:Y:S08]  /*27090*/  HMMA.16816.F32 R20, R12.reuse, R10, R20 ;  /* 0x0000000a0c14723c */ /* 0x040ff00000001814 */
        /* <DEDUP_REMOVED lines=8> */
[----:B0-----:R-:W3:Y:S04]  /*27120*/  LDL.LU.64 R22, [R1+0x1f48] ;  /* 0x001f480001167983 */ /* 0x001ee80000300a00 */
[----:B------:R-:W4:Y:S04]  /*27130*/  LDL.LU.64 R20, [R1+0x1f40] ;  /* 0x001f400001147983 */ /* 0x000f280000300a00 */
[----:B------:R-:W-:Y:S04]  /*27140*/  STL.64 [R1+0x1ee8], R10 ;  /* 0x001ee80a01007387 */ /* 0x000fe80000100a00 */
[----:B------:R0:W-:Y:S04]  /*27150*/  STL.64 [R1+0x1ee0], R8 ;  /* 0x001ee00801007387 */ /* 0x0001e80000100a00 */
[----:B0-----:R-:W4:Y:S04]  /*27160*/  LDL.LU R8, [R1+0x220] ;  /* 0x0002200001087983 */ /* 0x001f280000300800 */
[----:B------:R-:W4:Y:S04]  /*27170*/  LDL.LU R9, [R1+0x224] ;  /* 0x0002240001097983 */ /* 0x000f280000300800 */
[----:B------:R-:W4:Y:S04]  /*27180*/  LDL.LU R10, [R1+0x228] ;  /* 0x00022800010a7983 */ /* 0x000f280000300800 */
[----:B------:R-:W4:Y:S01]  /*27190*/  LDL.LU R11, [R1+0x22c] ;  /* 0x00022c00010b7983 */ /* 0x000f220000300800 */
[----:B--2---:R-:W-:-:S02]  /*271a0*/  F2FP.F16.E5M2.UNPACK_B R16, R16 ;  /* 0x00000010ff10723e */ /* 0x004fc400020004ff */
[----:B------:R-:W-:-:S07]  /*271b0*/  F2FP.F16.E5M2.UNPACK_B R17, R17 ;  /* 0x00000011ff11723e */ /* 0x000fce00020004ff */
[----:B------:R-:W-:Y:S01]  /*271c0*/  HMMA.16816.F32 R12, R12, R16, R24 ;  /* 0x000000100c0c723c */ /* 0x000fe20000001818 */
[----:B---3--:R-:W-:Y:S02]  /*271d0*/  IMAD R22, R22, 0x100, R19 ;  /* 0x0000010016167824 */ /* 0x008fe400078e0213 */
[----:B----4-:R-:W-:Y:S01]  /*271e0*/  IMAD R23, R23, 0x100, R20 ;  /* 0x0000010017177824 */ /* 0x010fe200078e0214 */
[----:B------:R-:W2:Y:S04]  /*271f0*/  LDL.LU R19, [R1+0x1f38] ;  /* 0x001f380001137983 */ /* 0x000ea80000300800 */
[----:B------:R-:W3:Y:S01]  /*27200*/  LDL.LU R20, [R1+0x1f34] ;  /* 0x001f340001147983 */ /* 0x000ee20000300800 */
[----:B------:R-:W-:-:S03]  /*27210*/  IMAD R28, R28, 0x100, R21 ;  /* 0x000001001c1c7824 */ /* 0x000fc600078e0215 */
[----:B------:R-:W3:Y:S04]  /*27220*/  LDL.LU R21, [R1+0x1f30] ;  /* 0x001f300001157983 */ /* 0x000ee80000300800 */
[----:B------:R-:W3:Y:S04]  /*27230*/  LDL.LU.64 R26, [R1+0x1f28] ;  /* 0x001f2800011a7983 */ /* 0x000ee80000300a00 */
[----:B------:R-:W3:Y:S01]  /*27240*/  LDL.LU.64 R24, [R1+0x1f20] ;  /* 0x001f200001187983 */ /* 0x000ee20000300a00 */
[----:B------:R-:W-:-:S03]  /*27250*/  IMAD R29, R29, 0x100, R0 ;  /* 0x000001001d1d7824 */ /* 0x000fc600078e0200 */
[----:B------:R-:W-:Y:S04]  /*27260*/  STL [R1+0x1eb8], R16 ;  /* 0x001eb81001007387 */ /* 0x000fe80000100800 */
[----:B------:R-:W-:Y:S04]  /*27270*/  STL [R1+0x1eb4], R17 ;  /* 0x001eb41101007387 */ /* 0x000fe80000100800 */
[----:B------:R0:W-:Y:S04]  /*27280*/  STL.64 [R1+0x230], R12 ;  /* 0x0002300c01007387 */ /* 0x0001e80000100a00 */
[----:B------:R1:W-:Y:S01]  /*27290*/  STL.64 [R1+0x238], R14 ;  /* 0x0002380e01007387 */ /* 0x0003e20000100a00 */
[----:B0-----:R-:W-:-:S02]  /*272a0*/  F2FP.F16.E5M2.UNPACK_B R12, R22 ;  /* 0x00000016ff0c723e */ /* 0x001fc400020004ff */
[----:B------:R-:W-:Y:S02]  /*272b0*/  F2FP.F16.E5M2.UNPACK_B R13, R23 ;  /* 0x00000017ff0d723e */ /* 0x000fe400020004ff */
[----:B-1----:R-:W-:Y:S02]  /*272c0*/  F2FP.F16.E5M2.UNPACK_B R14, R28 ;  /* 0x0000001cff0e723e */ /* 0x002fe400020004ff */
[----:B------:R-:W-:-:S07]  /*272d0*/  F2FP.F16.E5M2.UNPACK_B R15, R29 ;  /* 0x0000001dff0f723e */ /* 0x000fce00020004ff */
[----:B---3--:R-:W-:-:S15]  /*272e0*/  HMMA.16816.F32 R24, R12, R20, R24 ;  /* 0x000000140c18723c */ /* 0x008fde0000001818 */
[----:B------:R-:W-:-:S04]  /*272f0*/  NOP ;  /* 0x0000000000007918 */ /* 0x000fc80000000000 */
[----:B------:R-:W-:Y:S04]  /*27300*/  STL.64 [R1+0x260], R24 ;  /* 0x0002601801007387 */ /* 0x000fe80000100a00 */
[----:B------:R0:W-:Y:S04]  /*27310*/  STL.64 [R1+0x268], R26 ;  /* 0x0002681a01007387 */ /* 0x0001e80000100a00 */
[----:B0-----:R-:W2:Y:S04]  /*27320*/  LDL.LU.64 R26, [R1+0x1f18] ;  /* 0x001f1800011a7983 */ /* 0x001ea80000300a00 */
[----:B------:R-:W2:Y:S04]  /*27330*/  LDL.LU.64 R24, [R1+0x1f10] ;  /* 0x001f100001187983 */ /* 0x000ea80000300a00 */
[----:B------:R-:W-:Y:S01]  /*27340*/  STL [R1+0x1ebc], R21 ;  /* 0x001ebc1501007387 */ /* 0x000fe20000100800 */
        /* <DEDUP_REMOVED lines=10> */
[----:B0-----:R-:W2:Y:S04]  /*273f0*/  LDL.LU R26, [R1+0x1ef8] ;  /* 0x001ef800011a7983 */ /* 0x001ea80000300800 */
[----:B------:R-:W3:Y:S04]  /*27400*/  LDL.LU.64 R24, [R1+0x1ef0] ;  /* 0x001ef00001187983 */ /* 0x000ee80000300a00 */
[----:B------:R-:W2:Y:S01]  /*27410*/  LDL.LU R27, [R1+0x5a0] ;  /* 0x0005a000011b7983 */ /* 0x000ea20000300800 */
[----:B------:R-:W-:Y:S03]  /*27420*/  HMMA.16816.F32 R8, R12, R4, R8 ;  /* 0x000000040c08723c */ /* 0x000fe60000001808 */
[----:B--2---:R-:W-:-:S15]  /*27430*/  STL.64 [R1+0x1e38], R26 ;  /* 0x001e381a01007387 */ /* 0x004fde0000100a00 */
[----:B------:R-:W-:Y:S01]  /*27440*/  NOP ;  /* 0x0000000000007918 */ /* 0x000fe20000000000 */
[----:B------:R-:W-:Y:S04]  /*27450*/  STL.64 [R1+0x1f0], R8 ;  /* 0x0001f00801007387 */ /* 0x000fe80000100a00 */
[----:B------:R-:W-:Y:S04]  /*27460*/  STL.64 [R1+0x1f8], R10 ;  /* 0x0001f80a01007387 */ /* 0x000fe80000100a00 */
        /* <DEDUP_REMOVED lines=23> */
[----:B------:R-:W4:Y:S04]  /*275e0*/  LDL.LU R21, [R1+0x56c] ;  /* 0x00056c0001157983 */ /* 0x000f280000300800 */
[----:B------:R-:W2:Y:S04]  /*275f0*/  LDL.LU R22, [R1+0x568] ;  /* 0x0005680001167983 */ /* 0x000ea80000300800 */
[----:B------:R-:W2:Y:S04]  /*27600*/  LDL.LU R16, [R1+0x574] ;  /* 0x0005740001107983 */ /* 0x000ea80000300800 */
[----:B------:R-:W2:Y:S04]  /*27610*/  LDL.LU R23, [R1+0x570] ;  /* 0x0005700001177983 */ /* 0x000ea80000300800 */
[----:B--2---:R-:W-:Y:S04]  /*27620*/  STL.64 [R1+0x1ec8], R22 ;  /* 0x001ec81601007387 */ /* 0x004fe80000100a00 */
[----:B----4-:R0:W-:Y:S04]  /*27630*/  STL.64 [R1+0x1ec0], R20 ;  /* 0x001ec01401007387 */ /* 0x0101e80000100a00 */
[----:B0-----:R-:W2:Y:S04]  /*27640*/  LDL.LU R20, [R1+0x110] ;  /* 0x0001100001147983 */ /* 0x001ea80000300800 */
[----:B------:R-:W2:Y:S04]  /*27650*/  LDL.LU R21, [R1+0x114] ;  /* 0x0001140001157983 */ /* 0x000ea80000300800 */
[----:B------:R-:W4:Y:S04]  /*27660*/  LDL.LU R22, [R1+0x118] ;  /* 0x0001180001167983 */ /* 0x000f280000300800 */
[----:B------:R-:W4:Y:S04]  /*27670*/  LDL.LU R23, [R1+0x11c] ;  /* 0x00011c0001177983 */ /* 0x000f280000300800 */
[----:B------:R-:W2:Y:S04]  /*27680*/  LDL.LU R8, [R1+0x210] ;  /* 0x0002100001087983 */ /* 0x000ea80000300800 */
[----:B------:R-:W3:Y:S04]  /*27690*/  LDL.LU R9, [R1+0x214] ;  /* 0x0002140001097983 */ /* 0x000ee80000300800 */
[----:B------:R-:W3:Y:S04]  /*276a0*/  LDL.LU R10, [R1+0x218] ;  /* 0x00021800010a7983 */ /* 0x000ee80000300800 */
[----:B------:R-:W3:Y:S04]  /*276b0*/  LDL.LU R11, [R1+0x21c] ;  /* 0x00021c00010b7983 */ /* 0x000ee80000300800 */
[----:B----4-:R-:W-:Y:S04]  /*276c0*/  STL.64 [R1+0x1ed8], R22 ;  /* 0x001ed81601007387 */ /* 0x010fe80000100a00 */
[----:B--2---:R0:W-:Y:S04]  /*276d0*/  STL.64 [R1+0x1ed0], R20 ;  /* 0x001ed01401007387 */ /* 0x0041e80000100a00 */
[----:B0-----:R-:W2:Y:S04]  /*276e0*/  LDL.LU R20, [R1+0x130] ;  /* 0x0001300001147983 */ /* 0x001ea80000300800 */
[----:B------:R-:W2:Y:S04]  /*276f0*/  LDL.LU R21, [R1+0x134] ;  /* 0x0001340001157983 */ /* 0x000ea80000300800 */
[----:B------:R-:W2:Y:S04]  /*27700*/  LDL.LU R22, [R1+0x138] ;  /* 0x0001380001167983 */ /* 0x000ea80000300800 */
[----:B------:R-:W2:Y:S04]  /*27710*/  LDL.LU R23, [R1+0x13c] ;  /* 0x00013c0001177983 */ /* 0x000ea80000300800 */
[----:B------:R-:W4:Y:S04]  /*27720*/  LDL.LU R17, [R1+0x57c] ;  /* 0x00057c0001117983 */ /* 0x000f280000300800 */
[----:B------:R-:W4:Y:S04]  /*27730*/  LDL.LU R28, [R1+0x578] ;  /* 0x00057800011c7983 */ /* 0x000f280000300800 */
[----:B------:R-:W2:Y:S04]  /*27740*/  LDL.LU R0, [R1+0x584] ;  /* 0x0005840001007983 */ /* 0x000ea80000300800 */
[----:B------:R-:W2:Y:S04]  /*27750*/  LDL.LU R29, [R1+0x580] ;  /* 0x00058000011d7983 */ /* 0x000ea80000300800 */
[----:B---3--:R-:W-:Y:S04]  /*27760*/  STL.64 [R1+0x1e78], R26 ;  /* 0x001e781a01007387 */ /* 0x008fe80000100a00 */
[----:B------:R0:W-:Y:S04]  /*27770*/  STL.64 [R1+0x1e70], R24 ;  /* 0x001e701801007387 */ /* 0x0001e80000100a00 */
[----:B0-----:R-:W3:Y:S04]  /*27780*/  LDL.LU R24, [R1+0xd0] ;  /* 0x0000d00001187983 */ /* 0x001ee80000300800 */
[----:B------:R-:W3:Y:S04]  /*27790*/  LDL.LU R25, [R1+0xd4] ;  /* 0x0000d40001197983 */ /* 0x000ee80000300800 */
[----:B------:R-:W2:Y:S04]  /*277a0*/  LDL.LU R26, [R1+0xd8] ;  /* 0x0000d800011a7983 */ /* 0x000ea80000300800 */
[----:B------:R-:W2:Y:S04]  /*277b0*/  LDL.LU R27, [R1+0xdc] ;  /* 0x0000dc00011b7983 */ /* 0x000ea80000300800 */
[----:B--2---:R-:W-:Y:S04]  /*277c0*/  STL.64 [R1+0x1e88], R26 ;  /* 0x001e881a01007387 */ /* 0x004fe80000100a00 */
[----:B---3--:R0:W-:Y:S04]  /*277d0*/  STL.64 [R1+0x1e80], R24 ;  /* 0x001e801801007387 */ /* 0x0081e80000100a00 */
[----:B0-----:R-:W2:Y:S04]  /*277e0*/  LDL.LU R24, [R1+0xe0] ;  /* 0x0000e00001187983 */ /* 0x001ea80000300800 */
[----:B------:R-:W2:Y:S04]  /*277f0*/  LDL.LU R25, [R1+0xe4] ;  /* 0x0000e40001197983 */ /* 0x000ea80000300800 */
[----:B------:R-:W3:Y:S04]  /*27800*/  LDL.LU R26, [R1+0xe8] ;  /* 0x0000e800011a7983 */ /* 0x000ee80000300800 */
[----:B------:R-:W3:Y:S01]  /*27810*/  LDL.LU R27, [R1+0xec] ;  /* 0x0000ec00011b7983 */ /* 0x000ee20000300800 */
[C---:B------:R-:W-:Y:S03]  /*27820*/  HMMA.16816.F32 R8, R12.reuse, R6, R8 ;  /* 0x000000060c08723c */ /* 0x040fe60000001808 */
        /* <DEDUP_REMOVED lines=26> */
[----:B0-----:R-:W2:Y:S04]  /*279d0*/  LDL.LU.64 R22, [R1+0x1ec8] ;  /* 0x001ec80001167983 */ /* 0x001ea80000300a00 */
[----:B------:R-:W3:Y:S01]  /*279e0*/  LDL.LU.64 R20, [R1+0x1ec0] ;  /* 0x001ec00001147983 */ /* 0x000ee20000300a00 */
[----:B----4-:R-:W-:-:S02]  /*279f0*/  IMAD R28, R28, 0x100, R17 ;  /* 0x000001001c1c7824 */ /* 0x010fc400078e0211 */
[----:B--2---:R-:W-:Y:S02]  /*27a00*/  IMAD R23, R23, 0x100, R16 ;  /* 0x0000010017177824 */ /* 0x004fe400078e0210 */
[----:B---3--:R-:W-:Y:S02]  /*27a10*/  IMAD R22, R22, 0x100, R21 ;  /* 0x0000010016167824 */ /* 0x008fe400078e0215 */
[----:B------:R-:W2:Y:S04]  /*27a20*/  LDL.LU R21, [R1+0x1ebc] ;  /* 0x001ebc0001157983 */ /* 0x000ea80000300800 */
[----:B------:R-:W3:Y:S04]  /*27a30*/  LDL.LU R16, [R1+0x1eb8] ;  /* 0x001eb80001107983 */ /* 0x000ee80000300800 */
[----:B------:R-:W3:Y:S01]  /*27a40*/  LDL.LU R17, [R1+0x1eb4] ;  /* 0x001eb40001117983 */ /* 0x000ee20000300800 */
[----:B------:R-:W-:-:S03]  /*27a50*/  IMAD R29, R29, 0x100, R0 ;  /* 0x000001001d1d7824 */ /* 0x000fc600078e0200 */
[----:B------:R-:W4:Y:S01]  /*27a60*/  LDL.LU R0, [R1+0x1eb0] ;  /* 0x001eb00001007983 */ /* 0x000f220000300800 */
[----:B---3--:R-:W-:Y:S03]  /*27a70*/  HMMA.16816.F32 R12, R12, R16, R24 ;  /* 0x000000100c0c723c */ /* 0x008fe60000001818 */
[----:B------:R-:W2:Y:S04]  /*27a80*/  LDL.LU.64 R26, [R1+0x1ea8] ;  /* 0x001ea800011a7983 */ /* 0x000ea80000300a00 */
[----:B------:R-:W2:-:S12]  /*27a90*/  LDL.LU.64 R24, [R1+0x1ea0] ;  /* 0x001ea00001187983 */ /* 0x000e980000300a00 */
        /* <DEDUP_REMOVED lines=42> */
[----:B0-----:R-:W3:Y:S04]  /*27d40*/  LDL.LU R4, [R1+0x70] ;  /* 0x0000700001047983 */ /* 0x001ee80000300800 */
        /* <DEDUP_REMOVED lines=8> */
[----:B------:R-:W2:Y:S01]  /*27dd0*/  LDL.LU.64 R24, [R1+0x1e40] ;  /* 0x001e400001187983 */ /* 0x000ea20000300a00 */
[C---:B---3--:R-:W-:Y:S08]  /*27de0*/  HMMA.16816.F32 R4, R12.reuse, R16, R4 ;  /* 0x000000100c04723c */ /* 0x048ff00000001804 */
[----:B--2---:R-:W-:-:S15]  /*27df0*/  HMMA.16816.F32 R24, R12, R10, R24 ;  /* 0x0000000a0c18723c */ /* 0x004fde0000001818 */
[----:B------:R-:W-:-:S04]  /*27e00*/  NOP ;  /* 0x0000000000007918 */ /* 0x000fc80000000000 */
[----:B------:R-:W-:Y:S04]  /*27e10*/  STL.64 [R1+0xd0], R24 ;  /* 0x0000d01801007387 */ /* 0x000fe80000100a00 */
[----:B------:R0:W-:Y:S04]  /*27e20*/  STL.64 [R1+0xd8], R26 ;  /* 0x0000d81a01007387 */ /* 0x0001e80000100a00 */
[----:B0-----:R-:W2:Y:S04]  /*27e30*/  LDL.LU.64 R26, [R1+0x1e38] ;  /* 0x001e3800011a7983 */ /* 0x001ea80000300a00 */
[----:B------:R-:W3:Y:S04]  /*27e40*/  LDL.LU.64 R24, [R1+0x1e30] ;  /* 0x001e300001187983 */ /* 0x000ee80000300a00 */
[----:B------:R0:W-:Y:S04]  /*27e50*/  STL.64 [R1+0x1df0], R10 ;  /* 0x001df00a01007387 */ /* 0x0001e80000100a00 */
[----:B0-----:R-:W2:Y:S04]  /*27e60*/  LDL.LU R10, [R1+0x594] ;  /* 0x00059400010a7983 */ /* 0x001ea80000300800 */
[----:B------:R-:W3:Y:S04]  /*27e70*/  LDL.LU R11, [R1+0x59c] ;  /* 0x00059c00010b7983 */ /* 0x000ee80000300800 */
[----:B------:R0:W-:Y:S04]  /*27e80*/  STL.64 [R1+0x1de8], R8 ;  /* 0x001de80801007387 */ /* 0x0001e80000100a00 */
[----:B0-----:R-:W4:Y:S04]  /*27e90*/  LDL.LU R9, [R1+0x58c] ;  /* 0x00058c0001097983 */ /* 0x001f280000300800 */
[----:B------:R-:W-:Y:S04]  /*27ea0*/  STL.64 [R1+0x1e20], R18 ;  /* 0x001e201201007387 */ /* 0x000fe80000100a00 */
[----:B------:R0:W-:Y:S04]  /*27eb0*/  STL.64 [R1+0x1e18], R16 ;  /* 0x001e181001007387 */ /* 0x0001e80000100a00 */
        /* <DEDUP_REMOVED lines=8> */
[----:B------:R-:W4:Y:S04]  /*27f40*/  LDL.LU R6, [R1+0x58] ;  /* 0x0000580001067983 */ /* 0x000f280000300800 */
[----:B------:R-:W4:Y:S04]  /*27f50*/  LDL.LU R7, [R1+0x5c] ;  /* 0x00005c0001077983 */ /* 0x000f280000300800 */
[----:B------:R-:W4:Y:S01]  /*27f60*/  LDL.LU R8, [R1+0x20] ;  /* 0x0000200001087983 */ /* 0x000f220000300800 */
[----:B--2---:R-:W-:-:S02]  /*27f70*/  IMAD R23, R23, 0x100, R10 ;  /* 0x0000010017177824 */ /* 0x004fc400078e020a */
[----:B---3--:R-:W-:Y:S02]  /*27f80*/  IMAD R28, R28, 0x100, R11 ;  /* 0x000001001c1c7824 */ /* 0x008fe400078e020b */
[----:B----4-:R-:W-:Y:S02]  /*27f90*/  IMAD R22, R22, 0x100, R9 ;  /* 0x0000010016167824 */ /* 0x010fe400078e0209 */
[----:B------:R-:W2:Y:S04]  /*27fa0*/  LDL.LU R9, [R1+0x24] ;  /* 0x0000240001097983 */ /* 0x000ea80000300800 */
[----:B------:R-:W3:Y:S04]  /*27fb0*/  LDL.LU R10, [R1+0x28] ;  /* 0x00002800010a7983 */ /* 0x000ee80000300800 */
[----:B------:R-:W3:Y:S01]  /*27fc0*/  LDL.LU R11, [R1+0x2c] ;  /* 0x00002c00010b7983 */ /* 0x000ee20000300800 */
[----:B------:R-:W-:-:S03]  /*27fd0*/  IMAD R29, R27, 0x100, R29 ;  /* 0x000001001b1d7824 */ /* 0x000fc600078e021d */
[----:B---3--:R-:W-:Y:S04]  /*27fe0*/  STL.64 [R1+0x1e00], R10 ;  /* 0x001e000a01007387 */ /* 0x008fe80000100a00 */
[----:B--2---:R0:W-:Y:S04]  /*27ff0*/  STL.64 [R1+0x1df8], R8 ;  /* 0x001df80801007387 */ /* 0x0041e80000100a00 */
[----:B0-----:R-:W2:Y:S04]  /*28000*/  LDL.LU R8, [R1+0x30] ;  /* 0x0000300001087983 */ /* 0x001ea80000300800 */
[----:B------:R-:W2:Y:S04]  /*28010*/  LDL.LU R9, [R1+0x34] ;  /* 0x0000340001097983 */ /* 0x000ea80000300800 */
[----:B------:R-:W2:Y:S04]  /*28020*/  LDL.LU R10, [R1+0x38] ;  /* 0x00003800010a7983 */ /* 0x000ea80000300800 */
[----:B------:R-:W2:Y:S04]  /*28030*/  LDL.LU R11, [R1+0x3c] ;  /* 0x00003c00010b7983 */ /* 0x000ea80000300800 */
[----:B------:R-:W3:Y:S04]  /*28040*/  LDL.LU R27, [R1+0x5ac] ;  /* 0x0005ac00011b7983 */ /* 0x000ee80000300800 */
[----:B---3--:R-:W-:Y:S04]  /*28050*/  STL.64 [R1+0x1dd0], R26 ;  /* 0x001dd01a01007387 */ /* 0x008fe80000100a00 */
[----:B------:R0:W-:Y:S04]  /*28060*/  STL.64 [R1+0x1dc8], R24 ;  /* 0x001dc81801007387 */ /* 0x0001e80000100a00 */
[----:B0-----:R-:W3:Y:S04]  /*28070*/  LDL.LU R24, [R1] ;  /* 0x0000000001187983 */ /* 0x001ee80000300800 */
[----:B------:R-:W3:Y:S04]  /*28080*/  LDL.LU R25, [R1+0x4] ;  /* 0x0000040001197983 */ /* 0x000ee80000300800 */
[----:B------:R-:W4:Y:S04]  /*28090*/  LDL.LU R26, [R1+0x8] ;  /* 0x00000800011a7983 */ /* 0x000f280000300800 */
[----:B------:R-:W4:Y:S01]  /*280a0*/  LDL.LU R27, [R1+0xc] ;  /* 0x00000c00011b7983 */ /* 0x000f220000300800 */
[----:B------:R-:W-:-:S02]  /*280b0*/  F2FP.F16.E5M2.UNPACK_B R12, R22 ;  /* 0x00000016ff0c723e */ /* 0x000fc400020004ff */
[----:B------:R-:W-:Y:S02]  /*280c0*/  F2FP.F16.E5M2.UNPACK_B R13, R23 ;  /* 0x00000017ff0d723e */ /* 0x000fe400020004ff */
[----:B------:R-:W-:Y:S02]  /*280d0*/  F2FP.F16.E5M2.UNPACK_B R14, R28 ;  /* 0x0000001cff0e723e */ /* 0x000fe400020004ff */
[----:B------:R-:W-:-:S07]  /*280e0*/  F2FP.F16.E5M2.UNPACK_B R15, R29 ;  /* 0x0000001dff0f723e */ /* 0x000fce00020004ff */
[----:B------:R-:W-:Y:S01]  /*280f0*/  HMMA.16816.F32 R20, R12, R20, R16 ;  /* 0x000000140c14723c */ /* 0x000fe20000001810 */
[----:B----4-:R-:W-:Y:S04]  /*28100*/  STL.64 [R1+0x1de0], R26 ;  /* 0x001de01a01007387 */ /* 0x010fe80000100a00 */
[----:B---3--:R0:W-:Y:S04]  /*28110*/  STL.64 [R1+0x1dd8], R24 ;  /* 0x001dd81801007387 */ /* 0x0081e80000100a00 */
[----:B0-----:R-:W3:Y:S04]  /*28120*/  LDL.LU R24, [R1+0x10] ;  /* 0x0000100001187983 */ /* 0x001ee80000300800 */
[----:B------:R-:W3:Y:S04]  /*28130*/  LDL.LU R25, [R1+0x14] ;  /* 0x0000140001197983 */ /* 0x000ee80000300800 */
[----:B------:R-:W3:Y:S01]  /*28140*/  LDL.LU R26, [R1+0x18] ;  /* 0x00001800011a7983 */ /* 0x000ee20000300800 */
[----:B------:R-:W-:-:S03]  /*28150*/  IMAD.MOV.U32 R27, RZ, RZ, R0 ;  /* 0x000000ffff1b7224 */ /* 0x000fc600078e0000 */
[----:B------:R-:W4:Y:S04]  /*28160*/  LDL.LU R0, [R1+0x1e28] ;  /* 0x001e280001007983 */ /* 0x000f280000300800 */
[----:B------:R-:W2:Y:S04]  /*28170*/  LDL.LU.64 R18, [R1+0x1e20] ;  /* 0x001e200001127983 */ /* 0x000ea80000300a00 */
[----:B------:R-:W3:Y:S04]  /*28180*/  LDL.LU.64 R16, [R1+0x1e18] ;  /* 0x001e180001107983 */ /* 0x000ee80000300a00 */
[----:B------:R0:W-:Y:S04]  /*28190*/  STL.64 [R1+0x90], R20 ;  /* 0x0000901401007387 */ /* 0x0001e80000100a00 */
[----:B------:R1:W-:Y:S04]  /*281a0*/  STL.64 [R1+0x98], R22 ;  /* 0x0000981601007387 */ /* 0x0003e80000100a00 */
[----:B0-----:R-:W3:Y:S04]  /*281b0*/  LDL.LU R20, [R1+0x40] ;  /* 0x0000400001147983 */ /* 0x001ee80000300800 */
[----:B------:R-:W3:Y:S04]  /*281c0*/  LDL.LU R21, [R1+0x44] ;  /* 0x0000440001157983 */ /* 0x000ee80000300800 */
[----:B-1----:R-:W3:Y:S01]  /*281d0*/  LDL.LU R22, [R1+0x48] ;  /* 0x0000480001167983 */ /* 0x002ee20000300800 */
[----:B--2---:R-:W-:-:S15]  /*281e0*/  HMMA.16816.F32 R4, R12, R18, R4 ;  /* 0x000000120c04723c */ /* 0x004fde0000001804 */
[----:B------:R-:W-:-:S04]  /*281f0*/  NOP ;  /* 0x0000000000007918 */ /* 0x000fc80000000000 */
[----:B------:R-:W-:Y:S04]  /*28200*/  STL.64 [R1+0x70], R4 ;  /* 0x0000700401007387 */ /* 0x000fe80000100a00 */
[----:B------:R0:W-:Y:S04]  /*28210*/  STL.64 [R1+0x78], R6 ;  /* 0x0000780601007387 */ /* 0x0001e80000100a00 */
[----:B0-----:R-:W2:Y:S04]  /*28220*/  LDL.LU.64 R6, [R1+0x1e10] ;  /* 0x001e100001067983 */ /* 0x001ea80000300a00 */
[----:B------:R-:W2:Y:S01]  /*28230*/  LDL.LU.64 R4, [R1+0x1e08] ;  /* 0x001e080001047983 */ /* 0x000ea20000300a00 */
[----:B----4-:R-:W-:-:S07]  /*28240*/  IMAD.MOV.U32 R23, RZ, RZ, R0 ;  /* 0x000000ffff177224 */ /* 0x010fce00078e0000 */
[----:B---3--:R-:W-:Y:S01]  /*28250*/  HMMA.16816.F32 R20, R12, R2, R20 ;  /* 0x000000020c14723c */ /* 0x008fe20000001814 */
[----:B------:R-:W3:Y:S04]  /*28260*/  LDL.LU R2, [R1+0x5a8] ;  /* 0x0005a80001027983 */ /* 0x000ee80000300800 */
[----:B------:R-:W4:-:S14]  /*28270*/  LDL.LU R3, [R1+0x5b0] ;  /* 0x0005b00001037983 */ /* 0x000f1c0000300800 */
[----:B------:R0:W-:Y:S04]  /*28280*/  STL.64 [R1+0x60], R20 ;  /* 0x0000601401007387 */ /* 0x0001e80000100a00 */
[----:B------:R-:W-:Y:S04]  /*28290*/  STL.64 [R1+0x68], R22 ;  /* 0x0000681601007387 */ /* 0x000fe80000100a00 */
[----:B0-----:R-:W3:Y:S04]  /*282a0*/  LDL.LU R20, [R1+0x2e8] ;  /* 0x0002e80001147983 */ /* 0x001ee80000300800 */
[----:B------:R-:W3:Y:S01]  /*282b0*/  LDL.LU R21, [R1+0x2ec] ;  /* 0x0002ec0001157983 */ /* 0x000ee20000300800 */
[----:B--2---:R-:W-:-:S15]  /*282c0*/  HMMA.16816.F32 R8, R12, R4, R8 ;  /* 0x000000040c08723c */ /* 0x004fde0000001808 */
[----:B------:R-:W-:-:S04]  /*282d0*/  NOP ;  /* 0x0000000000007918 */ /* 0x000fc80000000000 */
[----:B------:R-:W-:Y:S04]  /*282e0*/  STL.64 [R1+0x40], R8 ;  /* 0x0000400801007387 */ /* 0x000fe80000100a00 */
[----:B------:R0:W-:Y:S01]  /*282f0*/  STL [R1+0x48], R10 ;  /* 0x0000480a01007387 */ /* 0x0001e20000100800 */
[----:B------:R-:W-:-:S03]  /*28300*/  IMAD.MOV.U32 R0, RZ, RZ, R11 ;  /* 0x000000ffff007224 */ /* 0x000fc600078e000b */
[----:B0-----:R-:W2:Y:S04]  /*28310*/  LDL.LU.64 R10, [R1+0x1e00] ;  /* 0x001e0000010a7983 */ /* 0x001ea80000300a00 */
[----:B------:R-:W2:Y:S04]  /*28320*/  LDL.LU.64 R8, [R1+0x1df8] ;  /* 0x001df80001087983 */ /* 0x000ea80000300a00 */
[----:B------:R-:W3:Y:S04]  /*28330*/  LDL.LU R4, [R1+0x5cc] ;  /* 0x0005cc0001047983 */ /* 0x000ee80000300800 */
[----:B------:R-:W3:Y:S04]  /*28340*/  LDL.LU R5, [R1+0x5d4] ;  /* 0x0005d40001057983 */ /* 0x000ee80000300800 */
[----:B------:R-:W3:Y:S04]  /*28350*/  LDL.LU R22, [R1+0x31c] ;  /* 0x00031c0001167983 */ /* 0x000ee80000300800 */
[----:B------:R-:W-:Y:S01]  /*28360*/  STL [R1+0x1c88], R0 ;  /* 0x001c880001007387 */ /* 0x000fe20000100800 */
[----:B--2---:R-:W-:-:S15]  /*28370*/  HMMA.16816.F32 R8, R12, R6, R8 ;  /* 0x000000060c08723c */ /* 0x004fde0000001808 */
[----:B------:R-:W-:-:S04]  /*28380*/  NOP ;  /* 0x0000000000007918 */ /* 0x000fc80000000000 */
[----:B------:R-:W-:Y:S04]  /*28390*/  STL.64 [R1+0x20], R8 ;  /* 0x0000200801007387 */ /* 0x000fe80000100a00 */
[----:B------:R0:W-:Y:S04]  /*283a0*/  STL.64 [R1+0x28], R10 ;  /* 0x0000280a01007387 */ /* 0x0001e80000100a00 */
[----:B0-----:R-:W2:Y:S04]  /*283b0*/  LDL.LU.64 R10, [R1+0x1df0] ;  /* 0x001df000010a7983 */ /* 0x001ea80000300a00 */
[----:B------:R-:W2:Y:S04]  /*283c0*/  LDL.LU.64 R8, [R1+0x1de8] ;  /* 0x001de80001087983 */ /* 0x000ea80000300a00 */
[----:B------:R-:W3:Y:S04]  /*283d0*/  LDL.LU R6, [R1+0x5d0] ;  /* 0x0005d00001067983 */ /* 0x000ee80000300800 */
[----:B------:R-:W3:Y:S04]  /*283e0*/  LDL.LU R7, [R1+0x5d8] ;  /* 0x0005d80001077983 */ /* 0x000ee80000300800 */
[----:B------:R-:W3:Y:S04]  /*283f0*/  LDL.LU R18, [R1+0x2f8] ;  /* 0x0002f80001127983 */ /* 0x000ee80000300800 */
[----:B------:R-:W3:Y:S04]  /*28400*/  LDL.LU R19, [R1+0x2fc] ;  /* 0x0002fc0001137983 */ /* 0x000ee80000300800 */
[----:B------:R-:W3:Y:S04]  /*28410*/  LDL.LU R29, [R1+0x308] ;  /* 0x00030800011d7983 */ /* 0x000ee80000300800 */
[----:B------:R-:W3:Y:S04]  /*28420*/  LDL.LU R28, [R1+0x30c] ;  /* 0x00030c00011c7983 */ /* 0x000ee80000300800 */
        /* <DEDUP_REMOVED lines=8> */
[----:B------:R0:W-:Y:S04]  /*284b0*/  STL [R1+0x1d10], R0 ;  /* 0x001d100001007387 */ /* 0x0001e80000100800 */
[----:B0-----:R-:W4:Y:S01]  /*284c0*/  LDL.LU R0, [R1+0x5c8] ;  /* 0x0005c80001007983 */ /* 0x001f220000300800 */
[----:B--2---:R-:W-:Y:S03]  /*284d0*/  HMMA.16816.F32 R8, R12, R10, R24 ;  /* 0x0000000a0c08723c */ /* 0x004fe60000001818 */
[----:B------:R-:W2:Y:S04]  /*284e0*/  LDL.LU.64 R26, [R1+0x1dd0] ;  /* 0x001dd000011a7983 */ /* 0x000ea80000300a00 */
[----:B------:R-:W3:-:S12]  /*284f0*/  LDL.LU.64 R24, [R1+0x1dc8] ;  /* 0x001dc80001187983 */ /* 0x000ed80000300a00 */
[----:B------:R2:W-:Y:S04]  /*28500*/  STL.64 [R1], R8 ;  /* 0x0000000801007387 */ /* 0x0005e80000100a00 */
[----:B------:R0:W-:Y:S01]  /*28510*/  STL.64 [R1+0x8], R10 ;  /* 0x0000080a01007387 */ /* 0x0001e20000100a00 */
[----:B--2---:R-:W-:-:S03]  /*28520*/  IMAD.MOV.U32 R8, RZ, RZ, R26 ;  /* 0x000000ffff087224 */ /* 0x004fc600078e001a */
[----:B------:R-:W2:Y:S04]  /*28530*/  LDL.LU R26, [R1+0x1dc4] ;  /* 0x001dc400011a7983 */ /* 0x000ea80000300800 */
[----:B------:R-:W2:Y:S04]  /*28540*/  LDL.LU R9, [R1+0x144] ;  /* 0x0001440001097983 */ /* 0x000ea80000300800 */
[----:B0-----:R-:W2:Y:S04]  /*28550*/  LDL.LU R10, [R1+0x148] ;  /* 0x00014800010a7983 */ /* 0x001ea80000300800 */
[----:B------:R-:W2:Y:S01]  /*28560*/  LDL.LU R11, [R1+0x14c] ;  /* 0x00014c00010b7983 */ /* 0x000ea20000300800 */
[----:B---3--:R-:W-:-:S03]  /*28570*/  IMAD R2, R2, 0x100, R27 ;  /* 0x0000010002027824 */ /* 0x008fc600078e021b */
[----:B------:R-:W2:Y:S01]  /*28580*/  LDL.LU R27, [R1+0x1dc0] ;  /* 0x001dc000011b7983 */ /* 0x000ea20000300800 */
[----:B------:R-:W-:Y:S02]  /*28590*/  IMAD R4, R4, 0x100, R6 ;  /* 0x0000010004047824 */ /* 0x000fe400078e0206 */
[----:B------:R-:W-:Y:S01]  /*285a0*/  IMAD R5, R5, 0x100, R7 ;  /* 0x0000010005057824 */ /* 0x000fe200078e0207 */
[----:B--2---:R-:W-:Y:S02]  /*285b0*/  HMMA.16816.F32 R24, R12, R16, R24 ;  /* 0x000000100c18723c */ /* 0x004fe40000001818 */
[----:B------:R-:W-:Y:S02]  /*285c0*/  F2FP.F16.E5M2.UNPACK_B R14, R4 ;  /* 0x00000004ff0e723e */ /* 0x000fe400020004ff */
[----:B------:R-:W-:-:S15]  /*285d0*/  F2FP.F16.E5M2.UNPACK_B R15, R5 ;  /* 0x00000005ff0f723e */ /* 0x000fde00020004ff */
[----:B------:R-:W-:Y:S04]  /*285e0*/  STL.64 [R1+0x1c20], R26 ;  /* 0x001c201a01007387 */ /* 0x000fe80000100a00 */
[----:B------:R0:W-:Y:S04]  /*285f0*/  STL.64 [R1+0x1c18], R24 ;  /* 0x001c181801007387 */ /* 0x0001e80000100a00 */
[----:B0-----:R-:W2:Y:S04]  /*28600*/  LDL.LU R24, [R1+0x120] ;  /* 0x0001200001187983 */ /* 0x001ea80000300800 */
[----:B------:R-:W2:Y:S04]  /*28610*/  LDL.LU R25, [R1+0x124] ;  /* 0x0001240001197983 */ /* 0x000ea80000300800 */
[----:B------:R-:W2:Y:S04]  /*28620*/  LDL.LU R26, [R1+0x128] ;  /* 0x00012800011a7983 */ /* 0x000ea80000300800 */
[----:B------:R-:W2:Y:S04]  /*28630*/  LDL.LU R27, [R1+0x12c] ;  /* 0x00012c00011b7983 */ /* 0x000ea80000300800 */
[----:B------:R-:W3:Y:S04]  /*28640*/  LDL.LU R4, [R1+0x100] ;  /* 0x0001000001047983 */ /* 0x000ee80000300800 */
[----:B------:R-:W3:Y:S04]  /*28650*/  LDL.LU R5, [R1+0x104] ;  /* 0x0001040001057983 */ /* 0x000ee80000300800 */
[----:B------:R-:W3:Y:S04]  /*28660*/  LDL.LU R6, [R1+0x108] ;  /* 0x0001080001067983 */ /* 0x000ee80000300800 */
[----:B------:R-:W3:Y:S01]  /*28670*/  LDL.LU R7, [R1+0x10c] ;  /* 0x00010c0001077983 */ /* 0x000ee20000300800 */
[----:B----4-:R-:W-:Y:S01]  /*28680*/  IMAD R3, R3, 0x100, R0 ;  /* 0x0000010003037824 */ /* 0x010fe200078e0200 */
[----:B------:R-:W-:-:S02]  /*28690*/  F2FP.F16.E5M2.UNPACK_B R20, R20.H1 ;  /* 0x00000014ff14723e */ /* 0x000fc400030004ff */
[----:B------:R-:W-:Y:S02]  /*286a0*/  F2FP.F16.E5M2.UNPACK_B R21, R21.H1 ;  /* 0x00000015ff15723e */ /* 0x000fe400030004ff */
[----:B------:R-:W-:Y:S02]  /*286b0*/  F2FP.F16.E5M2.UNPACK_B R12, R2 ;  /* 0x00000002ff0c723e */ /* 0x000fe400020004ff */
[----:B------:R-:W-:Y:S02]  /*286c0*/  F2FP.F16.E5M2.UNPACK_B R13, R3 ;  /* 0x00000003ff0d723e */ /* 0x000fe400020004ff */
[----:B------:R-:W-:Y:S02]  /*286d0*/  F2FP.F16.E5M2.UNPACK_B R18, R18.H1 ;  /* 0x00000012ff12723e */ /* 0x000fe400030004ff */
[----:B------:R-:W-:Y:S01]  /*286e0*/  F2FP.F16.E5M2.UNPACK_B R19, R19.H1 ;  /* 0x00000013ff13723e */ /* 0x000fe200030004ff */
[----:B------:R-:W-:Y:S01]  /*286f0*/  STL [R1+0x1d74], R20 ;  /* 0x001d741401007387 */ /* 0x000fe20000100800 */
[----:B------:R-:W-:-:S02]  /*28700*/  F2FP.F16.E5M2.UNPACK_B R2, R29.H1 ;  /* 0x0000001dff02723e */ /* 0x000fc400030004ff */
[----:B------:R-:W-:Y:S01]  /*28710*/  F2FP.F16.E5M2.UNPACK_B R3, R28.H1 ;  /* 0x0000001cff03723e */ /* 0x000fe200030004ff */
[----:B------:R-:W-:Y:S06]  /*28720*/  STL [R1+0x1d70], R21 ;  /* 0x001d701501007387 */ /* 0x000fec0000100800 */
[C---:B------:R-:W-:Y:S08]  /*28730*/  HMMA.16816.F32 R8, R12.reuse, R2, R8 ;  /* 0x000000020c08723c */ /* 0x040ff00000001808 */
[----:B---3--:R-:W-:-:S15]  /*28740*/  HMMA.16816.F32 R4, R12, R20, R4 ;  /* 0x000000140c04723c */ /* 0x008fde0000001804 */
[----:B------:R-:W-:-:S04]  /*28750*/  NOP ;  /* 0x0000000000007918 */ /* 0x000fc80000000000 */
[----:B------:R-:W-:Y:S04]  /*28760*/  STL.64 [R1+0x30], R4 ;  /* 0x0000300401007387 */ /* 0x000fe80000100a00 */
[----:B------:R2:W-:Y:S02]  /*28770*/  STL.64 [R1+0x38], R6 ;  /* 0x0000380601007387 */ /* 0x0005e40000100a00 */
[----:B--2---:R-:W-:Y:S02]  /*28780*/  HMMA.16816.F32 R4, R12, R18, R24 ;  /* 0x000000120c04723c */ /* 0x004fe40000001818 */
[----:B------:R-:W-:-:S15]  /*28790*/  STL [R1+0x1d78], R19 ;  /* 0x001d781301007387 */ /* 0x000fde0000100800 */
[----:B------:R-:W-:Y:S02]  /*287a0*/  NOP ;  /* 0x0000000000007918 */ /* 0x000fe40000000000 */
[----:B------:R-:W-:Y:S04]  /*287b0*/  STL.64 [R1+0x50], R4 ;  /* 0x0000500401007387 */ /* 0x000fe80000100a00 */
[----:B------:R0:W-:Y:S04]  /*287c0*/  STL.64 [R1+0x58], R6 ;  /* 0x0000580601007387 */ /* 0x0001e80000100a00 */
[----:B0-----:R-:W2:Y:S04]  /*287d0*/  LDL.LU R7, [R1+0x32c] ;  /* 0x00032c0001077983 */ /* 0x001ea80000300800 */
[----:B------:R0:W-:Y:S04]  /*287e0*/  STL.64 [R1+0x80], R8 ;  /* 0x0000800801007387 */ /* 0x0001e80000100a00 */
[----:B------:R1:W-:Y:S04]  /*287f0*/  STL.64 [R1+0x88], R10 ;  /* 0x0000880a01007387 */ /* 0x0003e80000100a00 */
[----:B0-----:R-:W3:Y:S04]  /*28800*/  LDL.LU R8, [R1+0x338] ;  /* 0x0003380001087983 */ /* 0x001ee80000300800 */
[----:B------:R-:W3:Y:S04]  /*28810*/  LDL.LU R9, [R1+0x33c] ;  /* 0x00033c0001097983 */ /* 0x000ee80000300800 */
[----:B-1----:R-:W4:Y:S04]  /*28820*/  LDL.LU R10, [R1+0x348] ;  /* 0x00034800010a7983 */ /* 0x002f280000300800 */
[----:B------:R-:W4:Y:S04]  /*28830*/  LDL.LU R11, [R1+0x34c] ;  /* 0x00034c00010b7983 */ /* 0x000f280000300800 */
[----:B----4-:R-:W-:Y:S04]  /*28840*/  STL.64 [R1+0x1db8], R10 ;  /* 0x001db80a01007387 */ /* 0x010fe80000100a00 */
[----:B---3--:R0:W-:Y:S04]  /*28850*/  STL.64 [R1+0x1db0], R8 ;  /* 0x001db00801007387 */ /* 0x0081e80000100a00 */
[----:B0-----:R-:W3:Y:S04]  /*28860*/  LDL.LU R8, [R1+0x150] ;  /* 0x0001500001087983 */ /* 0x001ee80000300800 */
[----:B------:R-:W3:Y:S04]  /*28870*/  LDL.LU R9, [R1+0x154] ;  /* 0x0001540001097983 */ /* 0x000ee80000300800 */
[----:B------:R-:W3:Y:S04]  /*28880*/  LDL.LU R10, [R1+0x158] ;  /* 0x00015800010a7983 */ /* 0x000ee80000300800 */
[----:B------:R-:W3:Y:S04]  /*28890*/  LDL.LU R11, [R1+0x15c] ;  /* 0x00015c00010b7983 */ /* 0x000ee80000300800 */
[----:B------:R-:W4:Y:S04]  /*288a0*/  LDL.LU R6, [R1+0x328] ;  /* 0x0003280001067983 */ /* 0x000f280000300800 */
        /* <DEDUP_REMOVED lines=9> */
[----:B------:R-:W-:-:S02]  /*28940*/  F2FP.F16.E5M2.UNPACK_B R5, R22.H1 ;  /* 0x00000016ff05723e */ /* 0x000fc400030004ff */
[----:B------:R-:W-:Y:S01]  /*28950*/  F2FP.F16.E5M2.UNPACK_B R4, R23.H1 ;  /* 0x00000017ff04723e */ /* 0x000fe200030004ff */
        /* <DEDUP_REMOVED lines=9> */
[----:B------:R-:W2:Y:S01]  /*289f0*/  LDL.LU R21, [R1+0x5f0] ;  /* 0x0005f00001157983 */ /* 0x000ea20000300800 */
[----:B----4-:R-:W-:Y:S01]  /*28a00*/  F2FP.F16.E5M2.UNPACK_B R6, R6.H1 ;  /* 0x00000006ff06723e */ /* 0x010fe200030004ff */
[----:B---3--:R-:W-:Y:S01]  /*28a10*/  HMMA.16816.F32 R8, R12, R4, R8 ;  /* 0x000000040c08723c */ /* 0x008fe20000001808 */
[----:B------:R-:W-:-:S07]  /*28a20*/  F2FP.F16.E5M2.UNPACK_B R7, R7.H1 ;  /* 0x00000007ff07723e */ /* 0x000fce00030004ff */
[----:B--2---:R-:W-:Y:S01]  /*28a30*/  HMMA.16816.F32 R16, R12, R6, R16 ;  /* 0x000000060c10723c */ /* 0x004fe20000001810 */
[----:B------:R-:W-:Y:S04]  /*28a40*/  STL.64 [R1+0x1d88], R22 ;  /* 0x001d881601007387 */ /* 0x000fe80000100a00 */
[----:B------:R0:W-:Y:S04]  /*28a50*/  STL.64 [R1+0x1d80], R20 ;  /* 0x001d801401007387 */ /* 0x0001e80000100a00 */
[----:B0-----:R-:W2:Y:S04]  /*28a60*/  LDL.LU R20, [R1+0x280] ;  /* 0x0002800001147983 */ /* 0x001ea80000300800 */
[----:B------:R-:W2:Y:S04]  /*28a70*/  LDL.LU R21, [R1+0x284] ;  /* 0x0002840001157983 */ /* 0x000ea80000300800 */
[----:B------:R-:W2:Y:S04]  /*28a80*/  LDL.LU R22, [R1+0x288] ;  /* 0x0002880001167983 */ /* 0x000ea80000300800 */
[----:B------:R-:W2:Y:S04]  /*28a90*/  LDL.LU R23, [R1+0x28c] ;  /* 0x00028c0001177983 */ /* 0x000ea80000300800 */
[----:B------:R-:W3:Y:S04]  /*28aa0*/  LDL.LU R28, [R1+0x5ec] ;  /* 0x0005ec00011c7983 */ /* 0x000ee80000300800 */
[----:B------:R-:W4:Y:S04]  /*28ab0*/  LDL.LU R0, [R1+0x5f8] ;  /* 0x0005f80001007983 */ /* 0x000f280000300800 */
[----:B------:R-:W4:Y:S04]  /*28ac0*/  LDL.LU R29, [R1+0x5f4] ;  /* 0x0005f400011d7983 */ /* 0x000f280000300800 */
[----:B------:R-:W2:Y:S04]  /*28ad0*/  LDL.LU R24, [R1+0x260] ;  /* 0x0002600001187983 */ /* 0x000ea80000300800 */
[----:B------:R-:W2:Y:S04]  /*28ae0*/  LDL.LU R25, [R1+0x264] ;  /* 0x0002640001197983 */ /* 0x000ea80000300800 */
[----:B------:R-:W2:Y:S04]  /*28af0*/  LDL.LU R26, [R1+0x268] ;  /* 0x00026800011a7983 */ /* 0x000ea80000300800 */
[----:B------:R-:W2:Y:S04]  /*28b00*/  LDL.LU R27, [R1+0x26c] ;  /* 0x00026c00011b7983 */ /* 0x000ea80000300800 */
[----:B------:R-:W-:Y:S04]  /*28b10*/  STL.64 [R1+0xa0], R8 ;  /* 0x0000a00801007387 */ /* 0x000fe80000100a00 */
[----:B------:R0:W-:Y:S04]  /*28b20*/  STL.64 [R1+0xa8], R10 ;  /* 0x0000a80a01007387 */ /* 0x0001e80000100a00 */
[----:B0-----:R-:W2:Y:S04]  /*28b30*/  LDL.LU.64 R10, [R1+0x1db8] ;  /* 0x001db800010a7983 */ /* 0x001ea80000300a00 */
[----:B------:R-:W2:Y:S04]  /*28b40*/  LDL.LU.64 R8, [R1+0x1db0] ;  /* 0x001db00001087983 */ /* 0x000ea80000300a00 */
[----:B------:R-:W-:Y:S04]  /*28b50*/  STL.64 [R1+0xc0], R16 ;  /* 0x0000c01001007387 */ /* 0x000fe80000100a00 */
[----:B------:R0:W-:Y:S04]  /*28b60*/  STL.64 [R1+0xc8], R18 ;  /* 0x0000c81201007387 */ /* 0x0001e80000100a00 */
[----:B0-----:R-:W3:Y:S04]  /*28b70*/  LDL.LU.64 R18, [R1+0x1da8] ;  /* 0x001da80001127983 */ /* 0x001ee80000300a00 */
[----:B------:R-:W3:Y:S04]  /*28b80*/  LDL.LU.64 R16, [R1+0x1da0] ;  /* 0x001da00001107983 */ /* 0x000ee80000300a00 */
[----:B------:R-:W-:Y:S04]  /*28b90*/  STL.64 [R1+0x1d68], R6 ;  /* 0x001d680601007387 */ /* 0x000fe80000100a00 */
[----:B------:R0:W-:Y:S04]  /*28ba0*/  STL.64 [R1+0x1d60], R4 ;  /* 0x001d600401007387 */ /* 0x0001e80000100a00 */
[----:B0-----:R-:W4:Y:S04]  /*28bb0*/  LDL.LU R4, [R1+0x250] ;  /* 0x0002500001047983 */ /* 0x001f280000300800 */
[----:B------:R-:W4:Y:S04]  /*28bc0*/  LDL.LU R5, [R1+0x254] ;  /* 0x0002540001057983 */ /* 0x000f280000300800 */
[----:B------:R-:W4:Y:S04]  /*28bd0*/  LDL.LU R6, [R1+0x258] ;  /* 0x0002580001067983 */ /* 0x000f280000300800 */
[----:B------:R-:W4:Y:S01]  /*28be0*/  LDL.LU R7, [R1+0x25c] ;  /* 0x00025c0001077983 */ /* 0x000f220000300800 */
[----:B--2---:R-:W-:-:S02]  /*28bf0*/  F2FP.F16.E5M2.UNPACK_B R8, R8.H1 ;  /* 0x00000008ff08723e */ /* 0x004fc400030004ff */
[----:B------:R-:W-:Y:S02]  /*28c00*/  F2FP.F16.E5M2.UNPACK_B R9, R9.H1 ;  /* 0x00000009ff09723e */ /* 0x000fe400030004ff */
[----:B------:R-:W-:Y:S02]  /*28c10*/  F2FP.F16.E5M2.UNPACK_B R10, R10.H1 ;  /* 0x0000000aff0a723e */ /* 0x000fe400030004ff */
[----:B------:R-:W-:-:S07]  /*28c20*/  F2FP.F16.E5M2.UNPACK_B R11, R11.H1 ;  /* 0x0000000bff0b723e */ /* 0x000fce00030004ff */
[C---:B------:R-:W-:Y:S08]  /*28c30*/  HMMA.16816.F32 R20, R12.reuse, R10, R20 ;  /* 0x0000000a0c14723c */ /* 0x040ff00000001814 */
[----:B---3--:R-:W-:-:S15]  /*28c40*/  HMMA.16816.F32 R16, R12, R8, R16 ;  /* 0x000000080c10723c */ /* 0x008fde0000001810 */
[----:B------:R-:W-:-:S04]  /*28c50*/  NOP ;  /* 0x0000000000007918 */ /* 0x000fc80000000000 */
[----:B------:R-:W-:Y:S04]  /*28c60*/  STL.64 [R1+0x100], R16 ;  /* 0x0001001001007387 */ /* 0x000fe80000100a00 */
[----:B------:R0:W-:Y:S04]  /*28c70*/  STL.64 [R1+0x108], R18 ;  /* 0x0001081201007387 */ /* 0x0001e80000100a00 */
[----:B0-----:R-:W2:Y:S04]  /*28c80*/  LDL.LU.64 R18, [R1+0x1d98] ;  /* 0x001d980001127983 */ /* 0x001ea80000300a00 */
[----:B------:R-:W3:Y:S04]  /*28c90*/  LDL.LU.64 R16, [R1+0x1d90] ;  /* 0x001d900001107983 */ /* 0x000ee80000300a00 */
[----:B------:R-:W-:Y:S04]  /*28ca0*/  STL.64 [R1+0x240], R20 ;  /* 0x0002401401007387 */ /* 0x000fe80000100a00 */
[----:B------:R0:W-:Y:S04]  /*28cb0*/  STL.64 [R1+0x248], R22 ;  /* 0x0002481601007387 */ /* 0x0001e80000100a00 */
[----:B0-----:R-:W2:Y:S04]  /*28cc0*/  LDL.LU.64 R22, [R1+0x1d88] ;  /* 0x001d880001167983 */ /* 0x001ea80000300a00 */
[----:B------:R-:W3:Y:S04]  /*28cd0*/  LDL.LU.64 R20, [R1+0x1d80] ;  /* 0x001d800001147983 */ /* 0x000ee80000300a00 */
[----:B------:R-:W-:Y:S04]  /*28ce0*/  STL.64 [R1+0x1d48], R10 ;  /* 0x001d480a01007387 */ /* 0x000fe80000100a00 */
[----:B------:R0:W-:Y:S04]  /*28cf0*/  STL.64 [R1+0x1d40], R8 ;  /* 0x001d400801007387 */ /* 0x0001e80000100a00 */
[----:B0-----:R-:W4:Y:S04]  /*28d00*/  LDL.LU R8, [R1+0x230] ;  /* 0x0002300001087983 */ /* 0x001f280000300800 */
[----:B------:R-:W4:Y:S04]  /*28d10*/  LDL.LU R9, [R1+0x234] ;  /* 0x0002340001097983 */ /* 0x000f280000300800 */
[----:B------:R-:W4:Y:S04]  /*28d20*/  LDL.LU R10, [R1+0x238] ;  /* 0x00023800010a7983 */ /* 0x000f280000300800 */
[----:B------:R-:W4:Y:S01]  /*28d30*/  LDL.LU R11, [R1+0x23c] ;  /* 0x00023c00010b7983 */ /* 0x000f220000300800 */
[----:B--2---:R-:W-:-:S02]  /*28d40*/  IMAD R22, R22, 0x100, R19 ;  /* 0x0000010016167824 */ /* 0x004fc400078e0213 */
[----:B---3--:R-:W-:Y:S01]  /*28d50*/  IMAD R23, R23, 0x100, R20 ;  /* 0x0000010017177824 */ /* 0x008fe200078e0214 */
[----:B------:R-:W2:Y:S04]  /*28d60*/  LDL.LU R19, [R1+0x1d78] ;  /* 0x001d780001137983 */ /* 0x000ea80000300800 */
[----:B------:R-:W3:Y:S01]  /*28d70*/  LDL.LU R20, [R1+0x1d74] ;  /* 0x001d740001147983 */ /* 0x000ee20000300800 */
[----:B------:R-:W-:-:S03]  /*28d80*/  IMAD R28, R28, 0x100, R21 ;  /* 0x000001001c1c7824 */ /* 0x000fc600078e0215 */
[----:B------:R-:W3:Y:S01]  /*28d90*/  LDL.LU R21, [R1+0x1d70] ;  /* 0x001d700001157983 */ /* 0x000ee20000300800 */
[----:B------:R-:W-:Y:S02]  /*28da0*/  F2FP.F16.E5M2.UNPACK_B R16, R16.H1 ;  /* 0x00000010ff10723e */ /* 0x000fe400030004ff */
[----:B------:R-:W-:Y:S01]  /*28db0*/  F2FP.F16.E5M2.UNPACK_B R17, R17.H1 ;  /* 0x00000011ff11723e */ /* 0x000fe200030004ff */
[----:B----4-:R-:W-:-:S06]  /*28dc0*/  IMAD R29, R29, 0x100, R0 ;  /* 0x000001001d1d7824 */ /* 0x010fcc00078e0200 */
[----:B------:R-:W-:Y:S01]  /*28dd0*/  HMMA.16816.F32 R8, R12, R16, R8 ;  /* 0x000000100c08723c */ /* 0x000fe20000001808 */
[----:B------:R-:W-:Y:S02]  /*28de0*/  F2FP.F16.E5M2.UNPACK_B R12, R22 ;  /* 0x00000016ff0c723e */ /* 0x000fe400020004ff */
[----:B------:R-:W-:Y:S02]  /*28df0*/  F2FP.F16.E5M2.UNPACK_B R13, R23 ;  /* 0x00000017ff0d723e */ /* 0x000fe400020004ff */
[----:B------:R-:W-:Y:S02]  /*28e00*/  F2FP.F16.E5M2.UNPACK_B R14, R28 ;  /* 0x0000001cff0e723e */ /* 0x000fe400020004ff */
[----:B------:R-:W-:Y:S01]  /*28e10*/  F2FP.F16.E5M2.UNPACK_B R15, R29 ;  /* 0x0000001dff0f723e */ /* 0x000fe200020004ff */
[----:B------:R-:W-:Y:S04]  /*28e20*/  STL [R1+0x1d18], R16 ;  /* 0x001d181001007387 */ /* 0x000fe80000100800 */
[----:B------:R-:W-:Y:S07]  /*28e30*/  STL [R1+0x1d14], R17 ;  /* 0x001d141101007387 */ /* 0x000fee0000100800 */
[----:B------:R-:W-:Y:S04]  /*28e40*/  STL.64 [R1+0x130], R8 ;  /* 0x0001300801007387 */ /* 0x000fe80000100a00 */
[----:B------:R3:W-:Y:S02]  /*28e50*/  STL.64 [R1+0x138], R10 ;  /* 0x0001380a01007387 */ /* 0x0007e40000100a00 */
[----:B---3--:R-:W-:Y:S02]  /*28e60*/  HMMA.16816.F32 R8, R12, R20, R24 ;  /* 0x000000140c08723c */ /* 0x008fe40000001818 */
[----:B------:R-:W-:Y:S04]  /*28e70*/  STL [R1+0x1d1c], R21 ;  /* 0x001d1c1501007387 */ /* 0x000fe80000100800 */
[----:B------:R-:W3:-:S13]  /*28e80*/  LDL.LU R24, [R1+0xb0] ;  /* 0x0000b00001187983 */ /* 0x000eda0000300800 */
[----:B------:R-:W-:Y:S04]  /*28e90*/  STL.64 [R1+0x220], R8 ;  /* 0x0002200801007387 */ /* 0x000fe80000100a00 */
[----:B------:R-:W-:Y:S04]  /*28ea0*/  STL.64 [R1+0x228], R10 ;  /* 0x0002280a01007387 */ /* 0x000fe80000100a00 */
[----:B------:R-:W3:Y:S04]  /*28eb0*/  LDL.LU R25, [R1+0xb4] ;  /* 0x0000b40001197983 */ /* 0x000ee80000300800 */
[----:B------:R-:W4:Y:S04]  /*28ec0*/  LDL.LU R26, [R1+0xb8] ;  /* 0x0000b800011a7983 */ /* 0x000f280000300800 */
[----:B------:R-:W4:Y:S01]  /*28ed0*/  LDL.LU R27, [R1+0xbc] ;  /* 0x0000bc00011b7983 */ /* 0x000f220000300800 */
[C---:B--2---:R-:W-:Y:S03]  /*28ee0*/  HMMA.16816.F32 R4, R12.reuse, R18, R4 ;  /* 0x000000120c04723c */ /* 0x044fe60000001804 */
[----:B----4-:R-:W-:Y:S04]  /*28ef0*/  STL.64 [R1+0x1c98], R26 ;  /* 0x001c981a01007387 */ /* 0x010fe80000100a00 */
[----:B---3--:R0:W-:Y:S04]  /*28f00*/  STL.64 [R1+0x1c90], R24 ;  /* 0x001c901801007387 */ /* 0x0081e80000100a00 */
[----:B0-----:R-:W2:Y:S08]  /*28f10*/  LDL.LU R24, [R1+0xd0] ;  /* 0x0000d00001187983 */ /* 0x001eb00000300800 */
[----:B------:R-:W-:Y:S04]  /*28f20*/  STL.64 [R1+0x210], R4 ;  /* 0x0002100401007387 */ /* 0x000fe80000100a00 */
[----:B------:R-:W-:Y:S04]  /*28f30*/  STL.64 [R1+0x218], R6 ;  /* 0x0002180601007387 */ /* 0x000fe80000100a00 */
        /* <DEDUP_REMOVED lines=31> */
[----:B----4-:R-:W-:Y:S04]  /*29130*/  STL.64 [R1+0x1d38], R22 ;  /* 0x001d381601007387 */ /* 0x010fe80000100a00 */
[----:B--2---:R0:W-:Y:S04]  /*29140*/  STL.64 [R1+0x1d30], R20 ;  /* 0x001d301401007387 */ /* 0x0041e80000100a00 */
        /* <DEDUP_REMOVED lines=34> */
[C---:B----4-:R-:W-:Y:S03]  /*29370*/  HMMA.16816.F32 R4, R12.reuse, R2, R4 ;  /* 0x000000020c04723c */ /* 0x050fe60000001804 */
        /* <DEDUP_REMOVED lines=15> */
[----:B------:R-:W4:Y:S02]  /*29470*/  LDL.LU.64 R4, [R1+0x1d60] ;  /* 0x001d600001047983 */ /* 0x000f240000300a00 */
[C---:B----4-:R-:W-:Y:S08]  /*29480*/  HMMA.16816.F32 R20, R12.reuse, R4, R20 ;  /* 0x000000040c14723c */ /* 0x050ff00000001814 */
[C---:B---3--:R-:W-:Y:S11]  /*29490*/  HMMA.16816.F32 R8, R12.reuse, R6, R8 ;  /* 0x000000060c08723c */ /* 0x048ff60000001808 */
[----:B------:R-:W-:Y:S04]  /*294a0*/  STL.64 [R1+0x1e0], R20 ;  /* 0x0001e01401007387 */ /* 0x000fe80000100a00 */
[----:B------:R0:W-:Y:S04]  /*294b0*/  STL.64 [R1+0x1e8], R22 ;  /* 0x0001e81601007387 */ /* 0x0001e80000100a00 */
[----:B0-----:R-:W3:Y:S04]  /*294c0*/  LDL.LU.64 R22, [R1+0x1d58] ;  /* 0x001d580001167983 */ /* 0x001ee80000300a00 */
[----:B------:R-:W3:Y:S04]  /*294d0*/  LDL.LU.64 R20, [R1+0x1d50] ;  /* 0x001d500001147983 */ /* 0x000ee80000300a00 */
[----:B------:R-:W-:Y:S04]  /*294e0*/  STL.64 [R1+0x1d0], R8 ;  /* 0x0001d00801007387 */ /* 0x000fe80000100a00 */
[----:B------:R0:W-:Y:S04]  /*294f0*/  STL.64 [R1+0x1d8], R10 ;  /* 0x0001d80a01007387 */ /* 0x0001e80000100a00 */
[----:B0-----:R-:W4:Y:S04]  /*29500*/  LDL.LU.64 R10, [R1+0x1d48] ;  /* 0x001d4800010a7983 */ /* 0x001f280000300a00 */
[----:B------:R-:W3:Y:S02]  /*29510*/  LDL.LU.64 R8, [R1+0x1d40] ;  /* 0x001d400001087983 */ /* 0x000ee40000300a00 */
[----:B---3--:R-:W-:-:S15]  /*29520*/  HMMA.16816.F32 R20, R12, R8, R20 ;  /* 0x000000080c14723c */ /* 0x008fde0000001814 */
[----:B------:R-:W-:-:S04]  /*29530*/  NOP ;  /* 0x0000000000007918 */ /* 0x000fc80000000000 */
[----:B------:R-:W-:Y:S04]  /*29540*/  STL.64 [R1+0x1c0], R20 ;  /* 0x0001c01401007387 */ /* 0x000fe80000100a00 */
[----:B------:R0:W-:Y:S04]  /*29550*/  STL.64 [R1+0x1c8], R22 ;  /* 0x0001c81601007387 */ /* 0x0001e80000100a00 */
[----:B0-----:R-:W4:Y:S04]  /*29560*/  LDL.LU.64 R22, [R1+0x1d38] ;  /* 0x001d380001167983 */ /* 0x001f280000300a00 */
[----:B------:R-:W4:Y:S02]  /*29570*/  LDL.LU.64 R20, [R1+0x1d30] ;  /* 0x001d300001147983 */ /* 0x000f240000300a00 */
[----:B----4-:R-:W-:-:S15]  /*29580*/  HMMA.16816.F32 R20, R12, R10, R20 ;  /* 0x0000000a0c14723c */ /* 0x010fde0000001814 */
[----:B------:R-:W-:-:S04]  /*29590*/  NOP ;  /* 0x0000000000007918 */ /* 0x000fc80000000000 */
[----:B------:R-:W-:Y:S04]  /*295a0*/  STL.64 [R1+0x1b0], R20 ;  /* 0x0001b01401007387 */ /* 0x000fe80000100a00 */
[----:B------:R0:W-:Y:S04]  /*295b0*/  STL.64 [R1+0x1b8], R22 ;  /* 0x0001b81601007387 */ /* 0x0001e80000100a00 */
[----:B0-----:R-:W3:Y:S04]  /*295c0*/  LDL.LU.64 R22, [R1+0x1d28] ;  /* 0x001d280001167983 */ /* 0x001ee80000300a00 */
[----:B------:R-:W4:Y:S01]  /*295d0*/  LDL.LU.64 R20, [R1+0x1d20] ;  /* 0x001d200001147983 */ /* 0x000f220000300a00 */
[----:B------:R-:W-:-:S02]  /*295e0*/  IMAD R28, R28, 0x100, R17 ;  /* 0x000001001c1c7824 */ /* 0x000fc400078e0211 */
[----:B---3--:R-:W-:Y:S02]  /*295f0*/  IMAD R23, R23, 0x100, R16 ;  /* 0x0000010017177824 */ /* 0x008fe400078e0210 */
[----:B----4-:R-:W-:Y:S02]  /*29600*/  IMAD R22, R22, 0x100, R21 ;  /* 0x0000010016167824 */ /* 0x010fe400078e0215 */
[----:B------:R-:W3:Y:S04]  /*29610*/  LDL.LU R21, [R1+0x1d1c] ;  /* 0x001d1c0001157983 */ /* 0x000ee80000300800 */
[----:B------:R-:W2:Y:S04]  /*29620*/  LDL.LU R16, [R1+0x1d18] ;  /* 0x001d180001107983 */ /* 0x000ea80000300800 */
[----:B------:R-:W2:Y:S01]  /*29630*/  LDL.LU R17, [R1+0x1d14] ;  /* 0x001d140001117983 */ /* 0x000ea20000300800 */
[----:B------:R-:W-:-:S03]  /*29640*/  IMAD R29, R29, 0x100, R0 ;  /* 0x000001001d1d7824 */ /* 0x000fc600078e0200 */
[----:B------:R-:W4:Y:S01]  /*29650*/  LDL.LU R0, [R1+0x1d10] ;  /* 0x001d100001007983 */ /* 0x000f220000300800 */
[----:B--2---:R-:W-:Y:S03]  /*29660*/  HMMA.16816.F32 R12, R12, R16, R24 ;  /* 0x000000100c0c723c */ /* 0x004fe60000001818 */
[----:B------:R-:W3:Y:S04]  /*29670*/  LDL.LU.64 R26, [R1+0x1d08] ;  /* 0x001d0800011a7983 */ /* 0x000ee80000300a00 */
[----:B------:R-:W3:-:S12]  /*29680*/  LDL.LU.64 R24, [R1+0x1d00] ;  /* 0x001d000001187983 */ /* 0x000ed80000300a00 */
[----:B------:R0:W-:Y:S04]  /*29690*/  STL.64 [R1+0x180], R12 ;  /* 0x0001800c01007387 */ /* 0x0001e80000100a00 */
[----:B------:R1:W-:Y:S01]  /*296a0*/  STL.64 [R1+0x188], R14 ;  /* 0x0001880e01007387 */ /* 0x0003e20000100a00 */
[----:B0-----:R-:W-:Y:S02]  /*296b0*/  F2FP.F16.E5M2.UNPACK_B R12, R22 ;  /* 0x00000016ff0c723e */ /* 0x001fe400020004ff */
[----:B------:R-:W-:Y:S02]  /*296c0*/  F2FP.F16.E5M2.UNPACK_B R13, R23 ;  /* 0x00000017ff0d723e */ /* 0x000fe400020004ff */
[----:B-1----:R-:W-:Y:S02]  /*296d0*/  F2FP.F16.E5M2.UNPACK_B R14, R28 ;  /* 0x0000001cff0e723e */ /* 0x002fe400020004ff */
[----:B------:R-:W-:Y:S01]  /*296e0*/  F2FP.F16.E5M2.UNPACK_B R15, R29 ;  /* 0x0000001dff0f723e */ /* 0x000fe200020004ff */
[----:B------:R-:W2:Y:S04]  /*296f0*/  LDL.LU R22, [R1+0x61c] ;  /* 0x00061c0001167983 */ /* 0x000ea80000300800 */
[----:B------:R-:W2:Y:S04]  /*29700*/  LDL.LU R23, [R1+0x624] ;  /* 0x0006240001177983 */ /* 0x000ea80000300800 */
[----:B------:R-:W2:Y:S04]  /*29710*/  LDL.LU R28, [R1+0x62c] ;  /* 0x00062c00011c7983 */ /* 0x000ea80000300800 */
[----:B------:R-:W2:Y:S01]  /*29720*/  LDL.LU R29, [R1+0x634] ;  /* 0x00063400011d7983 */ /* 0x000ea20000300800 */
        /* <DEDUP_REMOVED lines=29> */
[----:B------:R-:W3:Y:S04]  /*29900*/  LDL.LU.64 R24, [R1+0x1cb0] ;  /* 0x001cb00001187983 */ /* 0x000ee80000300a00 */
[----:B------:R0:W-:Y:S04]  /*29910*/  STL.64 [R1+0x1c70], R6 ;  /* 0x001c700601007387 */ /* 0x0001e80000100a00 */
[----:B0-----:R-:W2:Y:S04]  /*29920*/  LDL.LU R6, [R1+0x630] ;  /* 0x0006300001067983 */ /* 0x001ea80000300800 */
[----:B------:R-:W2:Y:S04]  /*29930*/  LDL.LU R7, [R1+0x638] ;  /* 0x0006380001077983 */ /* 0x000ea80000300800 */
[----:B------:R0:W-:Y:S04]  /*29940*/  STL.64 [R1+0x1c68], R4 ;  /* 0x001c680401007387 */ /* 0x0001e80000100a00 */
[----:B0-----:R-:W2:Y:S04]  /*29950*/  LDL.LU R4, [R1+0x620] ;  /* 0x0006200001047983 */ /* 0x001ea80000300800 */
        /* <DEDUP_REMOVED lines=12> */
[----:B------:R-:W3:Y:S01]  /*29a20*/  LDL.LU.64 R24, [R1+0x1c90] ;  /* 0x001c900001187983 */ /* 0x000ee20000300a00 */
[----:B--2---:R-:W-:-:S02]  /*29a30*/  IMAD R22, R22, 0x100, R4 ;  /* 0x0000010016167824 */ /* 0x004fc400078e0204 */
[----:B------:R-:W-:Y:S02]  /*29a40*/  IMAD R23, R23, 0x100, R5 ;  /* 0x0000010017177824 */ /* 0x000fe400078e0205 */
[----:B------:R-:W-:Y:S02]  /*29a50*/  IMAD R28, R28, 0x100, R6 ;  /* 0x000001001c1c7824 */ /* 0x000fe400078e0206 */
[----:B------:R-:W-:Y:S01]  /*29a60*/  IMAD R29, R29, 0x100, R7 ;  /* 0x000001001d1d7824 */ /* 0x000fe200078e0207 */
[----:B------:R-:W-:Y:S04]  /*29a70*/  STL.64 [R1+0x1c40], R10 ;  /* 0x001c400a01007387 */ /* 0x000fe80000100a00 */
[----:B------:R-:W-:Y:S04]  /*29a80*/  STL.64 [R1+0x1c38], R8 ;  /* 0x001c380801007387 */ /* 0x000fe80000100a00 */
[----:B------:R-:W-:Y:S04]  /*29a90*/  STL.64 [R1+0x1c80], R18 ;  /* 0x001c801201007387 */ /* 0x000fe80000100a00 */
[----:B------:R-:W-:Y:S01]  /*29aa0*/  STL.64 [R1+0x1c78], R16 ;  /* 0x001c781001007387 */ /* 0x000fe20000100a00 */
[----:B---3--:R-:W-:-:S15]  /*29ab0*/  HMMA.16816.F32 R4, R12, R16, R24 ;  /* 0x000000100c04723c */ /* 0x008fde0000001818 */
[----:B------:R-:W-:-:S04]  /*29ac0*/  NOP ;  /* 0x0000000000007918 */ /* 0x000fc80000000000 */
[----:B------:R0:W-:Y:S04]  /*29ad0*/  STL.64 [R1+0xf0], R4 ;  /* 0x0000f00401007387 */ /* 0x0001e80000100a00 */
[----:B------:R1:W-:Y:S04]  /*29ae0*/  STL.64 [R1+0xf8], R6 ;  /* 0x0000f80601007387 */ /* 0x0003e80000100a00 */
[----:B------:R-:W2:Y:S04]  /*29af0*/  LDL.LU R24, [R1] ;  /* 0x0000000001187983 */ /* 0x000ea80000300800 */
[----:B------:R-:W2:Y:S04]  /*29b00*/  LDL.LU R25, [R1+0x4] ;  /* 0x0000040001197983 */ /* 0x000ea80000300800 */
[----:B------:R-:W3:Y:S04]  /*29b10*/  LDL.LU R26, [R1+0x8] ;  /* 0x00000800011a7983 */ /* 0x000ee80000300800 */
[----:B------:R-:W3:Y:S04]  /*29b20*/  LDL.LU R27, [R1+0xc] ;  /* 0x00000c00011b7983 */ /* 0x000ee80000300800 */
[----:B0-----:R-:W2:Y:S04]  /*29b30*/  LDL.LU R4, [R1+0x70] ;  /* 0x0000700001047983 */ /* 0x001ea80000300800 */
        /* <DEDUP_REMOVED lines=10> */
[----:B------:R-:W2:Y:S01]  /*29be0*/  LDL.LU R11, [R1+0x2c] ;  /* 0x00002c00010b7983 */ /* 0x000ea20000300800 */
[----:B------:R-:W-:-:S02]  /*29bf0*/  F2FP.F16.E5M2.UNPACK_B R12, R22 ;  /* 0x00000016ff0c723e */ /* 0x000fc400020004ff */
[----:B------:R-:W-:Y:S02]  /*29c00*/  F2FP.F16.E5M2.UNPACK_B R13, R23 ;  /* 0x00000017ff0d723e */ /* 0x000fe400020004ff */
[----:B------:R-:W-:Y:S02]  /*29c10*/  F2FP.F16.E5M2.UNPACK_B R14, R28 ;  /* 0x0000001cff0e723e */ /* 0x000fe400020004ff */
[----:B------:R-:W-:Y:S01]  /*29c20*/  F2FP.F16.E5M2.UNPACK_B R15, R29 ;  /* 0x0000001dff0f723e */ /* 0x000fe200020004ff */
[----:B--2---:R-:W-:Y:S04]  /*29c30*/  STL.64 [R1+0x1c50], R10 ;  /* 0x001c500a01007387 */ /* 0x004fe80000100a00 */
[----:B------:R0:W-:Y:S04]  /*29c40*/  STL.64 [R1+0x1c48], R8 ;  /* 0x001c480801007387 */ /* 0x0001e80000100a00 */
[----:B0-----:R-:W2:Y:S04]  /*29c50*/  LDL.LU R8, [R1+0x60] ;  /* 0x0000600001087983 */ /* 0x001ea80000300800 */
[----:B------:R-:W2:Y:S04]  /*29c60*/  LDL.LU R9, [R1+0x64] ;  /* 0x0000640001097983 */ /* 0x000ea80000300800 */
[----:B------:R-:W2:Y:S04]  /*29c70*/  LDL.LU R10, [R1+0x68] ;  /* 0x00006800010a7983 */ /* 0x000ea80000300800 */
[----:B------:R-:W2:Y:S04]  /*29c80*/  LDL.LU R11, [R1+0x6c] ;  /* 0x00006c00010b7983 */ /* 0x000ea80000300800 */
[----:B---3--:R4:W-:Y:S04]  /*29c90*/  STL.64 [R1+0x1c30], R26 ;  /* 0x001c301a01007387 */ /* 0x0089e80000100a00 */
[----:B------:R0:W-:Y:S01]  /*29ca0*/  STL.64 [R1+0x1c28], R24 ;  /* 0x001c281801007387 */ /* 0x0001e20000100a00 */
[----:B----4-:R-:W-:-:S03]  /*29cb0*/  IMAD.MOV.U32 R26, RZ, RZ, R0 ;  /* 0x000000ffff1a7224 */ /* 0x010fc600078e0000 */
[----:B0-----:R-:W3:Y:S04]  /*29cc0*/  LDL.LU R24, [R1+0x10] ;  /* 0x0000100001187983 */ /* 0x001ee80000300800 */
[----:B------:R-:W3:Y:S04]  /*29cd0*/  LDL.LU R25, [R1+0x14] ;  /* 0x0000140001197983 */ /* 0x000ee80000300800 */
[----:B------:R-:W4:Y:S04]  /*29ce0*/  LDL.LU R0, [R1+0x1c88] ;  /* 0x001c880001007983 */ /* 0x000f280000300800 */
[----:B------:R-:W2:Y:S01]  /*29cf0*/  LDL.LU R27, [R1+0x1c] ;  /* 0x00001c00011b7983 */ /* 0x000ea20000300800 */
[----:B------:R-:W-:Y:S03]  /*29d00*/  HMMA.16816.F32 R16, R12, R20, R16 ;  /* 0x000000140c10723c */ /* 0x000fe60000001810 */
[----:B--2---:R-:W-:Y:S04]  /*29d10*/  STL.64 [R1+0x1c60], R26 ;  /* 0x001c601a01007387 */ /* 0x004fe80000100a00 */
[----:B---3--:R0:W-:Y:S04]  /*29d20*/  STL.64 [R1+0x1c58], R24 ;  /* 0x001c581801007387 */ /* 0x0081e80000100a00 */
[----:B0-----:R-:W2:Y:S04]  /*29d30*/  LDL.LU R24, [R1+0x40] ;  /* 0x0000400001187983 */ /* 0x001ea80000300800 */
[----:B------:R-:W2:Y:S04]  /*29d40*/  LDL.LU R25, [R1+0x44] ;  /* 0x0000440001197983 */ /* 0x000ea80000300800 */
[----:B------:R-:W2:Y:S04]  /*29d50*/  LDL.LU R26, [R1+0x48] ;  /* 0x00004800011a7983 */ /* 0x000ea80000300800 */
[----:B------:R-:W3:Y:S04]  /*29d60*/  LDL.LU R22, [R1+0x644] ;  /* 0x0006440001167983 */ /* 0x000ee80000300800 */
[----:B------:R-:W2:Y:S04]  /*29d70*/  LDL.LU R23, [R1+0x654] ;  /* 0x0006540001177983 */ /* 0x000ea80000300800 */
[----:B------:R-:W2:Y:S04]  /*29d80*/  LDL.LU R28, [R1+0x658] ;  /* 0x00065800011c7983 */ /* 0x000ea80000300800 */
[----:B------:R-:W2:Y:S04]  /*29d90*/  LDL.LU R29, [R1+0x64c] ;  /* 0x00064c00011d7983 */ /* 0x000ea80000300800 */
[----:B------:R-:W-:Y:S04]  /*29da0*/  STL.64 [R1+0xd0], R16 ;  /* 0x0000d01001007387 */ /* 0x000fe80000100a00 */
[----:B------:R0:W-:Y:S04]  /*29db0*/  STL.64 [R1+0xd8], R18 ;  /* 0x0000d81201007387 */ /* 0x0001e80000100a00 */
[----:B0-----:R-:W2:Y:S01]  /*29dc0*/  LDL.LU.64 R18, [R1+0x1c80] ;  /* 0x001c800001127983 */ /* 0x001ea20000300a00 */
[----:B----4-:R-:W-:-:S02]  /*29dd0*/  IMAD.MOV.U32 R27, RZ, RZ, R0 ;  /* 0x000000ffff1b7224 */ /* 0x010fc400078e0000 */
[----:B------:R-:W0:Y:S01]  /*29de0*/  S2R R0, SR_TID.X ;  /* 0x0000000000007919 */ /* 0x000e220000002100 */
[----:B------:R-:W4:Y:S01]  /*29df0*/  LDL.LU.64 R16, [R1+0x1c78] ;  /* 0x001c780001107983 */ /* 0x000f220000300a00 */
[C---:B------:R-:W-:Y:S08]  /*29e00*/  HMMA.16816.F32 R8, R12.reuse, R2, R8 ;  /* 0x000000020c08723c */ /* 0x040ff00000001808 */
[----:B--2---:R-:W-:-:S15]  /*29e10*/  HMMA.16816.F32 R4, R12, R18, R4 ;  /* 0x000000120c04723c */ /* 0x004fde0000001804 */
[----:B------:R-:W-:-:S04]  /*29e20*/  NOP ;  /* 0x0000000000007918 */ /* 0x000fc80000000000 */
[----:B------:R-:W-:Y:S04]  /*29e30*/  STL.64 [R1+0xb0], R4 ;  /* 0x0000b00401007387 */ /* 0x000fe80000100a00 */
[----:B------:R1:W-:Y:S02]  /*29e40*/  STL.64 [R1+0xb8], R6 ;  /* 0x0000b80601007387 */ /* 0x0003e40000100a00 */
[----:B-1----:R-:W1:Y:S01]  /*29e50*/  S2R R7, SR_TID.X ;  /* 0x0000000000077919 */ /* 0x002e620000002100 */
[----:B0-----:R-:W-:-:S05]  /*29e60*/  LOP3.LUT R6, R0, 0x7, RZ, 0xc0, !PT ;  /* 0x0000000700067812 */ /* 0x001fca00078ec0ff */
[----:B------:R-:W-:Y:S01]  /*29e70*/  IMAD R6, R6, 0x90, RZ ;  /* 0x0000009006067824 */ /* 0x000fe200078e02ff */
[----:B------:R-:W-:Y:S04]  /*29e80*/  STL.64 [R1+0x90], R8 ;  /* 0x0000900801007387 */ /* 0x000fe80000100a00 */
[----:B------:R0:W-:Y:S01]  /*29e90*/  STL [R1+0x98], R10 ;  /* 0x0000980a01007387 */ /* 0x0001e20000100800 */
[----:B------:R-:W-:-:S03]  /*29ea0*/  IMAD.MOV.U32 R0, RZ, RZ, R11 ;  /* 0x000000ffff007224 */ /* 0x000fc600078e000b */
[----:B------:R-:W2:Y:S04]  /*29eb0*/  LDL.LU R2, [R1+0x63c] ;  /* 0x00063c0001027983 */ /* 0x000ea80000300800 */
[----:B------:R-:W3:Y:S01]  /*29ec0*/  LDL.LU R3, [R1+0x648] ;  /* 0x0006480001037983 */ /* 0x000ee20000300800 */
[----:B-1----:R-:W-:-:S05]  /*29ed0*/  IMAD.SHL.U32 R5, R7, 0x2, RZ ;  /* 0x0000000207057824 */ /* 0x002fca00078e00ff */
[----:B------:R-:W-:Y:S02]  /*29ee0*/  LOP3.LUT R4, R6, 0x30, R5, 0x78, !PT ;  /* 0x0000003006047812 */ /* 0x000fe400078e7805 */
[C---:B------:R-:W-:Y:S02]  /*29ef0*/  LOP3.LUT R6, R7.reuse, 0x7, RZ, 0xc0, !PT ;  /* 0x0000000707067812 */ /* 0x040fe400078ec0ff */
[----:B------:R-:W-:Y:S01]  /*29f00*/  LOP3.LUT R4, R4, 0x40, RZ, 0x3c, !PT ;  /* 0x0000004004047812 */ /* 0x000fe200078e3cff */
[----:B0-----:R-:W-:Y:S02]  /*29f10*/  IMAD.SHL.U32 R10, R7, 0x2, RZ ;  /* 0x00000002070a7824 */ /* 0x001fe400078e00ff */
[----:B------:R-:W-:-:S03]  /*29f20*/  IMAD R11, R6, 0x90, RZ ;  /* 0x00000090060b7824 */ /* 0x000fc600078e02ff */
[----:B------:R-:W0:Y:S04]  /*29f30*/  LDSM.16.M88.4 R4, [R4+UR4] ;  /* 0x000000040404783b */ /* 0x000e280008000200 */
[----:B------:R-:W-:Y:S04]  /*29f40*/  STL [R1+0x1aa8], R0 ;  /* 0x001aa80001007387 */ /* 0x000fe80000100800 */
[----:B0-----:R-:W-:Y:S04]  /*29f50*/  STL.64 [R1+0x390], R4 ;  /* 0x0003900401007387 */ /* 0x001fe80000100a00 */
[----:B------:R0:W-:Y:S01]  /*29f60*/  STL.64 [R1+0x398], R6 ;  /* 0x0003980601007387 */ /* 0x0001e20000100a00 */
[----:B------:R-:W-:-:S02]  /*29f70*/  IMAD.MOV.U32 R20, RZ, RZ, R4 ;  /* 0x000000ffff147224 */ /* 0x000fc400078e0004 */
[----:B------:R-:W-:Y:S01]  /*29f80*/  IMAD.MOV.U32 R21, RZ, RZ, R5 ;  /* 0x000000ffff157224 */ /* 0x000fe200078e0005 */
[----:B0-----:R-:W2:Y:S04]  /*29f90*/  LDL.LU.64 R6, [R1+0x1c70] ;  /* 0x001c700001067983 */ /* 0x001ea80000300a00 */
[----:B------:R-:W2:Y:S02]  /*29fa0*/  LDL.LU.64 R4, [R1+0x1c68] ;  /* 0x001c680001047983 */ /* 0x000ea40000300a00 */
[----:B--2---:R-:W-:Y:S01]  /*29fb0*/  HMMA.16816.F32 R24, R12, R4, R24 ;  /* 0x000000040c18723c */ /* 0x004fe20000001818 */
[----:B------:R-:W-:-:S04]  /*29fc0*/  LOP3.LUT R4, R11, 0x30, R10, 0x78, !PT ;  /* 0x000000300b047812 */ /* 0x000fc800078e780a */
[----:B------:R-:W-:-:S05]  /*29fd0*/  LOP3.LUT R4, R4, 0x40, RZ, 0x3c, !PT ;  /* 0x0000004004047812 */ /* 0x000fca00078e3cff */
[----:B------:R-:W0:Y:S09]  /*29fe0*/  LDSM.16.M88.4 R8, [R4+UR4+0x400] ;  /* 0x000400040408783b */ /* 0x000e320008000200 */
[----:B------:R-:W-:Y:S04]  /*29ff0*/  STL.64 [R1+0x70], R24 ;  /* 0x0000701801007387 */ /* 0x000fe80000100a00 */
[----:B------:R1:W-:Y:S04]  /*2a000*/  STL.64 [R1+0x78], R26 ;  /* 0x0000781a01007387 */ /* 0x0003e80000100a00 */
[----:B-1----:R-:W2:Y:S04]  /*2a010*/  LDL.LU.64 R26, [R1+0x1c60] ;  /* 0x001c6000011a7983 */ /* 0x002ea80000300a00 */
[----:B------:R-:W2:Y:S04]  /*2a020*/  LDL.LU.64 R24, [R1+0x1c58] ;  /* 0x001c580001187983 */ /* 0x000ea80000300a00 */
[----:B------:R-:W2:Y:S04]  /*2a030*/  LDL.LU R5, [R1+0x650] ;  /* 0x0006500001057983 */ /* 0x000ea80000300800 */
[----:B0-----:R-:W-:Y:S04]  /*2a040*/  STL.64 [R1+0x380], R8 ;  /* 0x0003800801007387 */ /* 0x001fe80000100a00 */
[----:B------:R0:W-:Y:S01]  /*2a050*/  STL.64 [R1+0x388], R10 ;  /* 0x0003880a01007387 */ /* 0x0001e20000100a00 */
[----:B------:R-:W-:-:S02]  /*2a060*/  IMAD.MOV.U32 R18, RZ, RZ, R8 ;  /* 0x000000ffff127224 */ /* 0x000fc400078e0008 */
[----:B------:R-:W-:Y:S01]  /*2a070*/  IMAD.MOV.U32 R19, RZ, RZ, R9 ;  /* 0x000000ffff137224 */ /* 0x000fe200078e0009 */
[----:B0-----:R-:W2:Y:S04]  /*2a080*/  LDL.LU.64 R10, [R1+0x1c50] ;  /* 0x001c5000010a7983 */ /* 0x001ea80000300a00 */
[----:B------:R-:W2:Y:S02]  /*2a090*/  LDL.LU.64 R8, [R1+0x1c48] ;  /* 0x001c480001087983 */ /* 0x000ea40000300a00 */
[----:B--2---:R-:W-:-:S15]  /*2a0a0*/  HMMA.16816.F32 R8, R12, R6, R8 ;  /* 0x000000060c08723c */ /* 0x004fde0000001808 */
[----:B------:R-:W-:-:S04]  /*2a0b0*/  NOP ;  /* 0x0000000000007918 */ /* 0x000fc80000000000 */
[----:B------:R-:W-:Y:S04]  /*2a0c0*/  STL [R1+0x40], R8 ;  /* 0x0000400801007387 */ /* 0x000fe80000100800 */
[----:B------:R-:W-:Y:S01]  /*2a0d0*/  STL.64 [R1+0x48], R10 ;  /* 0x0000480a01007387 */ /* 0x000fe20000100a00 */
[----:B------:R-:W-:-:S03]  /*2a0e0*/  IMAD.MOV.U32 R0, RZ, RZ, R9 ;  /* 0x000000ffff007224 */ /* 0x000fc600078e0009 */
[----:B------:R-:W2:Y:S04]  /*2a0f0*/  LDL.LU R7, [R1+0x640] ;  /* 0x0006400001077983 */ /* 0x000ea80000300800 */
[----:B------:R-:W0:Y:S04]  /*2a100*/  LDSM.16.M88.4 R8, [R4+UR4+0x800] ;  /* 0x000800040408783b */ /* 0x000e280008000200 */
[----:B------:R-:W-:Y:S04]  /*2a110*/  STL [R1+0x1b18], R0 ;  /* 0x001b180001007387 */ /* 0x000fe80000100800 */
[----:B0-----:R-:W-:Y:S04]  /*2a120*/  STL.64 [R1+0x370], R8 ;  /* 0x0003700801007387 */ /* 0x001fe80000100a00 */
[----:B------:R0:W-:Y:S04]  /*2a130*/  STL.64 [R1+0x378], R10 ;  /* 0x0003780a01007387 */ /* 0x0001e80000100a00 */
[----:B0-----:R-:W2:Y:S04]  /*2a140*/  LDL.LU.64 R10, [R1+0x1c40] ;  /* 0x001c4000010a7983 */ /* 0x001ea80000300a00 */
[----:B------:R-:W2:Y:S02]  /*2a150*/  LDL.LU.64 R8, [R1+0x1c38] ;  /* 0x001c380001087983 */ /* 0x000ea40000300a00 */
[----:B--2---:R-:W-:-:S15]  /*2a160*/  HMMA.16816.F32 R24, R12, R8, R24 ;  /* 0x000000080c18723c */ /* 0x004fde0000001818 */
[----:B------:R-:W-:-:S04]  /*2a170*/  NOP ;  /* 0x0000000000007918 */ /* 0x000fc80000000000 */
[----:B------:R-:W-:Y:S04]  /*2a180*/  STL.64 [R1+0x20], R24 ;  /* 0x0000201801007387 */ /* 0x000fe80000100a00 */
[----:B------:R-:W-:Y:S04]  /*2a190*/  STL.64 [R1+0x28], R26 ;  /* 0x0000281a01007387 */ /* 0x000fe80000100a00 */
[----:B------:R-:W0:Y:S04]  /*2a1a0*/  LDSM.16.M88.4 R24, [R4+UR4+0xc00] ;  /* 0x000c00040418783b */ /* 0x000e280008000200 */
[----:B0-----:R-:W-:Y:S04]  /*2a1b0*/  STL.64 [R1+0x360], R24 ;  /* 0x0003601801007387 */ /* 0x001fe80000100a00 */
[----:B------:R0:W-:Y:S04]  /*2a1c0*/  STL.64 [R1+0x368], R26 ;  /* 0x0003681a01007387 */ /* 0x0001e80000100a00 */
[----:B0-----:R-:W2:Y:S04]  /*2a1d0*/  LDL.LU.64 R26, [R1+0x1c30] ;  /* 0x001c3000011a7983 */ /* 0x001ea80000300a00 */
[----:B------:R-:W2:Y:S01]  /*2a1e0*/  LDL.LU.64 R24, [R1+0x1c28] ;  /* 0x001c280001187983 */ /* 0x000ea20000300a00 */
[----:B---3--:R-:W-:-:S02]  /*2a1f0*/  IMAD R3, R22, 0x100, R3 ;  /* 0x0000010016037824 */ /* 0x008fc400078e0203 */
[----:B------:R-:W0:Y:S01]  /*2a200*/  S2R R22, SR_TID.X ;  /* 0x0000000000167919 */ /* 0x000e220000002100 */
[----:B--2---:R-:W-:Y:S01]  /*2a210*/  HMMA.16816.F32 R8, R12, R10, R24 ;  /* 0x0000000a0c08723c */ /* 0x004fe20000001818 */
[----:B------:R-:W4:Y:S04]  /*2a220*/  LDL.LU.64 R26, [R1+0x1c20] ;  /* 0x001c2000011a7983 */ /* 0x000f280000300a00 */
[----:B------:R-:W4:-:S14]  /*2a230*/  LDL.LU.64 R24, [R1+0x1c18] ;  /* 0x001c180001187983 */ /* 0x000f1c0000300a00 */
[----:B------:R-:W-:Y:S04]  /*2a240*/  STL.64 [R1], R8 ;  /* 0x0000000801007387 */ /* 0x000fe80000100a00 */
[----:B------:R-:W-:Y:S04]  /*2a250*/  STL.64 [R1+0x8], R10 ;  /* 0x0000080a01007387 */ /* 0x000fe80000100a00 */
[----:B------:R1:W2:Y:S02]  /*2a260*/  LDSM.16.M88.4 R8, [R4+UR4+0x1000] ;  /* 0x001000040408783b */ /* 0x0002a40008000200 */
[----:B-1----:R-:W-:-:S02]  /*2a270*/  IMAD R4, R29, 0x100, R5 ;  /* 0x000001001d047824 */ /* 0x002fc400078e0205 */
[----:B------:R-:W-:Y:S02]  /*2a280*/  IMAD R5, R23, 0x100, R28 ;  /* 0x0000010017057824 */ /* 0x000fe400078e021c */
[----:B------:R-:W1:Y:S01]  /*2a290*/  S2R R23, SR_TID.X ;  /* 0x0000000000177919 */ /* 0x000e620000002100 */
[----:B0-----:R-:W-:-:S05]  /*2a2a0*/  LOP3.LUT R22, R22, 0x7, RZ, 0xc0, !PT ;  /* 0x0000000716167812 */ /* 0x001fca00078ec0ff */
[----:B------:R-:W-:Y:S02]  /*2a2b0*/  IMAD R22, R22, 0x90, RZ ;  /* 0x0000009016167824 */ /* 0x000fe400078e02ff */
[----:B-1----:R-:W-:Y:S01]  /*2a2c0*/  IMAD.SHL.U32 R23, R23, 0x2, RZ ;  /* 0x0000000217177824 */ /* 0x002fe200078e00ff */
[----:B--2---:R-:W-:Y:S04]  /*2a2d0*/  STL.64 [R1+0x350], R8 ;  /* 0x0003500801007387 */ /* 0x004fe80000100a00 */
[----:B------:R-:W-:Y:S01]  /*2a2e0*/  STL.64 [R1+0x358], R10 ;  /* 0x0003580a01007387 */ /* 0x000fe20000100a00 */
[----:B------:R-:W-:Y:S02]  /*2a2f0*/  IMAD R2, R2, 0x100, R7 ;  /* 0x0000010002027824 */ /* 0x000fe400078e0207 */
[----:B------:R-:W-:-:S02]  /*2a300*/  IMAD.MOV.U32 R6, RZ, RZ, R8 ;  /* 0x000000ffff067224 */ /* 0x000fc400078e0008 */
[----:B------:R-:W-:Y:S01]  /*2a310*/  IMAD.MOV.U32 R7, RZ, RZ, R9 ;  /* 0x000000ffff077224 */ /* 0x000fe200078e0009 */
[----:B----4-:R-:W-:Y:S01]  /*2a320*/  HMMA.16816.F32 R24, R12, R16, R24 ;  /* 0x000000100c18723c */ /* 0x010fe20000001818 */
[----:B------:R-:W-:-:S04]  /*2a330*/  LOP3.LUT R17, R22, 0x30, R23, 0x78, !PT ;  /* 0x0000003016117812 */ /* 0x000fc800078e7817 */
[----:B------:R-:W-:-:S14]  /*2a340*/  LOP3.LUT R17, R17, 0x40, RZ, 0x3c, !PT ;  /* 0x0000004011117812 */ /* 0x000fdc00078e3cff */
[----:B------:R-:W-:Y:S04]  /*2a350*/  STL [R1+0x1a1c], R27 ;  /* 0x001a1c1b01007387 */ /* 0x000fe80000100800 */
[----:B------:R-:W-:Y:S04]  /*2a360*/  STL [R1+0x1c10], R26 ;  /* 0x001c101a01007387 */ /* 0x000fe80000100800 */
[----:B------:R-:W-:Y:S04]  /*2a370*/  STL.64 [R1+0x1c08], R24 ;  /* 0x001c081801007387 */ /* 0x000fe80000100a00 */
[----:B------:R-:W0:Y:S04]  /*2a380*/  LDSM.16.M88.4 R24, [R17+UR4+0x1400] ;  /* 0x001400041118783b */ /* 0x000e280008000200 */
[----:B0-----:R-:W-:Y:S01]  /*2a390*/  STL.64 [R1+0x320], R24 ;  /* 0x0003201801007387 */ /* 0x001fe20000100a00 */
[----:B------:R-:W-:-:S03]  /*2a3a0*/  IMAD.MOV.U32 R8, RZ, RZ, R24 ;  /* 0x000000ffff087224 */ /* 0x000fc600078e0018 */
[----:B------:R-:W-:Y:S01]  /*2a3b0*/  STL.64 [R1+0x328], R26 ;  /* 0x0003281a01007387 */ /* 0x000fe20000100a00 */
[----:B------:R-:W-:-:S03]  /*2a3c0*/  IMAD.MOV.U32 R9, RZ, RZ, R25 ;  /* 0x000000ffff097224 */ /* 0x000fc600078e0019 */
[----:B------:R-:W0:Y:S02]  /*2a3d0*/  LDSM.16.M88.4 R24, [R17+UR4+0x1800] ;  /* 0x001800041118783b */ /* 0x000e240008000200 */
[----:B0-----:R-:W-:Y:S02]  /*2a3e0*/  IMAD.MOV.U32 R10, RZ, RZ, R24 ;  /* 0x000000ffff0a7224 */ /* 0x001fe400078e0018 */
[----:B------:R-:W-:Y:S01]  /*2a3f0*/  IMAD.MOV.U32 R11, RZ, RZ, R25 ;  /* 0x000000ffff0b7224 */ /* 0x000fe200078e0019 */
[----:B------:R-:W-:Y:S04]  /*2a400*/  STL.64 [R1+0x340], R24 ;  /* 0x0003401801007387 */ /* 0x000fe80000100a00 */
[----:B------:R0:W-:Y:S04]  /*2a410*/  STL.64 [R1+0x348], R26 ;  /* 0x0003481a01007387 */ /* 0x0001e80000100a00 */
[----:B0-----:R-:W2:Y:S04]  /*2a420*/  LDL.LU R26, [R1+0x1c10] ;  /* 0x001c1000011a7983 */ /* 0x001ea80000300800 */
[----:B------:R-:W3:Y:S04]  /*2a430*/  LDL.LU.64 R24, [R1+0x1c08] ;  /* 0x001c080001187983 */ /* 0x000ee80000300a00 */
[----:B------:R-:W-:Y:S04]  /*2a440*/  STL.64 [R1+0x1bd0], R10 ;  /* 0x001bd00a01007387 */ /* 0x000fe80000100a00 */
[----:B------:R0:W-:Y:S04]  /*2a450*/  STL.64 [R1+0x1bc8], R8 ;  /* 0x001bc80801007387 */ /* 0x0001e80000100a00 */
[----:B0-----:R-:W4:Y:S04]  /*2a460*/  LDL.LU R8, [R1+0x30] ;  /* 0x0000300001087983 */ /* 0x001f280000300800 */
[----:B------:R-:W4:Y:S04]  /*2a470*/  LDL.LU R9, [R1+0x34] ;  /* 0x0000340001097983 */ /* 0x000f280000300800 */
[----:B------:R-:W4:Y:S04]  /*2a480*/  LDL.LU R10, [R1+0x38] ;  /* 0x00003800010a7983 */ /* 0x000f280000300800 */
[----:B------:R-:W4:Y:S01]  /*2a490*/  LDL.LU R11, [R1+0x3c] ;  /* 0x00003c00010b7983 */ /* 0x000f220000300800 */
[----:B------:R-:W-:-:S02]  /*2a4a0*/  F2FP.F16.E5M2.UNPACK_B R12, R2 ;  /* 0x00000002ff0c723e */ /* 0x000fc400020004ff */
[----:B------:R-:W-:Y:S02]  /*2a4b0*/  F2FP.F16.E5M2.UNPACK_B R13, R3 ;  /* 0x00000003ff0d723e */ /* 0x000fe400020004ff */
[----:B------:R-:W-:Y:S02]  /*2a4c0*/  F2FP.F16.E5M2.UNPACK_B R14, R4 ;  /* 0x00000004ff0e723e */ /* 0x000fe400020004ff */
[----:B------:R-:W-:Y:S02]  /*2a4d0*/  F2FP.F16.E5M2.UNPACK_B R15, R5 ;  /* 0x00000005ff0f723e */ /* 0x000fe400020004ff */
[----:B------:R-:W-:Y:S02]  /*2a4e0*/  F2FP.F16.E5M2.UNPACK_B R20, R20 ;  /* 0x00000014ff14723e */ /* 0x000fe400020004ff */
[----:B------:R-:W-:-:S07]  /*2a4f0*/  F2FP.F16.E5M2.UNPACK_B R21, R21 ;  /* 0x00000015ff15723e */ /* 0x000fce00020004ff */
[----:B----4-:R-:W-:-:S15]  /*2a500*/  HMMA.16816.F32 R8, R12, R20, R8 ;  /* 0x000000140c08723c */ /* 0x010fde0000001808 */
[----:B------:R-:W-:-:S04]  /*2a510*/  NOP ;  /* 0x0000000000007918 */ /* 0x000fc80000000000 */
[----:B------:R-:W-:Y:S04]  /*2a520*/  STL [R1+0x14], R9 ;  /* 0x0000140901007387 */ /* 0x000fe80000100800 */
[----:B------:R-:W-:Y:S04]  /*2a530*/  STL.64 [R1+0x18], R10 ;  /* 0x0000180a01007387 */ /* 0x000fe80000100a00 */
[----:B------:R-:W-:Y:S04]  /*2a540*/  STL.64 [R1+0x1c00], R14 ;  /* 0x001c000e01007387 */ /* 0x000fe80000100a00 */
[----:B------:R-:W-:Y:S04]  /*2a550*/  STL.64 [R1+0x1bf8], R12 ;  /* 0x001bf80c01007387 */ /* 0x000fe80000100a00 */
[----:B------:R-:W4:Y:S04]  /*2a560*/  LDL.LU R22, [R1+0x65c] ;  /* 0x00065c0001167983 */ /* 0x000f280000300800 */
[----:B------:R-:W4:Y:S01]  /*2a570*/  LDL.LU R23, [R1+0x664] ;  /* 0x0006640001177983 */ /* 0x000f220000300800 */
[----:B------:R-:W-:-:S03]  /*2a580*/  IMAD.MOV.U32 R27, RZ, RZ, R8 ;  /* 0x000000ffff1b7224 */ /* 0x000fc600078e0008 */
[----:B------:R-:W0:Y:S04]  /*2a590*/  LDSM.16.M88.4 R12, [R17+UR4+0x1c00] ;  /* 0x001c0004110c783b */ /* 0x000e280008000200 */
[----:B----4-:R-:W-:Y:S04]  /*2a5a0*/  STL.64 [R1+0x1ba0], R22 ;  /* 0x001ba01601007387 */ /* 0x010fe80000100a00 */
[----:B------:R1:W-:Y:S04]  /*2a5b0*/  STL.64 [R1+0x1b98], R20 ;  /* 0x001b981401007387 */ /* 0x0003e80000100a00 */
[----:B-1----:R-:W4:Y:S04]  /*2a5c0*/  LDL.LU R20, [R1+0x240] ;  /* 0x0002400001147983 */ /* 0x002f280000300800 */
[----:B------:R-:W4:Y:S04]  /*2a5d0*/  LDL.LU R21, [R1+0x244] ;  /* 0x0002440001157983 */ /* 0x000f280000300800 */
[----:B------:R-:W2:Y:S04]  /*2a5e0*/  LDL.LU R22, [R1+0x248] ;  /* 0x0002480001167983 */ /* 0x000ea80000300800 */
[----:B------:R-:W2:Y:S04]  /*2a5f0*/  LDL.LU R23, [R1+0x24c] ;  /* 0x00024c0001177983 */ /* 0x000ea80000300800 */
[----:B------:R-:W2:Y:S04]  /*2a600*/  LDL.LU R8, [R1+0xa0] ;  /* 0x0000a00001087983 */ /* 0x000ea80000300800 */
[----:B------:R-:W2:Y:S04]  /*2a610*/  LDL.LU R9, [R1+0xa4] ;  /* 0x0000a40001097983 */ /* 0x000ea80000300800 */
[----:B------:R-:W2:Y:S04]  /*2a620*/  LDL.LU R10, [R1+0xa8] ;  /* 0x0000a800010a7983 */ /* 0x000ea80000300800 */
[----:B------:R-:W2:Y:S04]  /*2a630*/  LDL.LU R11, [R1+0xac] ;  /* 0x0000ac00010b7983 */ /* 0x000ea80000300800 */
[----:B------:R-:W3:Y:S04]  /*2a640*/  LDL R3, [R1+0x374] ;  /* 0x0003740001037983 */ /* 0x000ee80000100800 */
[----:B------:R-:W3:Y:S04]  /*2a650*/  LDL R4, [R1+0x360] ;  /* 0x0003600001047983 */ /* 0x000ee80000100800 */
[----:B--2---:R-:W-:Y:S04]  /*2a660*/  STL.64 [R1+0x1be0], R10 ;  /* 0x001be00a01007387 */ /* 0x004fe80000100a00 */
[----:B------:R1:W-:Y:S04]  /*2a670*/  STL.64 [R1+0x1bd8], R8 ;  /* 0x001bd80801007387 */ /* 0x0003e80000100a00 */
[----:B-1----:R-:W2:Y:S04]  /*2a680*/  LDL.LU R8, [R1+0x80] ;  /* 0x0000800001087983 */ /* 0x002ea80000300800 */
[----:B------:R-:W2:Y:S04]  /*2a690*/  LDL.LU R9, [R1+0x84] ;  /* 0x0000840001097983 */ /* 0x000ea80000300800 */
[----:B------:R-:W2:Y:S04]  /*2a6a0*/  LDL.LU R10, [R1+0x88] ;  /* 0x00008800010a7983 */ /* 0x000ea80000300800 */
[----:B------:R-:W2:Y:S04]  /*2a6b0*/  LDL.LU R11, [R1+0x8c] ;  /* 0x00008c00010b7983 */ /* 0x000ea80000300800 */
[----:B------:R-:W3:Y:S04]  /*2a6c0*/  LDL R2, [R1+0x370] ;  /* 0x0003700001027983 */ /* 0x000ee80000100800 */
[----:B--2---:R-:W-:Y:S04]  /*2a6d0*/  STL.64 [R1+0x1bf0], R10 ;  /* 0x001bf00a01007387 */ /* 0x004fe80000100a00 */
[----:B------:R1:W-:Y:S04]  /*2a6e0*/  STL.64 [R1+0x1be8], R8 ;  /* 0x001be80801007387 */ /* 0x0003e80000100a00 */
[----:B-1----:R-:W2:Y:S04]  /*2a6f0*/  LDL.LU R8, [R1+0x50] ;  /* 0x0000500001087983 */ /* 0x002ea80000300800 */
[----:B------:R-:W2:Y:S04]  /*2a700*/  LDL.LU R9, [R1+0x54] ;  /* 0x0000540001097983 */ /* 0x000ea80000300800 */
[----:B------:R-:W2:Y:S04]  /*2a710*/  LDL.LU R10, [R1+0x58] ;  /* 0x00005800010a7983 */ /* 0x000ea80000300800 */
[----:B------:R-:W2:Y:S04]  /*2a720*/  LDL.LU R11, [R1+0x5c] ;  /* 0x00005c00010b7983 */ /* 0x000ea80000300800 */
[----:B------:R-:W2:Y:S04]  /*2a730*/  LDL R5, [R1+0x364] ;  /* 0x0003640001057983 */ /* 0x000ea80000100800 */
[----:B------:R-:W-:Y:S04]  /*2a740*/  STL.64 [R1+0x1bb0], R22 ;  /* 0x001bb01601007387 */ /* 0x000fe80000100a00 */
[----:B----4-:R1:W-:Y:S04]  /*2a750*/  STL.64 [R1+0x1ba8], R20 ;  /* 0x001ba81401007387 */ /* 0x0103e80000100a00 */
[----:B-1----:R-:W4:Y:S04]  /*2a760*/  LDL.LU R20, [R1+0x100] ;  /* 0x0001000001147983 */ /* 0x002f280000300800 */
[----:B------:R-:W4:Y:S04]  /*2a770*/  LDL.LU R21, [R1+0x104] ;  /* 0x0001040001157983 */ /* 0x000f280000300800 */
[----:B------:R-:W2:Y:S04]  /*2a780*/  LDL.LU R22, [R1+0x108] ;  /* 0x0001080001167983 */ /* 0x000ea80000300800 */
[----:B------:R-:W2:Y:S01]  /*2a790*/  LDL.LU R23, [R1+0x10c] ;  /* 0x00010c0001177983 */ /* 0x000ea20000300800 */
[----:B0-----:R-:W-:-:S02]  /*2a7a0*/  IMAD.MOV.U32 R16, RZ, RZ, R12 ;  /* 0x000000ffff107224 */ /* 0x001fc400078e000c */
[----:B------:R-:W-:Y:S01]  /*2a7b0*/  IMAD.MOV.U32 R17, RZ, RZ, R13 ;  /* 0x000000ffff117224 */ /* 0x000fe200078e000d */
[----:B--2---:R-:W-:Y:S04]  /*2a7c0*/  STL.64 [R1+0x1bc0], R22 ;  /* 0x001bc01601007387 */ /* 0x004fe80000100a00 */
[----:B----4-:R0:W-:Y:S04]  /*2a7d0*/  STL.64 [R1+0x1bb8], R20 ;  /* 0x001bb81401007387 */ /* 0x0101e80000100a00 */
[----:B0-----:R-:W2:Y:S04]  /*2a7e0*/  LDL.LU R20, [R1+0xc0] ;  /* 0x0000c00001147983 */ /* 0x001ea80000300800 */
[----:B------:R-:W2:Y:S04]  /*2a7f0*/  LDL.LU R21, [R1+0xc4] ;  /* 0x0000c40001157983 */ /* 0x000ea80000300800 */
[----:B------:R-:W2:Y:S04]  /*2a800*/  LDL.LU R22, [R1+0xc8] ;  /* 0x0000c80001167983 */ /* 0x000ea80000300800 */
[----:B------:R-:W2:Y:S04]  /*2a810*/  LDL.LU R23, [R1+0xcc] ;  /* 0x0000cc0001177983 */ /* 0x000ea80000300800 */
[----:B------:R-:W4:Y:S04]  /*2a820*/  LDL.LU R28, [R1+0x66c] ;  /* 0x00066c00011c7983 */ /* 0x000f280000300800 */
[----:B------:R-:W2:Y:S04]  /*2a830*/  LDL.LU R0, [R1+0x678] ;  /* 0x0006780001007983 */ /* 0x000ea80000300800 */
[----:B------:R-:W2:Y:S04]  /*2a840*/  LDL.LU R29, [R1+0x674] ;  /* 0x00067400011d7983 */ /* 0x000ea80000300800 */
[----:B------:R-:W-:Y:S04]  /*2a850*/  STL.64 [R1+0x1a28], R26 ;  /* 0x001a281a01007387 */ /* 0x000fe80000100a00 */
[----:B---3--:R0:W-:Y:S04]  /*2a860*/  STL.64 [R1+0x1a20], R24 ;  /* 0x001a201801007387 */ /* 0x0081e80000100a00 */
[----:B0-----:R-:W3:Y:S04]  /*2a870*/  LDL.LU R24, [R1+0x130] ;  /* 0x0001300001187983 */ /* 0x001ee80000300800 */
[----:B------:R-:W3:Y:S04]  /*2a880*/  LDL.LU R25, [R1+0x134] ;  /* 0x0001340001197983 */ /* 0x000ee80000300800 */
[----:B------:R-:W3:Y:S04]  /*2a890*/  LDL.LU R26, [R1+0x138] ;  /* 0x00013800011a7983 */ /* 0x000ee80000300800 */
[----:B------:R-:W3:Y:S04]  /*2a8a0*/  LDL.LU R27, [R1+0x13c] ;  /* 0x00013c00011b7983 */ /* 0x000ee80000300800 */
[----:B------:R-:W-:Y:S04]  /*2a8b0*/  STL.64 [R1+0x330], R12 ;  /* 0x0003300c01007387 */ /* 0x000fe80000100a00 */
[----:B------:R0:W-:Y:S04]  /*2a8c0*/  STL.64 [R1+0x338], R14 ;  /* 0x0003380e01007387 */ /* 0x0001e80000100a00 */
[----:B0-----:R-:W2:Y:S04]  /*2a8d0*/  LDL.LU.64 R14, [R1+0x1c00] ;  /* 0x001c0000010e7983 */ /* 0x001ea80000300a00 */
[----:B------:R-:W2:Y:S01]  /*2a8e0*/  LDL.LU.64 R12, [R1+0x1bf8] ;  /* 0x001bf800010c7983 */ /* 0x000ea20000300a00 */
[----:B------:R-:W-:-:S02]  /*2a8f0*/  F2FP.F16.E5M2.UNPACK_B R18, R18 ;  /* 0x00000012ff12723e */ /* 0x000fc400020004ff */
[----:B------:R-:W-:-:S07]  /*2a900*/  F2FP.F16.E5M2.UNPACK_B R19, R19 ;  /* 0x00000013ff13723e */ /* 0x000fce00020004ff */
[----:B--2---:R-:W-:-:S15]  /*2a910*/  HMMA.16816.F32 R8, R12, R18, R8 ;  /* 0x000000120c08723c */ /* 0x004fde0000001808 */
[----:B------:R-:W-:-:S04]  /*2a920*/  NOP ;  /* 0x0000000000007918 */ /* 0x000fc80000000000 */
        /* <DEDUP_REMOVED lines=27> */
[----:B------:R0:W-:Y:S04]  /*2aae0*/  STL.64 [R1+0x1b70], R6 ;  /* 0x001b700601007387 */ /* 0x0001e80000100a00 */
[----:B0-----:R-:W4:Y:S04]  /*2aaf0*/  LDL.LU R6, [R1+0x668] ;  /* 0x0006680001067983 */ /* 0x001f280000300800 */
[----:B------:R-:W4:Y:S04]  /*2ab00*/  LDL.LU R7, [R1+0x670] ;  /* 0x0006700001077983 */ /* 0x000f280000300800 */
[----:B------:R0:W-:Y:S04]  /*2ab10*/  STL.64 [R1+0x1b68], R4 ;  /* 0x001b680401007387 */ /* 0x0001e80000100a00 */
[----:B0-----:R-:W4:Y:S01]  /*2ab20*/  LDL.LU R5, [R1+0x660] ;  /* 0x0006600001057983 */ /* 0x001f220000300800 */
[----:B--2---:R-:W-:-:S02]  /*2ab30*/  F2FP.F16.E5M2.UNPACK_B R8, R8 ;  /* 0x00000008ff08723e */ /* 0x004fc400020004ff */
[----:B------:R-:W-:-:S07]  /*2ab40*/  F2FP.F16.E5M2.UNPACK_B R9, R9 ;  /* 0x00000009ff09723e */ /* 0x000fce00020004ff */
[----:B---3--:R-:W-:-:S15]  /*2ab50*/  HMMA.16816.F32 R20, R12, R8, R20 ;  /* 0x000000080c14723c */ /* 0x008fde0000001814 */
        /* <DEDUP_REMOVED lines=11> */
[----:B0-----:R-:W2:Y:S01]  /*2ac10*/  LDL.LU.64 R22, [R1+0x1ba0] ;  /* 0x001ba00001167983 */ /* 0x001ea20000300a00 */
[----:B------:R-:W-:Y:S02]  /*2ac20*/  F2FP.F16.E5M2.UNPACK_B R16, R16 ;  /* 0x00000010ff10723e */ /* 0x000fe400020004ff */
[----:B------:R-:W-:Y:S01]  /*2ac30*/  F2FP.F16.E5M2.UNPACK_B R17, R17 ;  /* 0x00000011ff11723e */ /* 0x000fe200020004ff */
[----:B----4-:R-:W-:Y:S01]  /*2ac40*/  IMAD R28, R28, 0x100, R7 ;  /* 0x000001001c1c7824 */ /* 0x010fe200078e0207 */
[----:B------:R-:W3:Y:S04]  /*2ac50*/  LDL.LU.64 R20, [R1+0x1b98] ;  /* 0x001b980001147983 */ /* 0x000ee80000300a00 */
[----:B------:R-:W-:Y:S04]  /*2ac60*/  STL.64 [R1+0x1b50], R10 ;  /* 0x001b500a01007387 */ /* 0x000fe80000100a00 */
[----:B------:R-:W-:Y:S04]  /*2ac70*/  STL.64 [R1+0x1b48], R8 ;  /* 0x001b480801007387 */ /* 0x000fe80000100a00 */
[----:B------:R-:W-:Y:S04]  /*2ac80*/  STL [R1+0x1b20], R16 ;  /* 0x001b201001007387 */ /* 0x000fe80000100800 */
[----:B------:R-:W-:Y:S01]  /*2ac90*/  STL [R1+0x1b1c], R17 ;  /* 0x001b1c1101007387 */ /* 0x000fe20000100800 */
[----:B--2---:R-:W-:-:S02]  /*2aca0*/  IMAD R22, R22, 0x100, R5 ;  /* 0x0000010016167824 */ /* 0x004fc400078e0205 */
[----:B------:R-:W-:Y:S02]  /*2acb0*/  IMAD R23, R23, 0x100, R6 ;  /* 0x0000010017177824 */ /* 0x000fe400078e0206 */
[----:B------:R-:W-:-:S15]  /*2acc0*/  HMMA.16816.F32 R4, R12, R16, R24 ;  /* 0x000000100c04723c */ /* 0x000fde0000001818 */
[----:B------:R-:W-:-:S04]  /*2acd0*/  NOP ;  /* 0x0000000000007918 */ /* 0x000fc80000000000 */
[----:B------:R-:W-:Y:S04]  /*2ace0*/  STL.64 [R1+0x110], R4 ;  /* 0x0001100401007387 */ /* 0x000fe80000100a00 */
[----:B------:R-:W-:Y:S04]  /*2acf0*/  STL.64 [R1+0x118], R6 ;  /* 0x0001180601007387 */ /* 0x000fe80000100a00 */
[----:B------:R-:W2:Y:S04]  /*2ad00*/  LDL.LU R26, [R1+0x6a0] ;  /* 0x0006a000011a7983 */ /* 0x000ea80000300800 */
[----:B------:R-:W2:Y:S04]  /*2ad10*/  LDL.LU R27, [R1+0x69c] ;  /* 0x00069c00011b7983 */ /* 0x000ea80000300800 */
[----:B--2---:R0:W-:Y:S04]  /*2ad20*/  STL.64 [R1+0x1ab0], R26 ;  /* 0x001ab01a01007387 */ /* 0x0041e80000100a00 */
[----:B------:R-:W2:Y:S04]  /*2ad30*/  LDL.LU R24, [R1+0x140] ;  /* 0x0001400001187983 */ /* 0x000ea80000300800 */
[----:B------:R-:W2:Y:S04]  /*2ad40*/  LDL.LU R25, [R1+0x144] ;  /* 0x0001440001197983 */ /* 0x000ea80000300800 */
[----:B0-----:R-:W4:Y:S04]  /*2ad50*/  LDL.LU R26, [R1+0x148] ;  /* 0x00014800011a7983 */ /* 0x001f280000300800 */
        /* <DEDUP_REMOVED lines=19> */
[----:B------:R-:W2:Y:S04]  /*2ae90*/  LDL.LU R16, [R1+0x688] ;  /* 0x0006880001107983 */ /* 0x000ea80000300800 */
[----:B--2---:R0:W-:Y:S04]  /*2aea0*/  STL [R1+0x1b24], R16 ;  /* 0x001b241001007387 */ /* 0x0041e80000100800 */
[----:B0-----:R-:W2:Y:S04]  /*2aeb0*/  LDL.LU R16, [R1+0x680] ;  /* 0x0006800001107983 */ /* 0x001ea80000300800 */
[----:B------:R-:W2:Y:S04]  /*2aec0*/  LDL.LU R17, [R1+0x690] ;  /* 0x0006900001117983 */ /* 0x000ea80000300800 */
[----:B------:R-:W-:Y:S01]  /*2aed0*/  STL.64 [R1+0x1b90], R18 ;  /* 0x001b901201007387 */ /* 0x000fe20000100a00 */
[----:B------:R-:W-:-:S03]  /*2aee0*/  IMAD R29, R29, 0x100, R0 ;  /* 0x000001001d1d7824 */ /* 0x000fc600078e0200 */
[----:B--2---:R-:W-:Y:S04]  /*2aef0*/  STL.64 [R1+0x1b88], R16 ;  /* 0x001b881001007387 */ /* 0x004fe80000100a00 */
[----:B------:R-:W2:Y:S04]  /*2af00*/  LDL.LU R0, [R1+0x698] ;  /* 0x0006980001007983 */ /* 0x000ea80000300800 */
[----:B----4-:R-:W-:Y:S04]  /*2af10*/  STL.64 [R1+0x1af0], R26 ;  /* 0x001af01a01007387 */ /* 0x010fe80000100a00 */
[----:B------:R0:W-:Y:S04]  /*2af20*/  STL.64 [R1+0x1ae8], R24 ;  /* 0x001ae81801007387 */ /* 0x0001e80000100a00 */
[----:B0-----:R-:W4:Y:S04]  /*2af30*/  LDL.LU R24, [R1+0x190] ;  /* 0x0001900001187983 */ /* 0x001f280000300800 */
[----:B------:R-:W4:Y:S04]  /*2af40*/  LDL.LU R25, [R1+0x194] ;  /* 0x0001940001197983 */ /* 0x000f280000300800 */
        /* <DEDUP_REMOVED lines=25> */
[----:B------:R-:W3:Y:S04]  /*2b0e0*/  LDL.LU R19, [R1+0x22c] ;  /* 0x00022c0001137983 */ /* 0x000ee80000300800 */
[----:B------:R-:W-:Y:S04]  /*2b0f0*/  STL.64 [R1+0x1b60], R10 ;  /* 0x001b600a01007387 */ /* 0x000fe80000100a00 */
[----:B------:R0:W-:Y:S04]  /*2b100*/  STL.64 [R1+0x1b58], R8 ;  /* 0x001b580801007387 */ /* 0x0001e80000100a00 */
[----:B0-----:R-:W2:Y:S04]  /*2b110*/  LDL.LU R8, [R1+0x1e0] ;  /* 0x0001e00001087983 */ /* 0x001ea80000300800 */
[----:B------:R-:W2:Y:S04]  /*2b120*/  LDL.LU R9, [R1+0x1e4] ;  /* 0x0001e40001097983 */ /* 0x000ea80000300800 */
[----:B------:R-:W2:Y:S04]  /*2b130*/  LDL.LU R10, [R1+0x1e8] ;  /* 0x0001e800010a7983 */ /* 0x000ea80000300800 */
[----:B------:R-:W2:Y:S04]  /*2b140*/  LDL.LU R11, [R1+0x1ec] ;  /* 0x0001ec00010b7983 */ /* 0x000ea80000300800 */
[----:B----4-:R-:W-:Y:S04]  /*2b150*/  STL.64 [R1+0x1b10], R26 ;  /* 0x001b101a01007387 */ /* 0x010fe80000100a00 */
[----:B------:R0:W-:Y:S04]  /*2b160*/  STL.64 [R1+0x1b08], R24 ;  /* 0x001b081801007387 */ /* 0x0001e80000100a00 */
[----:B0-----:R-:W4:Y:S04]  /*2b170*/  LDL.LU R24, [R1+0x180] ;  /* 0x0001800001187983 */ /* 0x001f280000300800 */
[----:B------:R-:W4:Y:S04]  /*2b180*/  LDL.LU R25, [R1+0x184] ;  /* 0x0001840001197983 */ /* 0x000f280000300800 */
[----:B------:R-:W2:Y:S04]  /*2b190*/  LDL.LU R26, [R1+0x188] ;  /* 0x00018800011a7983 */ /* 0x000ea80000300800 */
[----:B------:R-:W2:Y:S01]  /*2b1a0*/  LDL.LU R27, [R1+0x18c] ;  /* 0x00018c00011b7983 */ /* 0x000ea20000300800 */
[----:B------:R-:W-:-:S02]  /*2b1b0*/  F2FP.F16.E5M2.UNPACK_B R12, R22 ;  /* 0x00000016ff0c723e */ /* 0x000fc400020004ff */
[----:B------:R-:W-:Y:S02]  /*2b1c0*/  F2FP.F16.E5M2.UNPACK_B R13, R23 ;  /* 0x00000017ff0d723e */ /* 0x000fe400020004ff */
[----:B------:R-:W-:Y:S02]  /*2b1d0*/  F2FP.F16.E5M2.UNPACK_B R14, R28 ;  /* 0x0000001cff0e723e */ /* 0x000fe400020004ff */
[----:B------:R-:W-:Y:S01]  /*2b1e0*/  F2FP.F16.E5M2.UNPACK_B R15, R29 ;  /* 0x0000001dff0f723e */ /* 0x000fe200020004ff */
[----:B--2---:R-:W-:Y:S04]  /*2b1f0*/  STL.64 [R1+0x1b30], R26 ;  /* 0x001b301a01007387 */ /* 0x004fe80000100a00 */
[----:B----4-:R0:W-:Y:S04]  /*2b200*/  STL.64 [R1+0x1b28], R24 ;  /* 0x001b281801007387 */ /* 0x0101e80000100a00 */
[----:B0-----:R-:W2:Y:S04]  /*2b210*/  LDL.LU R24, [R1+0x1b0] ;  /* 0x0001b00001187983 */ /* 0x001ea80000300800 */
[----:B------:R-:W2:Y:S04]  /*2b220*/  LDL.LU R25, [R1+0x1b4] ;  /* 0x0001b40001197983 */ /* 0x000ea80000300800 */
[----:B------:R-:W4:Y:S04]  /*2b230*/  LDL.LU R26, [R1+0x1b8] ;  /* 0x0001b800011a7983 */ /* 0x000f280000300800 */
[----:B------:R-:W4:Y:S01]  /*2b240*/  LDL.LU R27, [R1+0x1bc] ;  /* 0x0001bc00011b7983 */ /* 0x000f220000300800 */
[C---:B---3--:R-:W-:Y:S03]  /*2b250*/  HMMA.16816.F32 R16, R12.reuse, R20, R16 ;  /* 0x000000140c10723c */ /* 0x048fe60000001810 */
[----:B----4-:R-:W-:Y:S04]  /*2b260*/  STL.64 [R1+0x1b40], R26 ;  /* 0x001b401a01007387 */ /* 0x010fe80000100a00 */
[----:B--2---:R0:W-:Y:S04]  /*2b270*/  STL.64 [R1+0x1b38], R24 ;  /* 0x001b381801007387 */ /* 0x0041e80000100a00 */
[----:B0-----:R-:W2:Y:S04]  /*2b280*/  LDL.LU R24, [R1+0x1c0] ;  /* 0x0001c00001187983 */ /* 0x001ea80000300800 */
[----:B------:R-:W2:Y:S04]  /*2b290*/  LDL.LU R25, [R1+0x1c4] ;  /* 0x0001c40001197983 */ /* 0x000ea80000300800 */
[----:B------:R-:W2:Y:S04]  /*2b2a0*/  LDL.LU R26, [R1+0x1c8] ;  /* 0x0001c800011a7983 */ /* 0x000ea80000300800 */
[----:B------:R-:W2:Y:S04]  /*2b2b0*/  LDL.LU R27, [R1+0x1cc] ;  /* 0x0001cc00011b7983 */ /* 0x000ea80000300800 */
        /* <DEDUP_REMOVED lines=38> */
[----:B---3--:R-:W-:Y:S01]  /*2b520*/  IMAD R22, R22, 0x100, R16 ;  /* 0x0000010016167824 */ /* 0x008fe200078e0210 */
[----:B--2---:R-:W-:-:S15]  /*2b530*/  HMMA.16816.F32 R24, R12, R10, R24 ;  /* 0x0000000a0c18723c */ /* 0x004fde0000001818 */
[----:B------:R-:W-:-:S04]  /*2b540*/  NOP ;  /* 0x0000000000007918 */ /* 0x000fc80000000000 */
[----:B------:R-:W-:Y:S04]  /*2b550*/  STL.64 [R1+0x1b0], R24 ;  /* 0x0001b01801007387 */ /* 0x000fe80000100a00 */
[----:B------:R0:W-:Y:S04]  /*2b560*/  STL.64 [R1+0x1b8], R26 ;  /* 0x0001b81a01007387 */ /* 0x0001e80000100a00 */
[----:B0-----:R-:W2:Y:S04]  /*2b570*/  LDL.LU.64 R26, [R1+0x1b30] ;  /* 0x001b3000011a7983 */ /* 0x001ea80000300a00 */
[----:B------:R-:W2:Y:S04]  /*2b580*/  LDL.LU.64 R24, [R1+0x1b28] ;  /* 0x001b280001187983 */ /* 0x000ea80000300a00 */
[----:B------:R-:W4:Y:S01]  /*2b590*/  LDL.LU R16, [R1+0x1b24] ;  /* 0x001b240001107983 */ /* 0x000f220000300800 */
[----:B------:R-:W-:-:S02]  /*2b5a0*/  IMAD R28, R28, 0x100, R17 ;  /* 0x000001001c1c7824 */ /* 0x000fc400078e0211 */
[----:B----4-:R-:W-:Y:S02]  /*2b5b0*/  IMAD R23, R23, 0x100, R16 ;  /* 0x0000010017177824 */ /* 0x010fe400078e0210 */
[----:B------:R-:W2:Y:S04]  /*2b5c0*/  LDL.LU R16, [R1+0x1b20] ;  /* 0x001b200001107983 */ /* 0x000ea80000300800 */
[----:B------:R-:W2:Y:S01]  /*2b5d0*/  LDL.LU R17, [R1+0x1b1c] ;  /* 0x001b1c0001117983 */ /* 0x000ea20000300800 */
[----:B------:R-:W-:-:S03]  /*2b5e0*/  IMAD R29, R29, 0x100, R0 ;  /* 0x000001001d1d7824 */ /* 0x000fc600078e0200 */
[----:B------:R-:W3:Y:S01]  /*2b5f0*/  LDL.LU R0, [R1+0x1b18] ;  /* 0x001b180001007983 */ /* 0x000ee20000300800 */
[----:B--2---:R-:W-:Y:S03]  /*2b600*/  HMMA.16816.F32 R12, R12, R16, R24 ;  /* 0x000000100c0c723c */ /* 0x004fe60000001818 */
[----:B------:R-:W2:Y:S04]  /*2b610*/  LDL.LU.64 R26, [R1+0x1b10] ;  /* 0x001b1000011a7983 */ /* 0x000ea80000300a00 */
[----:B------:R-:W2:Y:S04]  /*2b620*/  LDL.LU.64 R24, [R1+0x1b08] ;  /* 0x001b080001187983 */ /* 0x000ea80000300a00 */
        /* <DEDUP_REMOVED lines=40> */
[----:B0-----:R-:W4:Y:S04]  /*2b8b0*/  LDL.LU R4, [R1+0x120] ;  /* 0x0001200001047983 */ /* 0x001f280000300800 */
[----:B------:R-:W4:Y:S04]  /*2b8c0*/  LDL.LU R5, [R1+0x124] ;  /* 0x0001240001057983 */ /* 0x000f280000300800 */
[----:B------:R-:W4:Y:S04]  /*2b8d0*/  LDL.LU R6, [R1+0x128] ;  /* 0x0001280001067983 */ /* 0x000f280000300800 */
[----:B------:R-:W4:Y:S01]  /*2b8e0*/  LDL.LU R7, [R1+0x12c] ;  /* 0x00012c0001077983 */ /* 0x000f220000300800 */
[----:B--2---:R-:W-:-:S15]  /*2b8f0*/  HMMA.16816.F32 R24, R12, R8, R24 ;  /* 0x000000080c18723c */ /* 0x004fde0000001818 */
[----:B------:R-:W-:-:S04]  /*2b900*/  NOP ;  /* 0x0000000000007918 */ /* 0x000fc80000000000 */
[----:B------:R-:W-:Y:S04]  /*2b910*/  STL.64 [R1+0x150], R24 ;  /* 0x0001501801007387 */ /* 0x000fe80000100a00 */
[----:B------:R0:W-:Y:S04]  /*2b920*/  STL.64 [R1+0x158], R26 ;  /* 0x0001581a01007387 */ /* 0x0001e80000100a00 */
[----:B0-----:R-:W2:Y:S01]  /*2b930*/  LDL.LU.64 R26, [R1+0x1ab0] ;  /* 0x001ab000011a7983 */ /* 0x001ea20000300a00 */
[----:B----4-:R-:W-:Y:S03]  /*2b940*/  HMMA.16816.F32 R4, R12, R10, R4 ;  /* 0x0000000a0c04723c */ /* 0x010fe60000001804 */
[----:B------:R-:W-:Y:S04]  /*2b950*/  STL.64 [R1+0x1a48], R10 ;  /* 0x001a480a01007387 */ /* 0x000fe80000100a00 */
[----:B------:R3:W-:-:S12]  /*2b960*/  STL.64 [R1+0x1a40], R8 ;  /* 0x001a400801007387 */ /* 0x0007d80000100a00 */
[----:B------:R0:W-:Y:S04]  /*2b970*/  STL.64 [R1+0x140], R4 ;  /* 0x0001400401007387 */ /* 0x0001e80000100a00 */
[----:B------:R1:W-:Y:S04]  /*2b980*/  STL.64 [R1+0x148], R6 ;  /* 0x0001480601007387 */ /* 0x0003e80000100a00 */
[----:B------:R-:W4:Y:S04]  /*2b990*/  LDL.LU R24, [R1] ;  /* 0x0000000001187983 */ /* 0x000f280000300800 */
[----:B------:R-:W4:Y:S01]  /*2b9a0*/  LDL.LU R25, [R1+0x4] ;  /* 0x0000040001197983 */ /* 0x000f220000300800 */
[----:B---3--:R-:W-:-:S02]  /*2b9b0*/  IMAD.MOV.U32 R9, RZ, RZ, R0 ;  /* 0x000000ffff097224 */ /* 0x008fc400078e0000 */
[----:B--2---:R-:W-:Y:S02]  /*2b9c0*/  IMAD R22, R27, 0x100, R26 ;  /* 0x000001001b167824 */ /* 0x004fe400078e021a */
[----:B------:R-:W2:Y:S04]  /*2b9d0*/  LDL.LU R26, [R1+0x8] ;  /* 0x00000800011a7983 */ /* 0x000ea80000300800 */
[----:B------:R-:W2:Y:S04]  /*2b9e0*/  LDL.LU R27, [R1+0xc] ;  /* 0x00000c00011b7983 */ /* 0x000ea80000300800 */
[----:B------:R-:W3:Y:S04]  /*2b9f0*/  LDL.LU R8, [R1+0x40] ;  /* 0x0000400001087983 */ /* 0x000ee80000300800 */
[----:B------:R-:W2:Y:S04]  /*2ba00*/  LDL.LU R0, [R1+0x1aa8] ;  /* 0x001aa80001007983 */ /* 0x000ea80000300800 */
[----:B------:R-:W3:Y:S04]  /*2ba10*/  LDL.LU R10, [R1+0x48] ;  /* 0x00004800010a7983 */ /* 0x000ee80000300800 */
[----:B------:R-:W3:Y:S04]  /*2ba20*/  LDL.LU R11, [R1+0x4c] ;  /* 0x00004c00010b7983 */ /* 0x000ee80000300800 */
[----:B0-----:R-:W3:Y:S04]  /*2ba30*/  LDL.LU R4, [R1+0x90] ;  /* 0x0000900001047983 */ /* 0x001ee80000300800 */
[----:B------:R-:W3:Y:S04]  /*2ba40*/  LDL.LU R5, [R1+0x94] ;  /* 0x0000940001057983 */ /* 0x000ee80000300800 */
[----:B-1----:R-:W3:Y:S04]  /*2ba50*/  LDL.LU R6, [R1+0x98] ;  /* 0x0000980001067983 */ /* 0x002ee80000300800 */
[----:B------:R-:W4:Y:S04]  /*2ba60*/  LDL.LU R16, [R1+0x6a8] ;  /* 0x0006a80001107983 */ /* 0x000f280000300800 */
[----:B------:R-:W4:Y:S04]  /*2ba70*/  LDL.LU R23, [R1+0x6a4] ;  /* 0x0006a40001177983 */ /* 0x000f280000300800 */
[----:B------:R-:W4:Y:S04]  /*2ba80*/  LDL.LU R17, [R1+0x6b0] ;  /* 0x0006b00001117983 */ /* 0x000f280000300800 */
[----:B------:R-:W4:Y:S04]  /*2ba90*/  LDL.LU R28, [R1+0x6ac] ;  /* 0x0006ac00011c7983 */ /* 0x000f280000300800 */
[----:B------:R-:W4:Y:S01]  /*2baa0*/  LDL.LU R29, [R1+0x6b8] ;  /* 0x0006b800011d7983 */ /* 0x000f220000300800 */
[----:B--2---:R-:W-:-:S03]  /*2bab0*/  IMAD.MOV.U32 R7, RZ, RZ, R0 ;  /* 0x000000ffff077224 */ /* 0x004fc600078e0000 */
        /* <DEDUP_REMOVED lines=13> */
[----:B----4-:R-:W-:-:S02]  /*2bb90*/  IMAD R23, R23, 0x100, R16 ;  /* 0x0000010017177824 */ /* 0x010fc400078e0210 */
[----:B------:R-:W-:Y:S01]  /*2bba0*/  IMAD R28, R28, 0x100, R17 ;  /* 0x000001001c1c7824 */ /* 0x000fe200078e0211 */
        /* <DEDUP_REMOVED lines=10> */
[----:B------:R-:W3:Y:S04]  /*2bc50*/  LDL.LU R10, [R1+0x78] ;  /* 0x00007800010a7983 */ /* 0x000ee80000300800 */
[----:B------:R-:W3:Y:S04]  /*2bc60*/  LDL.LU R11, [R1+0x7c] ;  /* 0x00007c00010b7983 */ /* 0x000ee80000300800 */
[----:B------:R-:W-:Y:S04]  /*2bc70*/  STL.64 [R1+0x1a38], R26 ;  /* 0x001a381a01007387 */ /* 0x000fe80000100a00 */
[----:B------:R0:W-:Y:S04]  /*2bc80*/  STL.64 [R1+0x1a30], R24 ;  /* 0x001a301801007387 */ /* 0x0001e80000100a00 */
[----:B0-----:R-:W4:Y:S04]  /*2bc90*/  LDL.LU R24, [R1+0x20] ;  /* 0x0000200001187983 */ /* 0x001f280000300800 */
[----:B------:R-:W4:Y:S04]  /*2bca0*/  LDL.LU R25, [R1+0x24] ;  /* 0x0000240001197983 */ /* 0x000f280000300800 */
[----:B------:R-:W4:Y:S04]  /*2bcb0*/  LDL.LU R26, [R1+0x28] ;  /* 0x00002800011a7983 */ /* 0x000f280000300800 */
[----:B------:R-:W4:Y:S04]  /*2bcc0*/  LDL.LU R27, [R1+0x2c] ;  /* 0x00002c00011b7983 */ /* 0x000f280000300800 */
[----:B------:R-:W2:Y:S04]  /*2bcd0*/  LDL.LU R16, [R1+0x1aa4] ;  /* 0x001aa40001107983 */ /* 0x000ea80000300800 */
[----:B------:R-:W2:Y:S01]  /*2bce0*/  LDL.LU R17, [R1+0x1aa0] ;  /* 0x001aa00001117983 */ /* 0x000ea20000300800 */
[----:B------:R-:W-:Y:S01]  /*2bcf0*/  IMAD R29, R0, 0x100, R29 ;  /* 0x00000100001d7824 */ /* 0x000fe200078e021d */
[----:B--2---:R-:W-:Y:S02]  /*2bd00*/  HMMA.16816.F32 R12, R12, R16, R4 ;  /* 0x000000100c0c723c */ /* 0x004fe40000001804 */
[----:B------:R-:W2:Y:S04]  /*2bd10*/  LDL.LU.64 R6, [R1+0x1a98] ;  /* 0x001a980001067983 */ /* 0x000ea80000300a00 */
[----:B------:R-:W2:-:S13]  /*2bd20*/  LDL.LU.64 R4, [R1+0x1a90] ;  /* 0x001a900001047983 */ /* 0x000e9a0000300a00 */
        /* <DEDUP_REMOVED lines=32> */
[----:B------:R-:W3:Y:S04]  /*2bf30*/  LDL.LU.64 R4, [R1+0x1a60] ;  /* 0x001a600001047983 */ /* 0x000ee80000300a00 */
[----:B------:R-:W2:Y:S04]  /*2bf40*/  LDL.LU R2, [R1+0x6c0] ;  /* 0x0006c00001027983 */ /* 0x000ea80000300800 */
[----:B------:R-:W2:Y:S04]  /*2bf50*/  LDL.LU R3, [R1+0x6c8] ;  /* 0x0006c80001037983 */ /* 0x000ea80000300800 */
[----:B------:R-:W-:Y:S01]  /*2bf60*/  STL [R1+0x18dc], R0 ;  /* 0x0018dc0001007387 */ /* 0x000fe20000100800 */
[----:B---3--:R-:W-:-:S15]  /*2bf70*/  HMMA.16816.F32 R8, R12, R4, R8 ;  /* 0x000000040c08723c */ /* 0x008fde0000001808 */
        /* <DEDUP_REMOVED lines=9> */
[----:B------:R-:W-:Y:S04]  /*2c010*/  STL [R1+0xa0], R8 ;  /* 0x0000a00801007387 */ /* 0x000fe80000100800 */
[----:B------:R0:W-:Y:S01]  /*2c020*/  STL.64 [R1+0xa8], R10 ;  /* 0x0000a80a01007387 */ /* 0x0001e20000100a00 */
[----:B------:R-:W-:-:S03]  /*2c030*/  IMAD.MOV.U32 R0, RZ, RZ, R9 ;  /* 0x000000ffff007224 */ /* 0x000fc600078e0009 */
[----:B0-----:R-:W2:Y:S04]  /*2c040*/  LDL.LU.64 R10, [R1+0x1a48] ;  /* 0x001a4800010a7983 */ /* 0x001ea80000300a00 */
[----:B------:R-:W4:Y:S04]  /*2c050*/  LDL.LU.64 R8, [R1+0x1a40] ;  /* 0x001a400001087983 */ /* 0x000f280000300a00 */
[----:B------:R-:W-:Y:S01]  /*2c060*/  STL [R1+0x1940], R0 ;  /* 0x0019400001007387 */ /* 0x000fe20000100800 */
[----:B----4-:R-:W-:-:S15]  /*2c070*/  HMMA.16816.F32 R24, R12, R8, R24 ;  /* 0x000000080c18723c */ /* 0x010fde0000001818 */
[----:B------:R-:W-:-:S04]  /*2c080*/  NOP ;  /* 0x0000000000007918 */ /* 0x000fc80000000000 */
[----:B------:R-:W-:Y:S04]  /*2c090*/  STL.64 [R1+0x50], R24 ;  /* 0x0000501801007387 */ /* 0x000fe80000100a00 */
[----:B------:R0:W-:Y:S04]  /*2c0a0*/  STL.64 [R1+0x58], R26 ;  /* 0x0000581a01007387 */ /* 0x0001e80000100a00 */
[----:B0-----:R-:W2:Y:S04]  /*2c0b0*/  LDL.LU.64 R26, [R1+0x1a38] ;  /* 0x001a3800011a7983 */ /* 0x001ea80000300a00 */
[----:B------:R-:W2:Y:S02]  /*2c0c0*/  LDL.LU.64 R24, [R1+0x1a30] ;  /* 0x001a300001187983 */ /* 0x000ea40000300a00 */
[----:B--2---:R-:W-:Y:S02]  /*2c0d0*/  HMMA.16816.F32 R8, R12, R10, R24 ;  /* 0x0000000a0c08723c */ /* 0x004fe40000001818 */
[----:B------:R-:W2:Y:S04]  /*2c0e0*/  LDL.LU.64 R26, [R1+0x1a28] ;  /* 0x001a2800011a7983 */ /* 0x000ea80000300a00 */
[----:B------:R-:W4:-:S13]  /*2c0f0*/  LDL.LU.64 R24, [R1+0x1a20] ;  /* 0x001a200001187983 */ /* 0x000f1a0000300a00 */
[----:B------:R2:W-:Y:S04]  /*2c100*/  STL.64 [R1], R8 ;  /* 0x0000000801007387 */ /* 0x0005e80000100a00 */
[----:B------:R0:W-:Y:S01]  /*2c110*/  STL.64 [R1+0x8], R10 ;  /* 0x0000080a01007387 */ /* 0x0001e20000100a00 */
[----:B--2---:R-:W-:-:S03]  /*2c120*/  IMAD.MOV.U32 R8, RZ, RZ, R27 ;  /* 0x000000ffff087224 */ /* 0x004fc600078e001b */
[----:B------:R-:W4:Y:S04]  /*2c130*/  LDL.LU R27, [R1+0x1a1c] ;  /* 0x001a1c00011b7983 */ /* 0x000f280000300800 */
[----:B------:R-:W2:Y:S04]  /*2c140*/  LDL.LU R9, [R1+0x14] ;  /* 0x0000140001097983 */ /* 0x000ea80000300800 */
[----:B0-----:R-:W2:Y:S04]  /*2c150*/  LDL.LU R10, [R1+0x18] ;  /* 0x00001800010a7983 */ /* 0x001ea80000300800 */
[----:B------:R-:W2:Y:S01]  /*2c160*/  LDL.LU R11, [R1+0x1c] ;  /* 0x00001c00010b7983 */ /* 0x000ea20000300800 */
[----:B---3--:R-:W-:-:S02]  /*2c170*/  IMAD R2, R2, 0x100, R4 ;  /* 0x0000010002027824 */ /* 0x008fc400078e0204 */
[----:B------:R-:W-:Y:S02]  /*2c180*/  IMAD R3, R3, 0x100, R5 ;  /* 0x0000010003037824 */ /* 0x000fe400078e0205 */
[----:B------:R-:W-:Y:S02]  /*2c190*/  IMAD R4, R19, 0x100, R18 ;  /* 0x0000010013047824 */ /* 0x000fe400078e0212 */
[----:B------:R-:W-:Y:S01]  /*2c1a0*/  IMAD R5, R21, 0x100, R20 ;  /* 0x0000010015057824 */ /* 0x000fe200078e0214 */
[----:B------:R-:W-:Y:S02]  /*2c1b0*/  F2FP.F16.E5M2.UNPACK_B R20, R29.H1 ;  /* 0x0000001dff14723e */ /* 0x000fe400030004ff */
[----:B------:R-:W-:Y:S02]  /*2c1c0*/  F2FP.F16.E5M2.UNPACK_B R21, R28.H1 ;  /* 0x0000001cff15723e */ /* 0x000fe400030004ff */
[----:B------:R-:W-:Y:S02]  /*2c1d0*/  F2FP.F16.E5M2.UNPACK_B R19, R22.H1 ;  /* 0x00000016ff13723e */ /* 0x000fe400030004ff */
[----:B------:R-:W-:Y:S01]  /*2c1e0*/  F2FP.F16.E5M2.UNPACK_B R18, R23.H1 ;  /* 0x00000017ff12723e */ /* 0x000fe200030004ff */
[----:B----4-:R-:W-:Y:S01]  /*2c1f0*/  HMMA.16816.F32 R24, R12, R16, R24 ;  /* 0x000000100c18723c */ /* 0x010fe20000001818 */
[----:B------:R-:W-:-:S02]  /*2c200*/  F2FP.F16.E5M2.UNPACK_B R12, R2 ;  /* 0x00000002ff0c723e */ /* 0x000fc400020004ff */
[----:B------:R-:W-:Y:S02]  /*2c210*/  F2FP.F16.E5M2.UNPACK_B R13, R3 ;  /* 0x00000003ff0d723e */ /* 0x000fe400020004ff */
[----:B------:R-:W-:Y:S02]  /*2c220*/  F2FP.F16.E5M2.UNPACK_B R14, R4 ;  /* 0x00000004ff0e723e */ /* 0x000fe400020004ff */
[----:B------:R-:W-:-:S07]  /*2c230*/  F2FP.F16.E5M2.UNPACK_B R15, R5 ;  /* 0x00000005ff0f723e */ /* 0x000fce00020004ff */
[C---:B--2---:R-:W-:Y:S05]  /*2c240*/  HMMA.16816.F32 R4, R12.reuse, R20, R8 ;  /* 0x000000140c04723c */ /* 0x044fea0000001808 */
[----:B------:R-:W-:Y:S04]  /*2c250*/  STL [R1+0x184c], R27 ;  /* 0x00184c1b01007387 */ /* 0x000fe80000100800 */
[----:B------:R-:W-:Y:S04]  /*2c260*/  STL [R1+0x1a18], R26 ;  /* 0x001a181a01007387 */ /* 0x000fe80000100800 */
[----:B------:R-:W-:Y:S04]  /*2c270*/  STL.64 [R1+0x1a10], R24 ;  /* 0x001a101801007387 */ /* 0x000fe80000100a00 */
[----:B------:R-:W2:Y:S04]  /*2c280*/  LDL.LU R17, [R1+0x334] ;  /* 0x0003340001117983 */ /* 0x000ea80000300800 */
[----:B------:R-:W-:Y:S04]  /*2c290*/  STL.64 [R1+0x10], R4 ;  /* 0x0000100401007387 */ /* 0x000fe80000100a00 */
[----:B------:R-:W-:Y:S04]  /*2c2a0*/  STL.64 [R1+0x18], R6 ;  /* 0x0000180601007387 */ /* 0x000fe80000100a00 */
[----:B------:R-:W3:Y:S04]  /*2c2b0*/  LDL.LU R22, [R1+0x6e4] ;  /* 0x0006e40001167983 */ /* 0x000ee80000300800 */
[----:B------:R-:W3:Y:S04]  /*2c2c0*/  LDL.LU R23, [R1+0x6ec] ;  /* 0x0006ec0001177983 */ /* 0x000ee80000300800 */
[----:B---3--:R-:W-:Y:S04]  /*2c2d0*/  STL.64 [R1+0x19c8], R22 ;  /* 0x0019c81601007387 */ /* 0x008fe80000100a00 */
        /* <DEDUP_REMOVED lines=30> */
[----:B----4-:R-:W-:Y:S04]  /*2c4c0*/  STL.64 [R1+0x19f8], R22 ;  /* 0x0019f81601007387 */ /* 0x010fe80000100a00 */
[----:B---3--:R0:W-:Y:S04]  /*2c4d0*/  STL.64 [R1+0x19f0], R20 ;  /* 0x0019f01401007387 */ /* 0x0081e80000100a00 */
[----:B0-----:R-:W3:Y:S04]  /*2c4e0*/  LDL.LU R20, [R1+0x80] ;  /* 0x0000800001147983 */ /* 0x001ee80000300800 */
[----:B------:R-:W3:Y:S04]  /*2c4f0*/  LDL.LU R21, [R1+0x84] ;  /* 0x0000840001157983 */ /* 0x000ee80000300800 */
[----:B------:R-:W4:Y:S04]  /*2c500*/  LDL.LU R22, [R1+0x88] ;  /* 0x0000880001167983 */ /* 0x000f280000300800 */
[----:B------:R-:W4:Y:S01]  /*2c510*/  LDL.LU R23, [R1+0x8c] ;  /* 0x00008c0001177983 */ /* 0x000f220000300800 */
[----:B--2---:R-:W-:Y:S01]  /*2c520*/  HMMA.16816.F32 R24, R12, R18, R24 ;  /* 0x000000120c18723c */ /* 0x004fe20000001818 */
[----:B------:R-:W-:-:S02]  /*2c530*/  F2FP.F16.E5M2.UNPACK_B R2, R2.H1 ;  /* 0x00000002ff02723e */ /* 0x000fc400030004ff */
[----:B----4-:R-:W-:Y:S04]  /*2c540*/  STL.64 [R1+0x1a08], R22 ;  /* 0x001a081601007387 */ /* 0x010fe80000100a00 */
[----:B---3--:R0:W-:Y:S04]  /*2c550*/  STL.64 [R1+0x1a00], R20 ;  /* 0x001a001401007387 */ /* 0x0081e80000100a00 */
[----:B0-----:R-:W2:Y:S04]  /*2c560*/  LDL.LU R20, [R1+0x60] ;  /* 0x0000600001147983 */ /* 0x001ea80000300800 */
[----:B------:R-:W2:Y:S04]  /*2c570*/  LDL.LU R21, [R1+0x64] ;  /* 0x0000640001157983 */ /* 0x000ea80000300800 */
[----:B------:R-:W2:Y:S04]  /*2c580*/  LDL.LU R22, [R1+0x68] ;  /* 0x0000680001167983 */ /* 0x000ea80000300800 */
[----:B------:R-:W2:Y:S04]  /*2c590*/  LDL.LU R23, [R1+0x6c] ;  /* 0x00006c0001177983 */ /* 0x000ea80000300800 */
[----:B------:R-:W3:Y:S04]  /*2c5a0*/  LDL.LU R11, [R1+0x344] ;  /* 0x00034400010b7983 */ /* 0x000ee80000300800 */
[----:B------:R-:W4:Y:S04]  /*2c5b0*/  LDL.LU R16, [R1+0x330] ;  /* 0x0003300001107983 */ /* 0x000f280000300800 */
[----:B------:R-:W3:Y:S04]  /*2c5c0*/  LDL.LU R28, [R1+0x6f4] ;  /* 0x0006f400011c7983 */ /* 0x000ee80000300800 */
[----:B------:R-:W3:Y:S04]  /*2c5d0*/  LDL.LU R0, [R1+0x700] ;  /* 0x0007000001007983 */ /* 0x000ee80000300800 */
[----:B------:R-:W3:Y:S04]  /*2c5e0*/  LDL.LU R29, [R1+0x6fc] ;  /* 0x0006fc00011d7983 */ /* 0x000ee80000300800 */
[----:B------:R-:W-:Y:S04]  /*2c5f0*/  STL [R1+0x24], R25 ;  /* 0x0000241901007387 */ /* 0x000fe80000100800 */
[----:B------:R0:W-:Y:S02]  /*2c600*/  STL.64 [R1+0x28], R26 ;  /* 0x0000281a01007387 */ /* 0x0001e40000100a00 */
[----:B0-----:R-:W-:-:S02]  /*2c610*/  IMAD.MOV.U32 R27, RZ, RZ, R24 ;  /* 0x000000ffff1b7224 */ /* 0x001fc400078e0018 */
[----:B------:R-:W3:Y:S04]  /*2c620*/  LDL.LU R26, [R1+0x1a18] ;  /* 0x001a1800011a7983 */ /* 0x000ee80000300800 */
[----:B------:R-:W4:Y:S01]  /*2c630*/  LDL.LU.64 R24, [R1+0x1a10] ;  /* 0x001a100001187983 */ /* 0x000f220000300a00 */
[----:B------:R-:W-:-:S07]  /*2c640*/  F2FP.F16.E5M2.UNPACK_B R3, R3.H1 ;  /* 0x00000003ff03723e */ /* 0x000fce00030004ff */
[----:B--2---:R-:W-:Y:S01]  /*2c650*/  HMMA.16816.F32 R20, R12, R2, R20 ;  /* 0x000000020c14723c */ /* 0x004fe20000001814 */
[----:B---3--:R-:W-:Y:S04]  /*2c660*/  STL.64 [R1+0x1858], R26 ;  /* 0x0018581a01007387 */ /* 0x008fe80000100a00 */
[----:B----4-:R0:W-:Y:S04]  /*2c670*/  STL.64 [R1+0x1850], R24 ;  /* 0x0018501801007387 */ /* 0x0101e80000100a00 */
[----:B0-----:R-:W2:Y:S04]  /*2c680*/  LDL.LU R24, [R1+0x110] ;  /* 0x0001100001187983 */ /* 0x001ea80000300800 */
[----:B------:R-:W2:Y:S04]  /*2c690*/  LDL.LU R25, [R1+0x114] ;  /* 0x0001140001197983 */ /* 0x000ea80000300800 */
[----:B------:R-:W2:Y:S04]  /*2c6a0*/  LDL.LU R26, [R1+0x118] ;  /* 0x00011800011a7983 */ /* 0x000ea80000300800 */
[----:B------:R-:W2:Y:S04]  /*2c6b0*/  LDL.LU R27, [R1+0x11c] ;  /* 0x00011c00011b7983 */ /* 0x000ea80000300800 */
[----:B------:R-:W-:Y:S04]  /*2c6c0*/  STL.64 [R1+0x30], R20 ;  /* 0x0000301401007387 */ /* 0x000fe80000100a00 */
[----:B------:R0:W-:Y:S04]  /*2c6d0*/  STL.64 [R1+0x38], R22 ;  /* 0x0000381601007387 */ /* 0x0001e80000100a00 */
[----:B0-----:R-:W3:Y:S04]  /*2c6e0*/  LDL.LU.64 R22, [R1+0x1a08] ;  /* 0x001a080001167983 */ /* 0x001ee80000300a00 */
[----:B------:R-:W3:Y:S01]  /*2c6f0*/  LDL.LU.64 R20, [R1+0x1a00] ;  /* 0x001a000001147983 */ /* 0x000ee20000300a00 */
[----:B------:R-:W-:-:S02]  /*2c700*/  F2FP.F16.E5M2.UNPACK_B R4, R4.H1 ;  /* 0x00000004ff04723e */ /* 0x000fc400030004ff */
[----:B------:R-:W-:-:S07]  /*2c710*/  F2FP.F16.E5M2.UNPACK_B R5, R5.H1 ;  /* 0x00000005ff05723e */ /* 0x000fce00030004ff */
[----:B---3--:R-:W-:-:S15]  /*2c720*/  HMMA.16816.F32 R20, R12, R4, R20 ;  /* 0x000000040c14723c */ /* 0x008fde0000001814 */
[----:B------:R-:W-:-:S04]  /*2c730*/  NOP ;  /* 0x0000000000007918 */ /* 0x000fc80000000000 */
        /* <DEDUP_REMOVED lines=13> */
[----:B------:R-:W-:Y:S01]  /*2c810*/  F2FP.F16.E5M2.UNPACK_B R9, R9.H1 ;  /* 0x00000009ff09723e */ /* 0x000fe200030004ff */
[----:B------:R0:W-:Y:S04]  /*2c820*/  STL.64 [R1+0x1998], R6 ;  /* 0x0019980601007387 */ /* 0x0001e80000100a00 */
[----:B0-----:R-:W4:Y:S04]  /*2c830*/  LDL.LU R6, [R1+0x6f0] ;  /* 0x0006f00001067983 */ /* 0x001f280000300800 */
[----:B------:R-:W2:Y:S04]  /*2c840*/  LDL.LU R7, [R1+0x6f8] ;  /* 0x0006f80001077983 */ /* 0x000ea80000300800 */
[----:B------:R0:W-:Y:S04]  /*2c850*/  STL.64 [R1+0x1990], R4 ;  /* 0x0019900401007387 */ /* 0x0001e80000100a00 */
[----:B0-----:R-:W2:Y:S01]  /*2c860*/  LDL.LU R5, [R1+0x6e8] ;  /* 0x0006e80001057983 */ /* 0x001ea20000300800 */
        /* <DEDUP_REMOVED lines=12> */
[----:B0-----:R-:W3:Y:S01]  /*2c930*/  LDL.LU.64 R22, [R1+0x19c8] ;  /* 0x0019c80001167983 */ /* 0x001ee20000300a00 */
[----:B------:R-:W-:Y:S02]  /*2c940*/  F2FP.F16.E5M2.UNPACK_B R16, R16.H1 ;  /* 0x00000010ff10723e */ /* 0x000fe400030004ff */
[----:B------:R-:W-:Y:S01]  /*2c950*/  F2FP.F16.E5M2.UNPACK_B R17, R17.H1 ;  /* 0x00000011ff11723e */ /* 0x000fe200030004ff */
[----:B--2---:R-:W-:Y:S01]  /*2c960*/  IMAD R28, R28, 0x100, R7 ;  /* 0x000001001c1c7824 */ /* 0x004fe200078e0207 */
[----:B------:R-:W2:Y:S04]  /*2c970*/  LDL.LU.64 R20, [R1+0x19c0] ;  /* 0x0019c00001147983 */ /* 0x000ea80000300a00 */
[----:B------:R-:W-:Y:S04]  /*2c980*/  STL.64 [R1+0x1978], R10 ;  /* 0x0019780a01007387 */ /* 0x000fe80000100a00 */
[----:B------:R-:W-:Y:S04]  /*2c990*/  STL.64 [R1+0x1970], R8 ;  /* 0x0019700801007387 */ /* 0x000fe80000100a00 */
[----:B------:R-:W-:Y:S04]  /*2c9a0*/  STL [R1+0x1948], R16 ;  /* 0x0019481001007387 */ /* 0x000fe80000100800 */
[----:B------:R-:W-:Y:S01]  /*2c9b0*/  STL [R1+0x1944], R17 ;  /* 0x0019441101007387 */ /* 0x000fe20000100800 */
[----:B---3--:R-:W-:-:S02]  /*2c9c0*/  IMAD R22, R22, 0x100, R5 ;  /* 0x0000010016167824 */ /* 0x008fc400078e0205 */
[----:B----4-:R-:W-:Y:S02]  /*2c9d0*/  IMAD R23, R23, 0x100, R6 ;  /* 0x0000010017177824 */ /* 0x010fe400078e0206 */
[----:B------:R-:W-:-:S15]  /*2c9e0*/  HMMA.16816.F32 R4, R12, R16, R24 ;  /* 0x000000100c04723c */ /* 0x000fde0000001818 */
[----:B------:R-:W-:-:S04]  /*2c9f0*/  NOP ;  /* 0x0000000000007918 */ /* 0x000fc80000000000 */
[----:B------:R-:W-:Y:S04]  /*2ca00*/  STL.64 [R1+0x80], R4 ;  /* 0x0000800401007387 */ /* 0x000fe80000100a00 */
[----:B------:R-:W-:Y:S04]  /*2ca10*/  STL.64 [R1+0x88], R6 ;  /* 0x0000880601007387 */ /* 0x000fe80000100a00 */
[----:B------:R-:W3:Y:S04]  /*2ca20*/  LDL.LU R24, [R1+0x140] ;  /* 0x0001400001187983 */ /* 0x000ee80000300800 */
        /* <DEDUP_REMOVED lines=59> */
[----:B------:R-:W-:Y:S04]  /*2cde0*/  STL.64 [R1+0x1988], R10 ;  /* 0x0019880a01007387 */ /* 0x000fe80000100a00 */
[----:B------:R0:W-:Y:S04]  /*2cdf0*/  STL.64 [R1+0x1980], R8 ;  /* 0x0019800801007387 */ /* 0x0001e80000100a00 */
[----:B0-----:R-:W2:Y:S04]  /*2ce00*/  LDL.LU R8, [R1+0x1e0] ;  /* 0x0001e00001087983 */ /* 0x001ea80000300800 */
        /* <DEDUP_REMOVED lines=9> */
[----:B------:R-:W-:-:S02]  /*2cea0*/  F2FP.F16.E5M2.UNPACK_B R12, R22 ;  /* 0x00000016ff0c723e */ /* 0x000fc400020004ff */
[----:B------:R-:W-:Y:S02]  /*2ceb0*/  F2FP.F16.E5M2.UNPACK_B R13, R23 ;  /* 0x00000017ff0d723e */ /* 0x000fe400020004ff */
[----:B------:R-:W-:Y:S02]  /*2cec0*/  F2FP.F16.E5M2.UNPACK_B R14, R28 ;  /* 0x0000001cff0e723e */ /* 0x000fe400020004ff */
[----:B------:R-:W-:Y:S01]  /*2ced0*/  F2FP.F16.E5M2.UNPACK_B R15, R29 ;  /* 0x0000001dff0f723e */ /* 0x000fe200020004ff */
        /* <DEDUP_REMOVED lines=111> */
[----:B------:R-:W4:Y:S02]  /*2d5d0*/  LDL.LU R7, [R1+0x15c] ;  /* 0x00015c0001077983 */ /* 0x000f240000300800 */
[----:B----4-:R-:W-:-:S15]  /*2d5e0*/  HMMA.16816.F32 R4, R12, R8, R4 ;  /* 0x000000080c04723c */ /* 0x010fde0000001804 */
[----:B------:R-:W-:-:S04]  /*2d5f0*/  NOP ;  /* 0x0000000000007918 */ /* 0x000fc80000000000 */
[----:B------:R-:W-:Y:S04]  /*2d600*/  STL.64 [R1+0x270], R4 ;  /* 0x0002700401007387 */ /* 0x000fe80000100a00 */
[----:B------:R2:W-:Y:S02]  /*2d610*/  STL.64 [R1+0x278], R6 ;  /* 0x0002780601007387 */ /* 0x0005e40000100a00 */
[----:B--2---:R-:W-:Y:S02]  /*2d620*/  HMMA.16816.F32 R4, R12, R10, R24 ;  /* 0x0000000a0c04723c */ /* 0x004fe40000001818 */
[----:B------:R-:W-:Y:S04]  /*2d630*/  STL.64 [R1+0x1878], R10 ;  /* 0x0018780a01007387 */ /* 0x000fe80000100a00 */
[----:B------:R0:W-:-:S13]  /*2d640*/  STL.64 [R1+0x1870], R8 ;  /* 0x0018700801007387 */ /* 0x0001da0000100a00 */
[----:B------:R1:W-:Y:S04]  /*2d650*/  STL.64 [R1+0x260], R4 ;  /* 0x0002600401007387 */ /* 0x0003e80000100a00 */
[----:B------:R2:W-:Y:S04]  /*2d660*/  STL.64 [R1+0x268], R6 ;  /* 0x0002680601007387 */ /* 0x0005e80000100a00 */
[----:B------:R-:W4:Y:S04]  /*2d670*/  LDL.LU R24, [R1] ;  /* 0x0000000001187983 */ /* 0x000f280000300800 */
[----:B------:R-:W4:Y:S04]  /*2d680*/  LDL.LU R25, [R1+0x4] ;  /* 0x0000040001197983 */ /* 0x000f280000300800 */
[----:B------:R-:W4:Y:S04]  /*2d690*/  LDL.LU R26, [R1+0x8] ;  /* 0x00000800011a7983 */ /* 0x000f280000300800 */
[----:B------:R-:W4:Y:S04]  /*2d6a0*/  LDL.LU R27, [R1+0xc] ;  /* 0x00000c00011b7983 */ /* 0x000f280000300800 */
[----:B0-----:R-:W4:Y:S01]  /*2d6b0*/  LDL.LU R8, [R1+0xa0] ;  /* 0x0000a00001087983 */ /* 0x001f220000300800 */
[----:B---3--:R-:W-:-:S03]  /*2d6c0*/  IMAD.MOV.U32 R9, RZ, RZ, R0 ;  /* 0x000000ffff097224 */ /* 0x008fc600078e0000 */
[----:B------:R-:W3:Y:S04]  /*2d6d0*/  LDL.LU R0, [R1+0x18dc] ;  /* 0x0018dc0001007983 */ /* 0x000ee80000300800 */
[----:B------:R-:W4:Y:S04]  /*2d6e0*/  LDL.LU R10, [R1+0xa8] ;  /* 0x0000a800010a7983 */ /* 0x000f280000300800 */
[----:B------:R-:W4:Y:S04]  /*2d6f0*/  LDL.LU R11, [R1+0xac] ;  /* 0x0000ac00010b7983 */ /* 0x000f280000300800 */
[----:B-1----:R-:W4:Y:S04]  /*2d700*/  LDL.LU R4, [R1+0xd0] ;  /* 0x0000d00001047983 */ /* 0x002f280000300800 */
[----:B------:R-:W4:Y:S04]  /*2d710*/  LDL.LU R5, [R1+0xd4] ;  /* 0x0000d40001057983 */ /* 0x000f280000300800 */
[----:B--2---:R-:W2:Y:S04]  /*2d720*/  LDL.LU R6, [R1+0xd8] ;  /* 0x0000d80001067983 */ /* 0x004ea80000300800 */
[----:B------:R-:W4:Y:S04]  /*2d730*/  LDL.LU R16, [R1+0x728] ;  /* 0x0007280001107983 */ /* 0x000f280000300800 */
[----:B------:R-:W4:Y:S04]  /*2d740*/  LDL.LU R22, [R1+0x724] ;  /* 0x0007240001167983 */ /* 0x000f280000300800 */
[----:B------:R-:W4:Y:S04]  /*2d750*/  LDL.LU R17, [R1+0x730] ;  /* 0x0007300001117983 */ /* 0x000f280000300800 */
[----:B------:R-:W4:Y:S01]  /*2d760*/  LDL.LU R23, [R1+0x72c] ;  /* 0x00072c0001177983 */ /* 0x000f220000300800 */
[----:B---3--:R-:W-:-:S03]  /*2d770*/  IMAD.MOV.U32 R7, RZ, RZ, R0 ;  /* 0x000000ffff077224 */ /* 0x008fc600078e0000 */
[----:B------:R-:W3:Y:S04]  /*2d780*/  LDL.LU R0, [R1+0x738] ;  /* 0x0007380001007983 */ /* 0x000ee80000300800 */
[----:B------:R-:W3:Y:S04]  /*2d790*/  LDL.LU R28, [R1+0x734] ;  /* 0x00073400011c7983 */ /* 0x000ee80000300800 */
[----:B------:R-:W3:Y:S04]  /*2d7a0*/  LDL.LU R29, [R1+0x740] ;  /* 0x00074000011d7983 */ /* 0x000ee80000300800 */
        /* <DEDUP_REMOVED lines=11> */
[----:B------:R-:W4:Y:S01]  /*2d860*/  LDL.LU R7, [R1+0x10c] ;  /* 0x00010c0001077983 */ /* 0x000f220000300800 */
[----:B------:R-:W-:-:S02]  /*2d870*/  IMAD R22, R22, 0x100, R16 ;  /* 0x0000010016167824 */ /* 0x000fc400078e0210 */
[----:B------:R-:W-:Y:S01]  /*2d880*/  IMAD R23, R23, 0x100, R17 ;  /* 0x0000010017177824 */ /* 0x000fe200078e0211 */
[----:B----4-:R-:W-:Y:S04]  /*2d890*/  STL.64 [R1+0x18c8], R6 ;  /* 0x0018c80601007387 */ /* 0x010fe80000100a00 */
[----:B--2---:R0:W-:Y:S04]  /*2d8a0*/  STL.64 [R1+0x18c0], R4 ;  /* 0x0018c00401007387 */ /* 0x0041e80000100a00 */
        /* <DEDUP_REMOVED lines=9> */
[----:B------:R-:W4:Y:S04]  /*2d940*/  LDL.LU R11, [R1+0xbc] ;  /* 0x0000bc00010b7983 */ /* 0x000f280000300800 */
[----:B------:R-:W-:Y:S04]  /*2d950*/  STL.64 [R1+0x1868], R26 ;  /* 0x0018681a01007387 */ /* 0x000fe80000100a00 */
[----:B------:R0:W-:Y:S04]  /*2d960*/  STL.64 [R1+0x1860], R24 ;  /* 0x0018601801007387 */ /* 0x0001e80000100a00 */
[----:B0-----:R-:W2:Y:S04]  /*2d970*/  LDL.LU R24, [R1+0x50] ;  /* 0x0000500001187983 */ /* 0x001ea80000300800 */
[----:B------:R-:W2:Y:S04]  /*2d980*/  LDL.LU R25, [R1+0x54] ;  /* 0x0000540001197983 */ /* 0x000ea80000300800 */
[----:B------:R-:W2:Y:S04]  /*2d990*/  LDL.LU R26, [R1+0x58] ;  /* 0x00005800011a7983 */ /* 0x000ea80000300800 */
[----:B------:R-:W2:Y:S04]  /*2d9a0*/  LDL.LU R27, [R1+0x5c] ;  /* 0x00005c00011b7983 */ /* 0x000ea80000300800 */
[----:B------:R-:W2:Y:S04]  /*2d9b0*/  LDL.LU R16, [R1+0x18d8] ;  /* 0x0018d80001107983 */ /* 0x000ea80000300800 */
[----:B------:R-:W2:Y:S01]  /*2d9c0*/  LDL.LU R17, [R1+0x18d4] ;  /* 0x0018d40001117983 */ /* 0x000ea20000300800 */
[----:B---3--:R-:W-:-:S03]  /*2d9d0*/  IMAD R28, R28, 0x100, R0 ;  /* 0x000001001c1c7824 */ /* 0x008fc600078e0200 */
[----:B------:R-:W3:Y:S01]  /*2d9e0*/  LDL.LU R0, [R1+0x18d0] ;  /* 0x0018d00001007983 */ /* 0x000ee20000300800 */
[----:B--2---:R-:W-:Y:S03]  /*2d9f0*/  HMMA.16816.F32 R12, R12, R16, R4 ;  /* 0x000000100c0c723c */ /* 0x004fe60000001804 */
[----:B------:R-:W2:Y:S04]  /*2da00*/  LDL.LU.64 R6, [R1+0x18c8] ;  /* 0x0018c80001067983 */ /* 0x000ea80000300a00 */
[----:B------:R-:W2:Y:S01]  /*2da10*/  LDL.LU.64 R4, [R1+0x18c0] ;  /* 0x0018c00001047983 */ /* 0x000ea20000300a00 */
[----:B---3--:R-:W-:-:S11]  /*2da20*/  IMAD R29, R0, 0x100, R29 ;  /* 0x00000100001d7824 */ /* 0x008fd600078e021d */
[----:B------:R0:W-:Y:S04]  /*2da30*/  STL.64 [R1+0x250], R12 ;  /* 0x0002500c01007387 */ /* 0x0001e80000100a00 */
[----:B------:R1:W-:Y:S01]  /*2da40*/  STL.64 [R1+0x258], R14 ;  /* 0x0002580e01007387 */ /* 0x0003e20000100a00 */
[----:B0-----:R-:W-:Y:S02]  /*2da50*/  F2FP.F16.E5M2.UNPACK_B R12, R22 ;  /* 0x00000016ff0c723e */ /* 0x001fe400020004ff */
[----:B------:R-:W-:Y:S02]  /*2da60*/  F2FP.F16.E5M2.UNPACK_B R13, R23 ;  /* 0x00000017ff0d723e */ /* 0x000fe400020004ff */
[----:B-1----:R-:W-:Y:S02]  /*2da70*/  F2FP.F16.E5M2.UNPACK_B R14, R28 ;  /* 0x0000001cff0e723e */ /* 0x002fe400020004ff */
[----:B------:R-:W-:Y:S01]  /*2da80*/  F2FP.F16.E5M2.UNPACK_B R15, R29 ;  /* 0x0000001dff0f723e */ /* 0x000fe200020004ff */
[----:B------:R-:W3:Y:S04]  /*2da90*/  LDL R22, [R1+0x378] ;  /* 0x0003780001167983 */ /* 0x000ee80000100800 */
[----:B------:R-:W3:Y:S02]  /*2daa0*/  LDL R23, [R1+0x38c] ;  /* 0x00038c0001177983 */ /* 0x000ee40000100800 */
[----:B--2---:R-:W-:-:S15]  /*2dab0*/  HMMA.16816.F32 R4, R12, R20, R4 ;  /* 0x000000140c04723c */ /* 0x004fde0000001804 */
[----:B------:R-:W-:-:S04]  /*2dac0*/  NOP ;  /* 0x0000000000007918 */ /* 0x000fc80000000000 */
[----:B------:R-:W-:Y:S04]  /*2dad0*/  STL.64 [R1+0x240], R4 ;  /* 0x0002400401007387 */ /* 0x000fe80000100a00 */
[----:B------:R0:W-:Y:S04]  /*2dae0*/  STL.64 [R1+0x248], R6 ;  /* 0x0002480601007387 */ /* 0x0001e80000100a00 */
[----:B0-----:R-:W2:Y:S04]  /*2daf0*/  LDL.LU.64 R6, [R1+0x18b8] ;  /* 0x0018b80001067983 */ /* 0x001ea80000300a00 */
[----:B------:R-:W2:Y:S04]  /*2db00*/  LDL.LU.64 R4, [R1+0x18b0] ;  /* 0x0018b00001047983 */ /* 0x000ea80000300a00 */
[----:B------:R-:W3:Y:S04]  /*2db10*/  LDL.LU R20, [R1+0x75c] ;  /* 0x00075c0001147983 */ /* 0x000ee80000300800 */
[----:B------:R-:W3:Y:S04]  /*2db20*/  LDL R21, [R1+0x398] ;  /* 0x0003980001157983 */ /* 0x000ee80000100800 */
[----:B------:R-:W3:Y:S04]  /*2db30*/  LDL R29, [R1+0x39c] ;  /* 0x00039c00011d7983 */ /* 0x000ee80000100800 */
[----:B------:R-:W3:Y:S01]  /*2db40*/  LDL R28, [R1+0x388] ;  /* 0x00038800011c7983 */ /* 0x000ee20000100800 */
        /* <DEDUP_REMOVED lines=9> */
[----:B------:R0:W-:Y:S04]  /*2dbe0*/  STL [R1+0x1710], R0 ;  /* 0x0017100001007387 */ /* 0x0001e80000100800 */
[----:B0-----:R-:W3:Y:S01]  /*2dbf0*/  LDL.LU R0, [R1+0x758] ;  /* 0x0007580001007983 */ /* 0x001ee20000300800 */
[----:B--2---:R-:W-:-:S15]  /*2dc00*/  HMMA.16816.F32 R4, R12, R2, R4 ;  /* 0x000000020c04723c */ /* 0x004fde0000001804 */
[----:B------:R-:W-:-:S04]  /*2dc10*/  NOP ;  /* 0x0000000000007918 */ /* 0x000fc80000000000 */
[----:B------:R-:W-:Y:S04]  /*2dc20*/  STL.64 [R1+0x220], R4 ;  /* 0x0002200401007387 */ /* 0x000fe80000100a00 */
[----:B------:R0:W-:Y:S04]  /*2dc30*/  STL.64 [R1+0x228], R6 ;  /* 0x0002280601007387 */ /* 0x0001e80000100a00 */
[----:B0-----:R-:W2:Y:S04]  /*2dc40*/  LDL.LU.64 R6, [R1+0x1898] ;  /* 0x0018980001067983 */ /* 0x001ea80000300a00 */
[----:B------:R-:W4:Y:S04]  /*2dc50*/  LDL.LU.64 R4, [R1+0x1890] ;  /* 0x0018900001047983 */ /* 0x000f280000300a00 */
[----:B------:R-:W2:Y:S04]  /*2dc60*/  LDL.LU R2, [R1+0x744] ;  /* 0x0007440001027983 */ /* 0x000ea80000300800 */
[----:B------:R-:W2:Y:S01]  /*2dc70*/  LDL.LU R3, [R1+0x74c] ;  /* 0x00074c0001037983 */ /* 0x000ea20000300800 */
[----:B----4-:R-:W-:-:S15]  /*2dc80*/  HMMA.16816.F32 R8, R12, R4, R8 ;  /* 0x000000040c08723c */ /* 0x010fde0000001808 */
[----:B------:R-:W-:-:S04]  /*2dc90*/  NOP ;  /* 0x0000000000007918 */ /* 0x000fc80000000000 */
[----:B------:R-:W-:Y:S04]  /*2dca0*/  STL.64 [R1+0x210], R8 ;  /* 0x0002100801007387 */ /* 0x000fe80000100a00 */
[----:B------:R0:W-:Y:S04]  /*2dcb0*/  STL.64 [R1+0x218], R10 ;  /* 0x0002180a01007387 */ /* 0x0001e80000100a00 */
[----:B0-----:R-:W2:Y:S04]  /*2dcc0*/  LDL.LU.64 R10, [R1+0x1888] ;  /* 0x00188800010a7983 */ /* 0x001ea80000300a00 */
[----:B------:R-:W2:Y:S04]  /*2dcd0*/  LDL.LU.64 R8, [R1+0x1880] ;  /* 0x0018800001087983 */ /* 0x000ea80000300a00 */
[----:B------:R-:W4:Y:S04]  /*2dce0*/  LDL.LU R4, [R1+0x748] ;  /* 0x0007480001047983 */ /* 0x000f280000300800 */
        /* <DEDUP_REMOVED lines=16> */
[----:B------:R2:W-:Y:S04]  /*2ddf0*/  STL.64 [R1], R8 ;  /* 0x0000000801007387 */ /* 0x0005e80000100a00 */
[----:B------:R0:W-:Y:S01]  /*2de00*/  STL.64 [R1+0x8], R10 ;  /* 0x0000080a01007387 */ /* 0x0001e20000100a00 */
[----:B--2---:R-:W-:-:S03]  /*2de10*/  IMAD.MOV.U32 R8, RZ, RZ, R27 ;  /* 0x000000ffff087224 */ /* 0x004fc600078e001b */
[----:B------:R-:W3:Y:S04]  /*2de20*/  LDL.LU R27, [R1+0x184c] ;  /* 0x00184c00011b7983 */ /* 0x000ee80000300800 */
[----:B------:R-:W2:Y:S04]  /*2de30*/  LDL.LU R9, [R1+0x24] ;  /* 0x0000240001097983 */ /* 0x000ea80000300800 */
[----:B0-----:R-:W2:Y:S04]  /*2de40*/  LDL.LU R10, [R1+0x28] ;  /* 0x00002800010a7983 */ /* 0x001ea80000300800 */
[----:B------:R-:W2:Y:S01]  /*2de50*/  LDL.LU R11, [R1+0x2c] ;  /* 0x00002c00010b7983 */ /* 0x000ea20000300800 */
[----:B---3--:R-:W-:-:S15]  /*2de60*/  HMMA.16816.F32 R24, R12, R16, R24 ;  /* 0x000000100c18723c */ /* 0x008fde0000001818 */
[----:B------:R-:W-:-:S04]  /*2de70*/  NOP ;  /* 0x0000000000007918 */ /* 0x000fc80000000000 */
[----:B------:R-:W-:Y:S04]  /*2de80*/  STL [R1+0x1698], R27 ;  /* 0x0016981b01007387 */ /* 0x000fe80000100800 */
[----:B------:R-:W-:Y:S04]  /*2de90*/  STL [R1+0x1848], R26 ;  /* 0x0018481a01007387 */ /* 0x000fe80000100800 */
[----:B------:R0:W-:Y:S04]  /*2dea0*/  STL.64 [R1+0x1840], R24 ;  /* 0x0018401801007387 */ /* 0x0001e80000100a00 */
[----:B0-----:R-:W3:Y:S04]  /*2deb0*/  LDL.LU R24, [R1+0x10] ;  /* 0x0000100001187983 */ /* 0x001ee80000300800 */
[----:B------:R-:W3:Y:S04]  /*2dec0*/  LDL.LU R25, [R1+0x14] ;  /* 0x0000140001197983 */ /* 0x000ee80000300800 */
[----:B------:R-:W3:Y:S04]  /*2ded0*/  LDL.LU R26, [R1+0x18] ;  /* 0x00001800011a7983 */ /* 0x000ee80000300800 */
[----:B------:R-:W3:Y:S01]  /*2dee0*/  LDL.LU R27, [R1+0x1c] ;  /* 0x00001c00011b7983 */ /* 0x000ee20000300800 */
[----:B----4-:R-:W-:-:S02]  /*2def0*/  IMAD R2, R2, 0x100, R4 ;  /* 0x0000010002027824 */ /* 0x010fc400078e0204 */
[----:B------:R-:W-:Y:S02]  /*2df00*/  IMAD R3, R3, 0x100, R5 ;  /* 0x0000010003037824 */ /* 0x000fe400078e0205 */
[----:B------:R-:W-:Y:S02]  /*2df10*/  IMAD R4, R18, 0x100, R0 ;  /* 0x0000010012047824 */ /* 0x000fe400078e0200 */
[----:B------:R-:W-:Y:S01]  /*2df20*/  IMAD R5, R20, 0x100, R19 ;  /* 0x0000010014057824 */ /* 0x000fe200078e0213 */
[----:B------:R-:W-:Y:S02]  /*2df30*/  F2FP.F16.E5M2.UNPACK_B R20, R21 ;  /* 0x00000015ff14723e */ /* 0x000fe400020004ff */
[----:B------:R-:W-:Y:S02]  /*2df40*/  F2FP.F16.E5M2.UNPACK_B R12, R2 ;  /* 0x00000002ff0c723e */ /* 0x000fe400020004ff */
[----:B------:R-:W-:Y:S02]  /*2df50*/  F2FP.F16.E5M2.UNPACK_B R13, R3 ;  /* 0x00000003ff0d723e */ /* 0x000fe400020004ff */
[----:B------:R-:W-:-:S02]  /*2df60*/  F2FP.F16.E5M2.UNPACK_B R14, R4 ;  /* 0x00000004ff0e723e */ /* 0x000fc400020004ff */
[----:B------:R-:W-:Y:S02]  /*2df70*/  F2FP.F16.E5M2.UNPACK_B R15, R5 ;  /* 0x00000005ff0f723e */ /* 0x000fe400020004ff */
[----:B------:R-:W-:Y:S02]  /*2df80*/  F2FP.F16.E5M2.UNPACK_B R21, R29 ;  /* 0x0000001dff15723e */ /* 0x000fe400020004ff */
[----:B------:R-:W-:Y:S02]  /*2df90*/  F2FP.F16.E5M2.UNPACK_B R18, R28 ;  /* 0x0000001cff12723e */ /* 0x000fe400020004ff */
[----:B------:R-:W-:-:S03]  /*2dfa0*/  F2FP.F16.E5M2.UNPACK_B R19, R23 ;  /* 0x00000017ff13723e */ /* 0x000fc600020004ff */
[----:B---3--:R-:W-:-:S15]  /*2dfb0*/  HMMA.16816.F32 R4, R12, R20, R24 ;  /* 0x000000140c04723c */ /* 0x008fde0000001818 */
[----:B------:R-:W-:-:S04]  /*2dfc0*/  NOP ;  /* 0x0000000000007918 */ /* 0x000fc80000000000 */
[----:B------:R-:W-:Y:S04]  /*2dfd0*/  STL.64 [R1+0x1d0], R4 ;  /* 0x0001d00401007387 */ /* 0x000fe80000100a00 */
[----:B------:R2:W-:Y:S04]  /*2dfe0*/  STL.64 [R1+0x1d8], R6 ;  /* 0x0001d80601007387 */ /* 0x0005e80000100a00 */
[----:B------:R-:W3:Y:S01]  /*2dff0*/  LDL R16, [R1+0x338] ;  /* 0x0003380001107983 */ /* 0x000ee20000100800 */
[----:B--2---:R-:W-:Y:S03]  /*2e000*/  HMMA.16816.F32 R4, R12, R18, R8 ;  /* 0x000000120c04723c */ /* 0x004fe60000001808 */
[----:B------:R-:W2:-:S15]  /*2e010*/  LDL R11, [R1+0x34c] ;  /* 0x00034c00010b7983 */ /* 0x000e9e0000100800 */
[----:B------:R-:W-:Y:S01]  /*2e020*/  NOP ;  /* 0x0000000000007918 */ /* 0x000fe20000000000 */
[----:B------:R-:W-:Y:S04]  /*2e030*/  STL.64 [R1+0x1c0], R4 ;  /* 0x0001c00401007387 */ /* 0x000fe80000100a00 */
[----:B------:R-:W-:Y:S04]  /*2e040*/  STL.64 [R1+0x1c8], R6 ;  /* 0x0001c80601007387 */ /* 0x000fe80000100a00 */
[----:B------:R-:W3:Y:S04]  /*2e050*/  LDL R17, [R1+0x33c] ;  /* 0x00033c0001117983 */ /* 0x000ee80000100800 */
[----:B------:R-:W-:Y:S04]  /*2e060*/  STL.64 [R1+0x1818], R18 ;  /* 0x0018181201007387 */ /* 0x000fe80000100a00 */
        /* <DEDUP_REMOVED lines=9> */
[----:B------:R-:W2:Y:S04]  /*2e100*/  LDL R3, [R1+0x37c] ;  /* 0x00037c0001037983 */ /* 0x000ea80000100800 */
[----:B------:R-:W2:Y:S04]  /*2e110*/  LDL R4, [R1+0x368] ;  /* 0x0003680001047983 */ /* 0x000ea80000100800 */
[----:B------:R-:W2:Y:S04]  /*2e120*/  LDL R7, [R1+0x35c] ;  /* 0x00035c0001077983 */ /* 0x000ea80000100800 */
[----:B------:R-:W2:Y:S04]  /*2e130*/  LDL R8, [R1+0x328] ;  /* 0x0003280001087983 */ /* 0x000ea80000100800 */
[----:B----4-:R-:W-:Y:S04]  /*2e140*/  STL.64 [R1+0x1828], R18 ;  /* 0x0018281201007387 */ /* 0x010fe80000100a00 */
[----:B---3--:R0:W-:Y:S04]  /*2e150*/  STL.64 [R1+0x1820], R16 ;  /* 0x0018201001007387 */ /* 0x0081e80000100a00 */
[----:B0-----:R-:W3:Y:S04]  /*2e160*/  LDL.LU R16, [R1+0x60] ;  /* 0x0000600001107983 */ /* 0x001ee80000300800 */
[----:B------:R-:W3:Y:S04]  /*2e170*/  LDL.LU R17, [R1+0x64] ;  /* 0x0000640001117983 */ /* 0x000ee80000300800 */
[----:B------:R-:W4:Y:S04]  /*2e180*/  LDL.LU R18, [R1+0x68] ;  /* 0x0000680001127983 */ /* 0x000f280000300800 */
[----:B------:R-:W4:Y:S04]  /*2e190*/  LDL.LU R19, [R1+0x6c] ;  /* 0x00006c0001137983 */ /* 0x000f280000300800 */
[----:B------:R-:W3:Y:S04]  /*2e1a0*/  LDL R5, [R1+0x36c] ;  /* 0x00036c0001057983 */ /* 0x000ee80000100800 */
[----:B------:R-:W3:Y:S01]  /*2e1b0*/  LDL R6, [R1+0x358] ;  /* 0x0003580001067983 */ /* 0x000ee20000100800 */
[----:B------:R-:W-:-:S02]  /*2e1c0*/  F2FP.F16.E5M2.UNPACK_B R2, R22 ;  /* 0x00000016ff02723e */ /* 0x000fc400020004ff */
[----:B--2---:R-:W-:Y:S01]  /*2e1d0*/  F2FP.F16.E5M2.UNPACK_B R3, R3 ;  /* 0x00000003ff03723e */ /* 0x004fe200020004ff */
[----:B----4-:R-:W-:Y:S04]  /*2e1e0*/  STL.64 [R1+0x1838], R18 ;  /* 0x0018381201007387 */ /* 0x010fe80000100a00 */
[----:B---3--:R0:W-:Y:S04]  /*2e1f0*/  STL.64 [R1+0x1830], R16 ;  /* 0x0018301001007387 */ /* 0x0081e80000100a00 */
[----:B0-----:R-:W2:Y:S04]  /*2e200*/  LDL.LU R16, [R1+0x40] ;  /* 0x0000400001107983 */ /* 0x001ea80000300800 */
[----:B------:R-:W2:Y:S04]  /*2e210*/  LDL.LU R17, [R1+0x44] ;  /* 0x0000440001117983 */ /* 0x000ea80000300800 */
[----:B------:R-:W2:Y:S04]  /*2e220*/  LDL.LU R18, [R1+0x48] ;  /* 0x0000480001127983 */ /* 0x000ea80000300800 */
[----:B------:R-:W2:Y:S04]  /*2e230*/  LDL.LU R19, [R1+0x4c] ;  /* 0x00004c0001137983 */ /* 0x000ea80000300800 */
[----:B------:R-:W3:Y:S04]  /*2e240*/  LDL R9, [R1+0x32c] ;  /* 0x00032c0001097983 */ /* 0x000ee80000100800 */
[----:B------:R-:W4:Y:S04]  /*2e250*/  LDL R10, [R1+0x348] ;  /* 0x00034800010a7983 */ /* 0x000f280000100800 */
[----:B------:R-:W2:Y:S04]  /*2e260*/  LDL.LU R22, [R1+0x136c] ;  /* 0x00136c0001167983 */ /* 0x000ea80000300800 */
[----:B------:R-:W2:Y:S01]  /*2e270*/  LDL.LU R23, [R1+0x1374] ;  /* 0x0013740001177983 */ /* 0x000ea20000300800 */
[----:B------:R-:W-:Y:S01]  /*2e280*/  HMMA.16816.F32 R24, R12, R2, R24 ;  /* 0x000000020c18723c */ /* 0x000fe20000001818 */
[----:B------:R-:W-:-:S02]  /*2e290*/  F2FP.F16.E5M2.UNPACK_B R4, R4 ;  /* 0x00000004ff04723e */ /* 0x000fc400020004ff */
[----:B------:R-:W-:Y:S01]  /*2e2a0*/  F2FP.F16.E5M2.UNPACK_B R5, R5 ;  /* 0x00000005ff05723e */ /* 0x000fe200020004ff */
        /* <DEDUP_REMOVED lines=9> */
[----:B------:R-:W-:Y:S04]  /*2e340*/  STL [R1+0x1b4], R25 ;  /* 0x0001b41901007387 */ /* 0x000fe80000100800 */
[----:B------:R0:W-:Y:S02]  /*2e350*/  STL.64 [R1+0x1b8], R26 ;  /* 0x0001b81a01007387 */ /* 0x0001e40000100a00 */
[----:B0-----:R-:W-:-:S02]  /*2e360*/  IMAD.MOV.U32 R27, RZ, RZ, R24 ;  /* 0x000000ffff1b7224 */ /* 0x001fc400078e0018 */
[----:B------:R-:W2:Y:S04]  /*2e370*/  LDL.LU R26, [R1+0x1848] ;  /* 0x00184800011a7983 */ /* 0x000ea80000300800 */
[----:B------:R-:W3:Y:S01]  /*2e380*/  LDL.LU.64 R24, [R1+0x1840] ;  /* 0x0018400001187983 */ /* 0x000ee20000300a00 */
[----:B------:R-:W-:Y:S03]  /*2e390*/  HMMA.16816.F32 R16, R12, R4, R16 ;  /* 0x000000040c10723c */ /* 0x000fe60000001810 */
[----:B--2---:R-:W-:Y:S04]  /*2e3a0*/  STL.64 [R1+0x16a8], R26 ;  /* 0x0016a81a01007387 */ /* 0x004fe80000100a00 */
[----:B---3--:R0:W-:Y:S04]  /*2e3b0*/  STL.64 [R1+0x16a0], R24 ;  /* 0x0016a01801007387 */ /* 0x0081e80000100a00 */
        /* <DEDUP_REMOVED lines=8> */
[----:B------:R-:W-:-:S02]  /*2e440*/  F2FP.F16.E5M2.UNPACK_B R6, R6 ;  /* 0x00000006ff06723e */ /* 0x000fc400020004ff */
[----:B------:R-:W-:-:S07]  /*2e450*/  F2FP.F16.E5M2.UNPACK_B R7, R7 ;  /* 0x00000007ff07723e */ /* 0x000fce00020004ff */
[----:B---3--:R-:W-:-:S15]  /*2e460*/  HMMA.16816.F32 R16, R12, R6, R16 ;  /* 0x000000060c10723c */ /* 0x008fde0000001810 */
[----:B------:R-:W-:-:S04]  /*2e470*/  NOP ;  /* 0x0000000000007918 */ /* 0x000fc80000000000 */
[----:B------:R-:W-:Y:S04]  /*2e480*/  STL.64 [R1+0x190], R16 ;  /* 0x0001901001007387 */ /* 0x000fe80000100a00 */
[----:B------:R0:W-:Y:S04]  /*2e490*/  STL.64 [R1+0x198], R18 ;  /* 0x0001981201007387 */ /* 0x0001e80000100a00 */
[----:B0-----:R-:W3:Y:S04]  /*2e4a0*/  LDL.LU.64 R18, [R1+0x1828] ;  /* 0x0018280001127983 */ /* 0x001ee80000300a00 */
[----:B------:R-:W3:Y:S01]  /*2e4b0*/  LDL.LU.64 R16, [R1+0x1820] ;  /* 0x0018200001107983 */ /* 0x000ee20000300a00 */
[----:B------:R-:W-:-:S02]  /*2e4c0*/  F2FP.F16.E5M2.UNPACK_B R8, R8 ;  /* 0x00000008ff08723e */ /* 0x000fc400020004ff */
[----:B------:R-:W-:Y:S02]  /*2e4d0*/  F2FP.F16.E5M2.UNPACK_B R9, R9 ;  /* 0x00000009ff09723e */ /* 0x000fe400020004ff */
[----:B----4-:R-:W-:Y:S02]  /*2e4e0*/  F2FP.F16.E5M2.UNPACK_B R10, R10 ;  /* 0x0000000aff0a723e */ /* 0x010fe400020004ff */
[----:B------:R-:W-:-:S07]  /*2e4f0*/  F2FP.F16.E5M2.UNPACK_B R11, R11 ;  /* 0x0000000bff0b723e */ /* 0x000fce00020004ff */
[C---:B------:R-:W-:Y:S01]  /*2e500*/  HMMA.16816.F32 R20, R12.reuse, R10, R20 ;  /* 0x0000000a0c14723c */ /* 0x040fe20000001814 */
        /* <DEDUP_REMOVED lines=10> */
[----:B------:R-:W3:Y:S04]  /*2e5b0*/  LDL.LU.64 R16, [R1+0x1810] ;  /* 0x0018100001107983 */ /* 0x000ee80000300a00 */
[----:B------:R-:W-:Y:S04]  /*2e5c0*/  STL.64 [R1+0x1f0], R20 ;  /* 0x0001f01401007387 */ /* 0x000fe80000100a00 */
[----:B------:R0:W-:Y:S04]  /*2e5d0*/  STL.64 [R1+0x1f8], R22 ;  /* 0x0001f81601007387 */ /* 0x0001e80000100a00 */
[----:B0-----:R-:W4:Y:S01]  /*2e5e0*/  LDL.LU.64 R22, [R1+0x1808] ;  /* 0x0018080001167983 */ /* 0x001f220000300a00 */
[----:B--2---:R-:W-:-:S03]  /*2e5f0*/  IMAD R28, R28, 0x100, R7 ;  /* 0x000001001c1c7824 */ /* 0x004fc600078e0207 */
[----:B------:R-:W2:Y:S04]  /*2e600*/  LDL.LU.64 R20, [R1+0x1800] ;  /* 0x0018000001147983 */ /* 0x000ea80000300a00 */
[----:B------:R-:W-:Y:S04]  /*2e610*/  STL.64 [R1+0x17b8], R10 ;  /* 0x0017b80a01007387 */ /* 0x000fe80000100a00 */
[----:B------:R-:W-:Y:S01]  /*2e620*/  STL.64 [R1+0x17b0], R8 ;  /* 0x0017b00801007387 */ /* 0x000fe20000100a00 */
[----:B---3--:R-:W-:Y:S02]  /*2e630*/  F2FP.F16.E5M2.UNPACK_B R16, R16 ;  /* 0x00000010ff10723e */ /* 0x008fe400020004ff */
[----:B------:R-:W-:Y:S01]  /*2e640*/  F2FP.F16.E5M2.UNPACK_B R17, R17 ;  /* 0x00000011ff11723e */ /* 0x000fe200020004ff */
[----:B----4-:R-:W-:-:S02]  /*2e650*/  IMAD R22, R22, 0x100, R5 ;  /* 0x0000010016167824 */ /* 0x010fc400078e0205 */
[----:B------:R-:W-:-:S04]  /*2e660*/  IMAD R23, R23, 0x100, R6 ;  /* 0x0000010017177824 */ /* 0x000fc800078e0206 */
[----:B------:R-:W-:Y:S01]  /*2e670*/  HMMA.16816.F32 R4, R12, R16, R24 ;  /* 0x000000100c04723c */ /* 0x000fe20000001818 */
[----:B------:R-:W-:Y:S04]  /*2e680*/  STL [R1+0x1784], R16 ;  /* 0x0017841001007387 */ /* 0x000fe80000100800 */
[----:B------:R-:W-:-:S14]  /*2e690*/  STL [R1+0x1780], R17 ;  /* 0x0017801101007387 */ /* 0x000fdc0000100800 */
[----:B------:R-:W-:Y:S04]  /*2e6a0*/  STL.64 [R1+0x100], R4 ;  /* 0x0001000401007387 */ /* 0x000fe80000100a00 */
[----:B------:R-:W-:Y:S04]  /*2e6b0*/  STL.64 [R1+0x108], R6 ;  /* 0x0001080601007387 */ /* 0x000fe80000100a00 */
[----:B------:R-:W3:Y:S04]  /*2e6c0*/  LDL.LU R24, [R1+0x13ac] ;  /* 0x0013ac0001187983 */ /* 0x000ee80000300800 */
[----:B------:R-:W3:Y:S04]  /*2e6d0*/  LDL.LU R25, [R1+0x13b8] ;  /* 0x0013b80001197983 */ /* 0x000ee80000300800 */
        /* <DEDUP_REMOVED lines=26> */
[----:B--2---:R0:W-:Y:S04]  /*2e880*/  STL [R1+0x178c], R16 ;  /* 0x00178c1001007387 */ /* 0x0041e80000100800 */
[----:B0-----:R-:W2:Y:S04]  /*2e890*/  LDL.LU R16, [R1+0x1390] ;  /* 0x0013900001107983 */ /* 0x001ea80000300800 */
[----:B------:R-:W2:Y:S04]  /*2e8a0*/  LDL.LU R17, [R1+0x13a8] ;  /* 0x0013a80001117983 */ /* 0x000ea80000300800 */
[----:B------:R-:W-:Y:S04]  /*2e8b0*/  STL.64 [R1+0x17f8], R18 ;  /* 0x0017f81201007387 */ /* 0x000fe80000100a00 */
[----:B--2---:R-:W-:Y:S04]  /*2e8c0*/  STL.64 [R1+0x17f0], R16 ;  /* 0x0017f01001007387 */ /* 0x004fe80000100a00 */
        /* <DEDUP_REMOVED lines=31> */
[----:B----4-:R0:W-:Y:S04]  /*2eac0*/  STL.64 [R1+0x17c0], R8 ;  /* 0x0017c00801007387 */ /* 0x0101e80000100a00 */
[----:B0-----:R-:W4:Y:S04]  /*2ead0*/  LDL.LU R8, [R1+0x2d0] ;  /* 0x0002d00001087983 */ /* 0x001f280000300800 */
[----:B------:R-:W4:Y:S04]  /*2eae0*/  LDL.LU R9, [R1+0x2d4] ;  /* 0x0002d40001097983 */ /* 0x000f280000300800 */
[----:B------:R-:W4:Y:S04]  /*2eaf0*/  LDL.LU R10, [R1+0x2d8] ;  /* 0x0002d800010a7983 */ /* 0x000f280000300800 */
[----:B------:R-:W4:Y:S04]  /*2eb00*/  LDL.LU R11, [R1+0x2dc] ;  /* 0x0002dc00010b7983 */ /* 0x000f280000300800 */
[----:B---3--:R-:W-:Y:S04]  /*2eb10*/  STL.64 [R1+0x1778], R26 ;  /* 0x0017781a01007387 */ /* 0x008fe80000100a00 */
[----:B------:R0:W-:Y:S04]  /*2eb20*/  STL.64 [R1+0x1770], R24 ;  /* 0x0017701801007387 */ /* 0x0001e80000100a00 */
[----:B0-----:R-:W3:Y:S04]  /*2eb30*/  LDL.LU R24, [R1+0x70] ;  /* 0x0000700001187983 */ /* 0x001ee80000300800 */
[----:B------:R-:W3:Y:S04]  /*2eb40*/  LDL.LU R25, [R1+0x74] ;  /* 0x0000740001197983 */ /* 0x000ee80000300800 */
[----:B------:R-:W2:Y:S04]  /*2eb50*/  LDL.LU R26, [R1+0x78] ;  /* 0x00007800011a7983 */ /* 0x000ea80000300800 */
[----:B------:R-:W2:Y:S01]  /*2eb60*/  LDL.LU R27, [R1+0x7c] ;  /* 0x00007c00011b7983 */ /* 0x000ea20000300800 */
[----:B------:R-:W-:Y:S01]  /*2eb70*/  IMAD R29, R29, 0x100, R0 ;  /* 0x000001001d1d7824 */ /* 0x000fe200078e0200 */
[----:B------:R-:W-:-:S02]  /*2eb80*/  F2FP.F16.E5M2.UNPACK_B R12, R22 ;  /* 0x00000016ff0c723e */ /* 0x000fc400020004ff */
[----:B------:R-:W-:Y:S02]  /*2eb90*/  F2FP.F16.E5M2.UNPACK_B R13, R23 ;  /* 0x00000017ff0d723e */ /* 0x000fe400020004ff */
[----:B------:R-:W-:Y:S02]  /*2eba0*/  F2FP.F16.E5M2.UNPACK_B R14, R28 ;  /* 0x0000001cff0e723e */ /* 0x000fe400020004ff */
[----:B------:R-:W-:Y:S01]  /*2ebb0*/  F2FP.F16.E5M2.UNPACK_B R15, R29 ;  /* 0x0000001dff0f723e */ /* 0x000fe200020004ff */
        /* <DEDUP_REMOVED lines=11> */
[----:B------:R-:W2:Y:S04]  /*2ec70*/  LDL.LU R26, [R1+0x2b8] ;  /* 0x0002b800011a7983 */ /* 0x000ea80000300800 */
[----:B------:R-:W2:Y:S04]  /*2ec80*/  LDL.LU R27, [R1+0x2bc] ;  /* 0x0002bc00011b7983 */ /* 0x000ea80000300800 */
[----:B------:R-:W3:Y:S04]  /*2ec90*/  LDL.LU R0, [R1+0x13b4] ;  /* 0x0013b40001007983 */ /* 0x000ee80000300800 */
[----:B------:R-:W2:Y:S04]  /*2eca0*/  LDL.LU R22, [R1+0x138c] ;  /* 0x00138c0001167983 */ /* 0x000ea80000300800 */
[----:B------:R-:W2:Y:S04]  /*2ecb0*/  LDL.LU R23, [R1+0x1394] ;  /* 0x0013940001177983 */ /* 0x000ea80000300800 */
        /* <DEDUP_REMOVED lines=17> */
[----:B------:R-:W4:Y:S02]  /*2edd0*/  LDL.LU.64 R4, [R1+0x17d0] ;  /* 0x0017d00001047983 */ /* 0x000f240000300a00 */
[----:B----4-:R-:W-:-:S15]  /*2ede0*/  HMMA.16816.F32 R8, R12, R4, R8 ;  /* 0x000000040c08723c */ /* 0x010fde0000001808 */
        /* <DEDUP_REMOVED lines=24> */
[----:B------:R-:W3:Y:S02]  /*2ef70*/  LDL.LU R16, [R1+0x178c] ;  /* 0x00178c0001107983 */ /* 0x000ee40000300800 */
[----:B---3--:R-:W-:-:S02]  /*2ef80*/  IMAD R23, R23, 0x100, R16 ;  /* 0x0000010017177824 */ /* 0x008fc400078e0210 */
[----:B------:R-:W3:Y:S01]  /*2ef90*/  LDL.LU R16, [R1+0x1788] ;  /* 0x0017880001107983 */ /* 0x000ee20000300800 */
[----:B------:R-:W-:Y:S02]  /*2efa0*/  IMAD R29, R29, 0x100, R17 ;  /* 0x000001001d1d7824 */ /* 0x000fe400078e0211 */
[----:B---3--:R-:W-:Y:S02]  /*2efb0*/  IMAD R28, R28, 0x100, R16 ;  /* 0x000001001c1c7824 */ /* 0x008fe400078e0210 */
[----:B------:R-:W2:Y:S04]  /*2efc0*/  LDL.LU R16, [R1+0x1784] ;  /* 0x0017840001107983 */ /* 0x000ea80000300800 */
[----:B------:R-:W2:Y:S02]  /*2efd0*/  LDL.LU R17, [R1+0x1780] ;  /* 0x0017800001117983 */ /* 0x000ea40000300800 */
        /* <DEDUP_REMOVED lines=9> */
[----:B------:R-:W3:Y:S06]  /*2f070*/  LDL.LU R22, [R1+0x13b0] ;  /* 0x0013b00001167983 */ /* 0x000eec0000300800 */
        /* <DEDUP_REMOVED lines=38> */
[----:B------:R0:W-:Y:S04]  /*2f2e0*/  STL.64 [R1+0xa0], R24 ;  /* 0x0000a01801007387 */ /* 0x0001e80000100a00 */
[----:B------:R1:W-:Y:S04]  /*2f2f0*/  STL.64 [R1+0xa8], R26 ;  /* 0x0000a81a01007387 */ /* 0x0003e80000100a00 */
[----:B0-----:R-:W3:Y:S01]  /*2f300*/  LDL.LU.64 R24, [R1+0x1718] ;  /* 0x0017180001187983 */ /* 0x001ee20000300a00 */
[----:B----4-:R-:W-:Y:S03]  /*2f310*/  HMMA.16816.F32 R4, R12, R10, R4 ;  /* 0x0000000a0c04723c */ /* 0x010fe60000001804 */
[----:B-1----:R-:W2:Y:S04]  /*2f320*/  LDL.LU R26, [R1+0x13c0] ;  /* 0x0013c000011a7983 */ /* 0x002ea80000300800 */
[----:B------:R-:W2:-:S12]  /*2f330*/  LDL.LU R27, [R1+0x13bc] ;  /* 0x0013bc00011b7983 */ /* 0x000e980000300800 */
[----:B------:R-:W-:Y:S04]  /*2f340*/  STL.64 [R1+0x90], R4 ;  /* 0x0000900401007387 */ /* 0x000fe80000100a00 */
[----:B------:R-:W-:Y:S04]  /*2f350*/  STL.64 [R1+0x98], R6 ;  /* 0x0000980601007387 */ /* 0x000fe80000100a00 */
[----:B------:R-:W-:Y:S04]  /*2f360*/  STL.64 [R1+0x16c8], R10 ;  /* 0x0016c80a01007387 */ /* 0x000fe80000100a00 */
[----:B------:R-:W-:Y:S01]  /*2f370*/  STL.64 [R1+0x16c0], R8 ;  /* 0x0016c00801007387 */ /* 0x000fe20000100a00 */
[----:B---3--:R-:W-:-:S02]  /*2f380*/  IMAD R22, R24, 0x100, R22 ;  /* 0x0000010018167824 */ /* 0x008fc400078e0216 */
[----:B------:R-:W-:-:S05]  /*2f390*/  IMAD R23, R0, 0x100, R25 ;  /* 0x0000010000177824 */ /* 0x000fca00078e0219 */
[----:B------:R-:W-:Y:S04]  /*2f3a0*/  STL.64 [R1+0x1708], R22 ;  /* 0x0017081601007387 */ /* 0x000fe80000100a00 */
[----:B------:R0:W-:Y:S04]  /*2f3b0*/  STL.64 [R1+0x1700], R20 ;  /* 0x0017001401007387 */ /* 0x0001e80000100a00 */
[----:B0-----:R-:W3:Y:S04]  /*2f3c0*/  LDL.LU R20, [R1+0x250] ;  /* 0x0002500001147983 */ /* 0x001ee80000300800 */
[----:B------:R-:W3:Y:S04]  /*2f3d0*/  LDL.LU R21, [R1+0x254] ;  /* 0x0002540001157983 */ /* 0x000ee80000300800 */
        /* <DEDUP_REMOVED lines=18> */
[----:B------:R-:W-:-:S03]  /*2f500*/  IMAD R28, R27, 0x100, R26 ;  /* 0x000001001b1c7824 */ /* 0x000fc600078e021a */
[----:B--2---:R-:W-:Y:S04]  /*2f510*/  STL.64 [R1+0x16d8], R10 ;  /* 0x0016d80a01007387 */ /* 0x004fe80000100a00 */
[----:B------:R0:W-:Y:S04]  /*2f520*/  STL.64 [R1+0x16d0], R8 ;  /* 0x0016d00801007387 */ /* 0x0001e80000100a00 */
[----:B0-----:R-:W2:Y:S04]  /*2f530*/  LDL.LU R8, [R1+0x210] ;  /* 0x0002100001087983 */ /* 0x001ea80000300800 */
[----:B------:R-:W2:Y:S04]  /*2f540*/  LDL.LU R9, [R1+0x214] ;  /* 0x0002140001097983 */ /* 0x000ea80000300800 */
[----:B------:R-:W2:Y:S04]  /*2f550*/  LDL.LU R10, [R1+0x218] ;  /* 0x00021800010a7983 */ /* 0x000ea80000300800 */
[----:B------:R-:W2:Y:S04]  /*2f560*/  LDL.LU R11, [R1+0x21c] ;  /* 0x00021c00010b7983 */ /* 0x000ea80000300800 */
[----:B------:R-:W2:Y:S04]  /*2f570*/  LDL.LU R24, [R1] ;  /* 0x0000000001187983 */ /* 0x000ea80000300800 */
[----:B------:R-:W2:Y:S04]  /*2f580*/  LDL.LU R25, [R1+0x4] ;  /* 0x0000040001197983 */ /* 0x000ea80000300800 */
[----:B------:R-:W2:Y:S04]  /*2f590*/  LDL.LU R26, [R1+0x8] ;  /* 0x00000800011a7983 */ /* 0x000ea80000300800 */
[----:B------:R-:W2:Y:S01]  /*2f5a0*/  LDL.LU R27, [R1+0xc] ;  /* 0x00000c00011b7983 */ /* 0x000ea20000300800 */
[----:B----4-:R-:W-:Y:S01]  /*2f5b0*/  IMAD R29, R29, 0x100, R0 ;  /* 0x000001001d1d7824 */ /* 0x010fe200078e0200 */
[----:B---3--:R-:W-:Y:S02]  /*2f5c0*/  HMMA.16816.F32 R12, R12, R16, R20 ;  /* 0x000000100c0c723c */ /* 0x008fe40000001814 */
[----:B--2---:R-:W-:Y:S04]  /*2f5d0*/  STL.64 [R1+0x16b8], R26 ;  /* 0x0016b81a01007387 */ /* 0x004fe80000100a00 */
[----:B------:R0:W-:Y:S04]  /*2f5e0*/  STL.64 [R1+0x16b0], R24 ;  /* 0x0016b01801007387 */ /* 0x0001e80000100a00 */
[----:B0-----:R-:W2:Y:S04]  /*2f5f0*/  LDL.LU R24, [R1+0x1e0] ;  /* 0x0001e00001187983 */ /* 0x001ea80000300800 */
[----:B------:R-:W2:Y:S04]  /*2f600*/  LDL.LU R25, [R1+0x1e4] ;  /* 0x0001e40001197983 */ /* 0x000ea80000300800 */
[----:B------:R-:W2:Y:S04]  /*2f610*/  LDL.LU R26, [R1+0x1e8] ;  /* 0x0001e800011a7983 */ /* 0x000ea80000300800 */
[----:B------:R-:W2:Y:S04]  /*2f620*/  LDL.LU R27, [R1+0x1ec] ;  /* 0x0001ec00011b7983 */ /* 0x000ea80000300800 */
[----:B------:R-:W3:Y:S04]  /*2f630*/  LDL.LU R0, [R1+0x1710] ;  /* 0x0017100001007983 */ /* 0x000ee80000300800 */
[----:B------:R-:W4:Y:S04]  /*2f640*/  LDL.LU.64 R22, [R1+0x1708] ;  /* 0x0017080001167983 */ /* 0x000f280000300a00 */
[----:B------:R-:W2:Y:S04]  /*2f650*/  LDL.LU.64 R20, [R1+0x1700] ;  /* 0x0017000001147983 */ /* 0x000ea80000300a00 */
[----:B------:R-:W-:Y:S04]  /*2f660*/  STL.64 [R1+0x70], R12 ;  /* 0x0000700c01007387 */ /* 0x000fe80000100a00 */
[----:B------:R0:W-:Y:S02]  /*2f670*/  STL.64 [R1+0x78], R14 ;  /* 0x0000780e01007387 */ /* 0x0001e40000100a00 */
[----:B0-----:R-:W-:-:S02]  /*2f680*/  F2FP.F16.E5M2.UNPACK_B R14, R28 ;  /* 0x0000001cff0e723e */ /* 0x001fc400020004ff */
[----:B------:R-:W-:Y:S02]  /*2f690*/  F2FP.F16.E5M2.UNPACK_B R15, R29 ;  /* 0x0000001dff0f723e */ /* 0x000fe400020004ff */
[----:B----4-:R-:W-:Y:S02]  /*2f6a0*/  F2FP.F16.E5M2.UNPACK_B R12, R22 ;  /* 0x00000016ff0c723e */ /* 0x010fe400020004ff */
[----:B------:R-:W-:-:S07]  /*2f6b0*/  F2FP.F16.E5M2.UNPACK_B R13, R23 ;  /* 0x00000017ff0d723e */ /* 0x000fce00020004ff */
[----:B--2---:R-:W-:Y:S01]  /*2f6c0*/  HMMA.16816.F32 R20, R12, R20, R4 ;  /* 0x000000140c14723c */ /* 0x004fe20000001804 */
[----:B------:R-:W2:Y:S04]  /*2f6d0*/  LDL.LU.64 R6, [R1+0x16f8] ;  /* 0x0016f80001067983 */ /* 0x000ea80000300a00 */
[----:B------:R-:W2:-:S14]  /*2f6e0*/  LDL.LU.64 R4, [R1+0x16f0] ;  /* 0x0016f00001047983 */ /* 0x000e9c0000300a00 */
[----:B------:R0:W-:Y:S04]  /*2f6f0*/  STL.64 [R1+0x60], R20 ;  /* 0x0000601401007387 */ /* 0x0001e80000100a00 */
[----:B------:R1:W-:Y:S04]  /*2f700*/  STL.64 [R1+0x68], R22 ;  /* 0x0000681601007387 */ /* 0x0003e80000100a00 */
[----:B0-----:R-:W4:Y:S04]  /*2f710*/  LDL.LU R20, [R1+0x230] ;  /* 0x0002300001147983 */ /* 0x001f280000300800 */
[----:B------:R-:W4:Y:S04]  /*2f720*/  LDL.LU R21, [R1+0x234] ;  /* 0x0002340001157983 */ /* 0x000f280000300800 */
[----:B-1----:R-:W4:Y:S01]  /*2f730*/  LDL.LU R22, [R1+0x238] ;  /* 0x0002380001167983 */ /* 0x002f220000300800 */
[----:B---3--:R-:W-:Y:S01]  /*2f740*/  IMAD.MOV.U32 R23, RZ, RZ, R0 ;  /* 0x000000ffff177224 */ /* 0x008fe200078e0000 */
[C---:B--2---:R-:W-:Y:S08]  /*2f750*/  HMMA.16816.F32 R4, R12.reuse, R2, R4 ;  /* 0x000000020c04723c */ /* 0x044ff00000001804 */
[----:B----4-:R-:W-:Y:S01]  /*2f760*/  HMMA.16816.F32 R20, R12, R18, R20 ;  /* 0x000000120c14723c */ /* 0x010fe20000001814 */
[----:B------:R-:W2:Y:S10]  /*2f770*/  LDL.LU R18, [R1+0x13e4] ;  /* 0x0013e40001127983 */ /* 0x000eb40000300800 */
[----:B------:R-:W-:-:S08]  /*2f780*/  IMAD.MOV.U32 R0, RZ, RZ, R7 ;  /* 0x000000ffff007224 */ /* 0x000fd000078e0007 */
[----:B------:R0:W-:Y:S04]  /*2f790*/  STL.64 [R1+0x50], R20 ;  /* 0x0000501401007387 */ /* 0x0001e80000100a00 */
[----:B------:R-:W-:Y:S04]  /*2f7a0*/  STL.64 [R1+0x58], R22 ;  /* 0x0000581601007387 */ /* 0x000fe80000100a00 */
[----:B0-----:R-:W3:Y:S04]  /*2f7b0*/  LDL.LU R20, [R1+0x398] ;  /* 0x0003980001147983 */ /* 0x001ee80000300800 */
[----:B------:R-:W4:Y:S04]  /*2f7c0*/  LDL.LU R21, [R1+0x39c] ;  /* 0x00039c0001157983 */ /* 0x000f280000300800 */
[----:B------:R-:W-:Y:S04]  /*2f7d0*/  STL.64 [R1+0x40], R4 ;  /* 0x0000400401007387 */ /* 0x000fe80000100a00 */
[----:B------:R0:W-:Y:S04]  /*2f7e0*/  STL [R1+0x48], R6 ;  /* 0x0000480601007387 */ /* 0x0001e80000100800 */
[----:B0-----:R-:W2:Y:S04]  /*2f7f0*/  LDL.LU.64 R6, [R1+0x16e8] ;  /* 0x0016e80001067983 */ /* 0x001ea80000300a00 */
[----:B------:R-:W2:Y:S04]  /*2f800*/  LDL.LU.64 R4, [R1+0x16e0] ;  /* 0x0016e00001047983 */ /* 0x000ea80000300a00 */
        /* <DEDUP_REMOVED lines=31> */
[----:B0-----:R-:W3:Y:S01]  /*2fa00*/  LDL.LU R0, [R1+0x13d0] ;  /* 0x0013d00001007983 */ /* 0x001ee20000300800 */
[----:B--2---:R-:W-:Y:S03]  /*2fa10*/  HMMA.16816.F32 R8, R12, R10, R24 ;  /* 0x0000000a0c08723c */ /* 0x004fe60000001818 */
[----:B------:R-:W2:Y:S04]  /*2fa20*/  LDL.LU.64 R26, [R1+0x16a8] ;  /* 0x0016a800011a7983 */ /* 0x000ea80000300a00 */
[----:B------:R-:W3:Y:S04]  /*2fa30*/  LDL.LU.64 R24, [R1+0x16a0] ;  /* 0x0016a00001187983 */ /* 0x000ee80000300a00 */
[----:B------:R-:W3:Y:S08]  /*2fa40*/  LDL.LU R22, [R1+0x368] ;  /* 0x0003680001167983 */ /* 0x000ef00000300800 */
[----:B------:R2:W-:Y:S04]  /*2fa50*/  STL.64 [R1], R8 ;  /* 0x0000000801007387 */ /* 0x0005e80000100a00 */
[----:B------:R0:W-:Y:S01]  /*2fa60*/  STL.64 [R1+0x8], R10 ;  /* 0x0000080a01007387 */ /* 0x0001e20000100a00 */
[----:B--2---:R-:W-:-:S03]  /*2fa70*/  IMAD.MOV.U32 R8, RZ, RZ, R27 ;  /* 0x000000ffff087224 */ /* 0x004fc600078e001b */
[----:B------:R-:W2:Y:S04]  /*2fa80*/  LDL.LU R27, [R1+0x1698] ;  /* 0x00169800011b7983 */ /* 0x000ea80000300800 */
[----:B------:R-:W4:Y:S04]  /*2fa90*/  LDL.LU R9, [R1+0x1b4] ;  /* 0x0001b40001097983 */ /* 0x000f280000300800 */
[----:B0-----:R-:W4:Y:S04]  /*2faa0*/  LDL.LU R10, [R1+0x1b8] ;  /* 0x0001b800010a7983 */ /* 0x001f280000300800 */
[----:B------:R-:W4:Y:S01]  /*2fab0*/  LDL.LU R11, [R1+0x1bc] ;  /* 0x0001bc00010b7983 */ /* 0x000f220000300800 */
[----:B---3--:R-:W-:-:S02]  /*2fac0*/  IMAD R4, R4, 0x100, R7 ;  /* 0x0000010004047824 */ /* 0x008fc400078e0207 */
[----:B------:R-:W-:Y:S02]  /*2fad0*/  IMAD R5, R18, 0x100, R5 ;  /* 0x0000010012057824 */ /* 0x000fe400078e0205 */
[----:B------:R-:W-:Y:S01]  /*2fae0*/  IMAD R3, R3, 0x100, R6 ;  /* 0x0000010003037824 */ /* 0x000fe200078e0206 */
[----:B--2---:R-:W-:Y:S01]  /*2faf0*/  HMMA.16816.F32 R24, R12, R16, R24 ;  /* 0x000000100c18723c */ /* 0x004fe20000001818 */
[----:B------:R-:W-:Y:S02]  /*2fb00*/  F2FP.F16.E5M2.UNPACK_B R14, R4 ;  /* 0x00000004ff0e723e */ /* 0x000fe400020004ff */
[----:B------:R-:W-:-:S15]  /*2fb10*/  F2FP.F16.E5M2.UNPACK_B R15, R5 ;  /* 0x00000005ff0f723e */ /* 0x000fde00020004ff */
[----:B------:R-:W-:Y:S01]  /*2fb20*/  NOP ;  /* 0x0000000000007918 */ /* 0x000fe20000000000 */
        /* <DEDUP_REMOVED lines=10> */
[----:B------:R-:W-:Y:S01]  /*2fbd0*/  IMAD R2, R2, 0x100, R0 ;  /* 0x0000010002027824 */ /* 0x000fe200078e0200 */
[----:B------:R-:W-:-:S02]  /*2fbe0*/  F2FP.F16.E5M2.UNPACK_B R20, R20.H1 ;  /* 0x00000014ff14723e */ /* 0x000fc400030004ff */
[----:B----4-:R-:W-:Y:S02]  /*2fbf0*/  F2FP.F16.E5M2.UNPACK_B R21, R21.H1 ;  /* 0x00000015ff15723e */ /* 0x010fe400030004ff */
[----:B------:R-:W-:Y:S02]  /*2fc00*/  F2FP.F16.E5M2.UNPACK_B R13, R3 ;  /* 0x00000003ff0d723e */ /* 0x000fe400020004ff */
[----:B------:R-:W-:Y:S02]  /*2fc10*/  F2FP.F16.E5M2.UNPACK_B R12, R2 ;  /* 0x00000002ff0c723e */ /* 0x000fe400020004ff */
[----:B------:R-:W-:Y:S02]  /*2fc20*/  F2FP.F16.E5M2.UNPACK_B R18, R19.H1 ;  /* 0x00000013ff12723e */ /* 0x000fe400030004ff */
[----:B------:R-:W-:Y:S01]  /*2fc30*/  F2FP.F16.E5M2.UNPACK_B R19, R29.H1 ;  /* 0x0000001dff13723e */ /* 0x000fe200030004ff */
[----:B------:R-:W-:Y:S04]  /*2fc40*/  STL [R1+0x164c], R20 ;  /* 0x00164c1401007387 */ /* 0x000fe80000100800 */
[----:B------:R-:W-:Y:S01]  /*2fc50*/  STL [R1+0x1648], R21 ;  /* 0x0016481501007387 */ /* 0x000fe20000100800 */
[----:B---3--:R-:W-:-:S15]  /*2fc60*/  HMMA.16816.F32 R4, R12, R20, R4 ;  /* 0x000000140c04723c */ /* 0x008fde0000001804 */
[----:B------:R-:W-:-:S04]  /*2fc70*/  NOP ;  /* 0x0000000000007918 */ /* 0x000fc80000000000 */
[----:B------:R-:W-:Y:S04]  /*2fc80*/  STL.64 [R1+0x3a0], R4 ;  /* 0x0003a00401007387 */ /* 0x000fe80000100a00 */
[----:B------:R2:W-:Y:S02]  /*2fc90*/  STL.64 [R1+0x3a8], R6 ;  /* 0x0003a80601007387 */ /* 0x0005e40000100a00 */
[----:B--2---:R-:W-:Y:S02]  /*2fca0*/  HMMA.16816.F32 R4, R12, R18, R24 ;  /* 0x000000120c04723c */ /* 0x004fe40000001818 */
[----:B------:R-:W-:-:S15]  /*2fcb0*/  STL [R1+0x1650], R19 ;  /* 0x0016501301007387 */ /* 0x000fde0000100800 */
[----:B------:R-:W-:Y:S02]  /*2fcc0*/  NOP ;  /* 0x0000000000007918 */ /* 0x000fe40000000000 */
[----:B------:R0:W-:Y:S04]  /*2fcd0*/  STL.64 [R1+0x400], R4 ;  /* 0x0004000401007387 */ /* 0x0001e80000100a00 */
[----:B------:R-:W-:Y:S04]  /*2fce0*/  STL.64 [R1+0x408], R6 ;  /* 0x0004080601007387 */ /* 0x000fe80000100a00 */
[----:B------:R-:W2:Y:S04]  /*2fcf0*/  LDL.LU R24, [R1+0x150] ;  /* 0x0001500001187983 */ /* 0x000ea80000300800 */
[----:B------:R-:W2:Y:S04]  /*2fd00*/  LDL.LU R25, [R1+0x154] ;  /* 0x0001540001197983 */ /* 0x000ea80000300800 */
[----:B------:R-:W3:Y:S04]  /*2fd10*/  LDL.LU R26, [R1+0x158] ;  /* 0x00015800011a7983 */ /* 0x000ee80000300800 */
[----:B------:R-:W3:Y:S01]  /*2fd20*/  LDL.LU R27, [R1+0x15c] ;  /* 0x00015c00011b7983 */ /* 0x000ee20000300800 */
[----:B------:R-:W-:-:S02]  /*2fd30*/  F2FP.F16.E5M2.UNPACK_B R2, R28.H1 ;  /* 0x0000001cff02723e */ /* 0x000fc400030004ff */
[----:B------:R-:W-:Y:S02]  /*2fd40*/  F2FP.F16.E5M2.UNPACK_B R3, R23.H1 ;  /* 0x00000017ff03723e */ /* 0x000fe400030004ff */
[----:B0-----:R-:W-:-:S05]  /*2fd50*/  F2FP.F16.E5M2.UNPACK_B R4, R22.H1 ;  /* 0x00000016ff04723e */ /* 0x001fca00030004ff */
[----:B------:R-:W-:Y:S01]  /*2fd60*/  HMMA.16816.F32 R20, R12, R2, R8 ;  /* 0x000000020c14723c */ /* 0x000fe20000001808 */
[----:B---3--:R-:W-:Y:S04]  /*2fd70*/  STL.64 [R1+0x1630], R26 ;  /* 0x0016301a01007387 */ /* 0x008fe80000100a00 */
[----:B--2---:R-:W-:Y:S04]  /*2fd80*/  STL.64 [R1+0x1628], R24 ;  /* 0x0016281801007387 */ /* 0x004fe80000100a00 */
[----:B------:R-:W2:Y:S04]  /*2fd90*/  LDL.LU R11, [R1+0x34c] ;  /* 0x00034c00010b7983 */ /* 0x000ea80000300800 */
[----:B------:R-:W3:Y:S06]  /*2fda0*/  LDL.LU R16, [R1+0x338] ;  /* 0x0003380001107983 */ /* 0x000eec0000300800 */
[----:B------:R-:W-:Y:S04]  /*2fdb0*/  STL.64 [R1+0x3f0], R20 ;  /* 0x0003f01401007387 */ /* 0x000fe80000100a00 */
[----:B------:R-:W-:Y:S04]  /*2fdc0*/  STL.64 [R1+0x3f8], R22 ;  /* 0x0003f81601007387 */ /* 0x000fe80000100a00 */
[----:B------:R-:W3:Y:S04]  /*2fdd0*/  LDL.LU R17, [R1+0x33c] ;  /* 0x00033c0001117983 */ /* 0x000ee80000300800 */
        /* <DEDUP_REMOVED lines=21> */
[----:B------:R-:W3:Y:S04]  /*2ff30*/  LDL.LU R18, [R1+0x1a8] ;  /* 0x0001a80001127983 */ /* 0x000ee80000300800 */
[----:B------:R-:W3:Y:S04]  /*2ff40*/  LDL.LU R19, [R1+0x1ac] ;  /* 0x0001ac0001137983 */ /* 0x000ee80000300800 */
[----:B------:R-:W4:Y:S04]  /*2ff50*/  LDL.LU R9, [R1+0x32c] ;  /* 0x00032c0001097983 */ /* 0x000f280000300800 */
[----:B------:R-:W3:Y:S04]  /*2ff60*/  LDL.LU R10, [R1+0x348] ;  /* 0x00034800010a7983 */ /* 0x000ee80000300800 */
[----:B------:R-:W3:Y:S04]  /*2ff70*/  LDL.LU R22, [R1+0x13ec] ;  /* 0x0013ec0001167983 */ /* 0x000ee80000300800 */
[----:B------:R-:W3:Y:S04]  /*2ff80*/  LDL.LU R20, [R1+0x13f8] ;  /* 0x0013f80001147983 */ /* 0x000ee80000300800 */
[----:B------:R-:W3:Y:S04]  /*2ff90*/  LDL.LU R23, [R1+0x13f4] ;  /* 0x0013f40001177983 */ /* 0x000ee80000300800 */
[----:B------:R-:W4:Y:S01]  /*2ffa0*/  LDL.LU R21, [R1+0x1400] ;  /* 0x0014000001157983 */ /* 0x000f220000300800 */
[----:B--2---:R-:W-:-:S03]  /*2ffb0*/  F2FP.F16.E5M2.UNPACK_B R5, R5.H1 ;  /* 0x00000005ff05723e */ /* 0x004fc600030004ff */
[----:B---3--:R-:W-:Y:S04]  /*2ffc0*/  STL.64 [R1+0x1660], R22 ;  /* 0x0016601601007387 */ /* 0x008fe80000100a00 */
[----:B----4-:R0:W-:Y:S04]  /*2ffd0*/  STL.64 [R1+0x1658], R20 ;  /* 0x0016581401007387 */ /* 0x0101e80000100a00 */
        /* <DEDUP_REMOVED lines=22> */
[----:B------:R-:W-:-:S02]  /*30140*/  F2FP.F16.E5M2.UNPACK_B R6, R6.H1 ;  /* 0x00000006ff06723e */ /* 0x000fc400030004ff */
[----:B------:R-:W-:-:S07]  /*30150*/  F2FP.F16.E5M2.UNPACK_B R7, R7.H1 ;  /* 0x00000007ff07723e */ /* 0x000fce00030004ff */
[----:B--2---:R-:W-:-:S15]  /*30160*/  HMMA.16816.F32 R16, R12, R6, R16 ;  /* 0x000000060c10723c */ /* 0x004fde0000001810 */
[----:B------:R-:W-:-:S04]  /*30170*/  NOP ;  /* 0x0000000000007918 */ /* 0x000fc80000000000 */
[----:B------:R-:W-:Y:S04]  /*30180*/  STL.64 [R1+0x3d0], R16 ;  /* 0x0003d01001007387 */ /* 0x000fe80000100a00 */
[----:B------:R0:W-:Y:S04]  /*30190*/  STL.64 [R1+0x3d8], R18 ;  /* 0x0003d81201007387 */ /* 0x0001e80000100a00 */
[----:B0-----:R-:W2:Y:S04]  /*301a0*/  LDL.LU.64 R18, [R1+0x1680] ;  /* 0x0016800001127983 */ /* 0x001ea80000300a00 */
[----:B------:R-:W2:Y:S01]  /*301b0*/  LDL.LU.64 R16, [R1+0x1678] ;  /* 0x0016780001107983 */ /* 0x000ea20000300a00 */
[----:B------:R-:W-:-:S02]  /*301c0*/  F2FP.F16.E5M2.UNPACK_B R8, R8.H1 ;  /* 0x00000008ff08723e */ /* 0x000fc400030004ff */
[----:B------:R-:W-:Y:S02]  /*301d0*/  F2FP.F16.E5M2.UNPACK_B R9, R9.H1 ;  /* 0x00000009ff09723e */ /* 0x000fe400030004ff */
[----:B------:R-:W-:Y:S02]  /*301e0*/  F2FP.F16.E5M2.UNPACK_B R10, R10.H1 ;  /* 0x0000000aff0a723e */ /* 0x000fe400030004ff */
[----:B------:R-:W-:-:S07]  /*301f0*/  F2FP.F16.E5M2.UNPACK_B R11, R11.H1 ;  /* 0x0000000bff0b723e */ /* 0x000fce00030004ff */
        /* <DEDUP_REMOVED lines=17> */
[----:B--2---:R-:W-:-:S02]  /*30310*/  F2FP.F16.E5M2.UNPACK_B R16, R16.H1 ;  /* 0x00000010ff10723e */ /* 0x004fc400030004ff */
[----:B------:R-:W-:-:S07]  /*30320*/  F2FP.F16.E5M2.UNPACK_B R17, R17.H1 ;  /* 0x00000011ff11723e */ /* 0x000fce00030004ff */
        /* <DEDUP_REMOVED lines=22> */
[----:B0-----:R-:W3:Y:S04]  /*30490*/  LDL.LU.64 R26, [R1+0x1630] ;  /* 0x00163000011a7983 */ /* 0x001ee80000300a00 */
[----:B------:R-:W3:Y:S01]  /*304a0*/  LDL.LU.64 R24, [R1+0x1628] ;  /* 0x0016280001187983 */ /* 0x000ee20000300a00 */
[----:B--2---:R-:W-:Y:S03]  /*304b0*/  HMMA.16816.F32 R8, R12, R18, R8 ;  /* 0x000000120c08723c */ /* 0x004fe60000001808 */
[----:B------:R-:W-:-:S15]  /*304c0*/  STL [R1+0x15e4], R21 ;  /* 0x0015e41501007387 */ /* 0x000fde0000100800 */
[----:B------:R-:W-:Y:S01]  /*304d0*/  NOP ;  /* 0x0000000000007918 */ /* 0x000fe20000000000 */
[----:B------:R-:W-:Y:S04]  /*304e0*/  STL.64 [R1+0x380], R8 ;  /* 0x0003800801007387 */ /* 0x000fe80000100a00 */
[----:B------:R3:W-:Y:S02]  /*304f0*/  STL.64 [R1+0x388], R10 ;  /* 0x0003880a01007387 */ /* 0x0007e40000100a00 */
[----:B---3--:R-:W-:Y:S02]  /*30500*/  HMMA.16816.F32 R8, R12, R2, R24 ;  /* 0x000000020c08723c */ /* 0x008fe40000001818 */
[----:B------:R-:W2:Y:S04]  /*30510*/  LDL.LU R24, [R1+0x1440] ;  /* 0x0014400001187983 */ /* 0x000ea80000300800 */
[----:B------:R-:W2:-:S13]  /*30520*/  LDL.LU R25, [R1+0x143c] ;  /* 0x00143c0001197983 */ /* 0x000e9a0000300800 */
[----:B------:R-:W-:Y:S04]  /*30530*/  STL.64 [R1+0x370], R8 ;  /* 0x0003700801007387 */ /* 0x000fe80000100a00 */
[----:B------:R-:W-:Y:S04]  /*30540*/  STL.64 [R1+0x378], R10 ;  /* 0x0003780a01007387 */ /* 0x000fe80000100a00 */
        /* <DEDUP_REMOVED lines=41> */
[----:B------:R-:W4:Y:S04]  /*307e0*/  LDL.LU R22, [R1+0x128] ;  /* 0x0001280001167983 */ /* 0x000f280000300800 */
[----:B------:R-:W4:Y:S04]  /*307f0*/  LDL.LU R23, [R1+0x12c] ;  /* 0x00012c0001177983 */ /* 0x000f280000300800 */
        /* <DEDUP_REMOVED lines=38> */
[----:B------:R-:W4:Y:S02]  /*30a60*/  LDL.LU.64 R8, [R1+0x1608] ;  /* 0x0016080001087983 */ /* 0x000f240000300a00 */
[----:B----4-:R-:W-:-:S15]  /*30a70*/  HMMA.16816.F32 R20, R12, R8, R20 ;  /* 0x000000080c14723c */ /* 0x010fde0000001814 */
        /* <DEDUP_REMOVED lines=69> */
[----:B------:R-:W-:Y:S01]  /*30ed0*/  IMAD R23, R23, 0x100, R28 ;  /* 0x0000010017177824 */ /* 0x000fe200078e021c */
[C---:B---3--:R-:W-:Y:S08]  /*30ee0*/  HMMA.16816.F32 R24, R12.reuse, R8, R24 ;  /* 0x000000080c18723c */ /* 0x048ff00000001818 */
[----:B----4-:R-:W-:Y:S11]  /*30ef0*/  HMMA.16816.F32 R4, R12, R10, R4 ;  /* 0x0000000a0c04723c */ /* 0x010ff60000001804 */
[----:B------:R0:W-:Y:S04]  /*30f00*/  STL.64 [R1+0x250], R24 ;  /* 0x0002501801007387 */ /* 0x0001e80000100a00 */
[----:B------:R1:W-:Y:S04]  /*30f10*/  STL.64 [R1+0x258], R26 ;  /* 0x0002581a01007387 */ /* 0x0003e80000100a00 */
[----:B0-----:R-:W2:Y:S04]  /*30f20*/  LDL.LU.64 R24, [R1+0x1570] ;  /* 0x0015700001187983 */ /* 0x001ea80000300a00 */
[----:B-1----:R-:W3:Y:S04]  /*30f30*/  LDL.LU R26, [R1+0x1448] ;  /* 0x00144800011a7983 */ /* 0x002ee80000300800 */
[----:B------:R-:W3:Y:S04]  /*30f40*/  LDL.LU R27, [R1+0x1444] ;  /* 0x00144400011b7983 */ /* 0x000ee80000300800 */
[----:B------:R-:W-:Y:S04]  /*30f50*/  STL.64 [R1+0x240], R4 ;  /* 0x0002400401007387 */ /* 0x000fe80000100a00 */
[----:B------:R-:W-:Y:S04]  /*30f60*/  STL.64 [R1+0x248], R6 ;  /* 0x0002480601007387 */ /* 0x000fe80000100a00 */
[----:B------:R-:W-:Y:S04]  /*30f70*/  STL.64 [R1+0x1520], R10 ;  /* 0x0015200a01007387 */ /* 0x000fe80000100a00 */
[----:B------:R-:W-:Y:S04]  /*30f80*/  STL.64 [R1+0x1518], R8 ;  /* 0x0015180801007387 */ /* 0x000fe80000100a00 */
[----:B------:R-:W-:Y:S04]  /*30f90*/  STL.64 [R1+0x1560], R22 ;  /* 0x0015601601007387 */ /* 0x000fe80000100a00 */
        /* <DEDUP_REMOVED lines=19> */
[----:B------:R-:W-:-:S02]  /*310d0*/  IMAD R28, R25, 0x100, R24 ;  /* 0x00000100191c7824 */ /* 0x000fc400078e0218 */
[----:B---3--:R-:W-:Y:S01]  /*310e0*/  IMAD R29, R27, 0x100, R26 ;  /* 0x000001001b1d7824 */ /* 0x008fe200078e021a */
[----:B--2---:R-:W-:Y:S04]  /*310f0*/  STL.64 [R1+0x1530], R10 ;  /* 0x0015300a01007387 */ /* 0x004fe80000100a00 */
[----:B------:R0:W-:Y:S04]  /*31100*/  STL.64 [R1+0x1528], R8 ;  /* 0x0015280801007387 */ /* 0x0001e80000100a00 */
[----:B0-----:R-:W2:Y:S04]  /*31110*/  LDL.LU R8, [R1+0x30] ;  /* 0x0000300001087983 */ /* 0x001ea80000300800 */
[----:B------:R-:W2:Y:S04]  /*31120*/  LDL.LU R9, [R1+0x34] ;  /* 0x0000340001097983 */ /* 0x000ea80000300800 */
[----:B------:R-:W2:Y:S04]  /*31130*/  LDL.LU R10, [R1+0x38] ;  /* 0x00003800010a7983 */ /* 0x000ea80000300800 */
[----:B------:R-:W2:Y:S04]  /*31140*/  LDL.LU R11, [R1+0x3c] ;  /* 0x00003c00010b7983 */ /* 0x000ea80000300800 */
[----:B------:R-:W3:Y:S04]  /*31150*/  LDL.LU R24, [R1] ;  /* 0x0000000001187983 */ /* 0x000ee80000300800 */
[----:B------:R-:W3:Y:S04]  /*31160*/  LDL.LU R25, [R1+0x4] ;  /* 0x0000040001197983 */ /* 0x000ee80000300800 */
[----:B------:R-:W2:Y:S04]  /*31170*/  LDL.LU R26, [R1+0x8] ;  /* 0x00000800011a7983 */ /* 0x000ea80000300800 */
[----:B------:R-:W2:Y:S01]  /*31180*/  LDL.LU R27, [R1+0xc] ;  /* 0x00000c00011b7983 */ /* 0x000ea20000300800 */
[----:B----4-:R-:W-:Y:S03]  /*31190*/  HMMA.16816.F32 R12, R12, R16, R20 ;  /* 0x000000100c0c723c */ /* 0x010fe60000001814 */
[----:B--2---:R-:W-:Y:S04]  /*311a0*/  STL.64 [R1+0x1510], R26 ;  /* 0x0015101a01007387 */ /* 0x004fe80000100a00 */
[----:B---3--:R0:W-:Y:S04]  /*311b0*/  STL.64 [R1+0x1508], R24 ;  /* 0x0015081801007387 */ /* 0x0081e80000100a00 */
[----:B0-----:R-:W2:Y:S04]  /*311c0*/  LDL.LU R24, [R1+0x10] ;  /* 0x0000100001187983 */ /* 0x001ea80000300800 */
[----:B------:R-:W2:Y:S04]  /*311d0*/  LDL.LU R25, [R1+0x14] ;  /* 0x0000140001197983 */ /* 0x000ea80000300800 */
[----:B------:R-:W2:Y:S01]  /*311e0*/  LDL.LU R26, [R1+0x18] ;  /* 0x00001800011a7983 */ /* 0x000ea20000300800 */
[----:B------:R-:W-:-:S03]  /*311f0*/  IMAD.MOV.U32 R27, RZ, RZ, R0 ;  /* 0x000000ffff1b7224 */ /* 0x000fc600078e0000 */
        /* <DEDUP_REMOVED lines=17> */
[----:B--2---:R-:W-:-:S15]  /*31310*/  HMMA.16816.F32 R4, R12, R18, R4 ;  /* 0x000000120c04723c */ /* 0x004fde0000001804 */
[----:B------:R-:W-:-:S04]  /*31320*/  NOP ;  /* 0x0000000000007918 */ /* 0x000fc80000000000 */
[----:B------:R-:W-:Y:S04]  /*31330*/  STL.64 [R1+0x1f0], R4 ;  /* 0x0001f00401007387 */ /* 0x000fe80000100a00 */
[----:B------:R0:W-:Y:S04]  /*31340*/  STL.64 [R1+0x1f8], R6 ;  /* 0x0001f80601007387 */ /* 0x0001e80000100a00 */
[----:B0-----:R-:W2:Y:S04]  /*31350*/  LDL.LU.64 R6, [R1+0x1540] ;  /* 0x0015400001067983 */ /* 0x001ea80000300a00 */
[----:B------:R-:W2:Y:S01]  /*31360*/  LDL.LU.64 R4, [R1+0x1538] ;  /* 0x0015380001047983 */ /* 0x000ea20000300a00 */
[----:B---3--:R-:W-:-:S07]  /*31370*/  IMAD.MOV.U32 R23, RZ, RZ, R0 ;  /* 0x000000ffff177224 */ /* 0x008fce00078e0000 */
[----:B----4-:R-:W-:-:S15]  /*31380*/  HMMA.16816.F32 R20, R12, R2, R20 ;  /* 0x000000020c14723c */ /* 0x010fde0000001814 */
[----:B------:R-:W-:-:S04]  /*31390*/  NOP ;  /* 0x0000000000007918 */ /* 0x000fc80000000000 */
[----:B------:R-:W-:Y:S04]  /*313a0*/  STL.64 [R1+0x1e0], R20 ;  /* 0x0001e01401007387 */ /* 0x000fe80000100a00 */
        /* <DEDUP_REMOVED lines=8> */
[----:B------:R-:W4:Y:S01]  /*31430*/  LDL.LU R4, [R1+0xf60] ;  /* 0x000f600001047983 */ /* 0x000f220000300800 */
[C---:B--2---:R-:W-:Y:S03]  /*31440*/  HMMA.16816.F32 R8, R12.reuse, R6, R8 ;  /* 0x000000060c08723c */ /* 0x044fe60000001808 */
[----:B----4-:R0:W-:Y:S04]  /*31450*/  STL [R1+0x14f0], R4 ;  /* 0x0014f00401007387 */ /* 0x0101e80000100800 */
[----:B0-----:R-:W2:Y:S04]  /*31460*/  LDL.LU R4, [R1+0x6bc] ;  /* 0x0006bc0001047983 */ /* 0x001ea80000300800 */
[----:B------:R-:W4:Y:S04]  /*31470*/  LDL.LU R5, [R1+0xf34] ;  /* 0x000f340001057983 */ /* 0x000f280000300800 */
[----:B------:R-:W2:Y:S04]  /*31480*/  LDL.LU R2, [R1+0xf58] ;  /* 0x000f580001027983 */ /* 0x000ea80000300800 */
        /* <DEDUP_REMOVED lines=31> */
[----:B------:R-:W-:-:S05]  /*31680*/  VIADD R4, R4, 0x1 ;  /* 0x0000000104047836 */ /* 0x000fca0000000000 */
[----:B------:R-:W-:Y:S01]  /*31690*/  ISETP.NE.U32.AND P0, PT, R4, UR72, PT ;  /* 0x0000004804007c0c */ /* 0x000fe2000bf05070 */
[----:B--2---:R-:W-:Y:S01]  /*316a0*/  HMMA.16816.F32 R12, R12, R16, R24 ;  /* 0x000000100c0c723c */ /* 0x004fe20000001818 */
[----:B------:R-:W2:Y:S04]  /*316b0*/  LDL.LU R17, [R1+0x49c] ;  /* 0x00049c0001117983 */ /* 0x000ea80000300800 */
[----:B------:R-:W4:-:S14]  /*316c0*/  LDL.LU R24, [R1+0x4b0] ;  /* 0x0004b00001187983 */ /* 0x000f1c0000300800 */
[----:B------:R-:W-:Y:S04]  /*316d0*/  STL.64 [R1+0x230], R12 ;  /* 0x0002300c01007387 */ /* 0x000fe80000100a00 */
[----:B------:R-:W-:Y:S04]  /*316e0*/  STL.64 [R1+0x238], R14 ;  /* 0x0002380e01007387 */ /* 0x000fe80000100a00 */
[----:B------:R0:W-:Y:S04]  /*316f0*/  STL [R1+0x6bc], R4 ;  /* 0x0006bc0401007387 */ /* 0x0001e80000100800 */
[----:B------:R-:W4:Y:S04]  /*31700*/  LDL.LU R25, [R1+0xf6c] ;  /* 0x000f6c0001197983 */ /* 0x000f280000300800 */
[----:B------:R-:W4:Y:S04]  /*31710*/  LDL.LU R26, [R1+0xf64] ;  /* 0x000f6400011a7983 */ /* 0x000f280000300800 */
[----:B------:R-:W4:Y:S04]  /*31720*/  LDL.LU R27, [R1+0xf54] ;  /* 0x000f5400011b7983 */ /* 0x000f280000300800 */
[----:B0-----:R-:W4:Y:S01]  /*31730*/  LDL.LU R4, [R1+0x14f0] ;  /* 0x0014f00001047983 */ /* 0x001f220000300800 */
[----:B---3--:R-:W-:-:S04]  /*31740*/  IADD3 R22, P2, PT, R22, UR9, RZ ;  /* 0x0000000916167c10 */ /* 0x008fc8000ff5e0ff */
[----:B------:R-:W-:Y:S02]  /*31750*/  IADD3.X R2, PT, PT, R2, UR14, RZ, P2, !PT ;  /* 0x0000000e02027c10 */ /* 0x000fe400097fe4ff */
[----:B------:R-:W-:Y:S02]  /*31760*/  IADD3 R3, P2, PT, R3, UR9, RZ ;  /* 0x0000000903037c10 */ /* 0x000fe4000ff5e0ff */
[----:B--2---:R-:W-:Y:S02]  /*31770*/  IADD3 R17, P4, PT, R17, UR9, RZ ;  /* 0x0000000911117c10 */ /* 0x004fe4000ff9e0ff */
[----:B----4-:R-:W-:-:S03]  /*31780*/  IADD3 R24, P5, PT, R24, UR9, RZ ;  /* 0x0000000918187c10 */ /* 0x010fc6000ffbe0ff */
[----:B------:R-:W-:Y:S04]  /*31790*/  STL [R1+0x49c], R17 ;  /* 0x00049c1101007387 */ /* 0x000fe80000100800 */
[----:B------:R-:W-:Y:S04]  /*317a0*/  STL [R1+0x4b0], R24 ;  /* 0x0004b01801007387 */ /* 0x000fe80000100800 */
[----:B------:R0:W-:Y:S01]  /*317b0*/  STL [R1+0xf5c], R22 ;  /* 0x000f5c1601007387 */ /* 0x0001e20000100800 */
[----:B------:R-:W-:Y:S02]  /*317c0*/  IADD3.X R10, PT, PT, R10, UR14, RZ, P4, !PT ;  /* 0x0000000e0a0a7c10 */ /* 0x000fe4000a7fe4ff */
[----:B------:R-:W-:-:S02]  /*317d0*/  IADD3 R11, P4, PT, R11, UR9, RZ ;  /* 0x000000090b0b7c10 */ /* 0x000fc4000ff9e0ff */
[----:B------:R-:W-:Y:S02]  /*317e0*/  IADD3.X R8, PT, PT, R8, UR14, RZ, P5, !PT ;  /* 0x0000000e08087c10 */ /* 0x000fe4000affe4ff */
[----:B------:R-:W-:Y:S02]  /*317f0*/  IADD3 R25, P6, PT, R25, UR9, RZ ;  /* 0x0000000919197c10 */ /* 0x000fe4000ffde0ff */
[----:B------:R-:W-:Y:S02]  /*31800*/  IADD3 R26, P1, PT, R26, UR9, RZ ;  /* 0x000000091a1a7c10 */ /* 0x000fe4000ff3e0ff */
[----:B------:R-:W-:Y:S01]  /*31810*/  IADD3 R27, P3, PT, R27, UR9, RZ ;  /* 0x000000091b1b7c10 */ /* 0x000fe2000ff7e0ff */
[----:B------:R-:W-:Y:S04]  /*31820*/  STL [R1+0xf6c], R25 ;  /* 0x000f6c1901007387 */ /* 0x000fe80000100800 */
[----:B0-----:R-:W2:Y:S04]  /*31830*/  LDL.LU R22, [R1+0xf30] ;  /* 0x000f300001167983 */ /* 0x001ea80000300800 */
[----:B------:R-:W-:Y:S01]  /*31840*/  STL [R1+0xf64], R26 ;  /* 0x000f641a01007387 */ /* 0x000fe20000100800 */
[----:B------:R-:W-:-:S03]  /*31850*/  IADD3 R9, P5, PT, R9, UR9, RZ ;  /* 0x0000000909097c10 */ /* 0x000fc6000ffbe0ff */
[----:B------:R-:W-:Y:S01]  /*31860*/  STL [R1+0xf54], R27 ;  /* 0x000f541b01007387 */ /* 0x000fe20000100800 */
[----:B------:R-:W-:-:S03]  /*31870*/  IADD3.X R6, PT, PT, R6, UR14, RZ, P6, !PT ;  /* 0x0000000e06067c10 */ /* 0x000fc6000b7fe4ff */
[----:B------:R-:W-:Y:S01]  /*31880*/  STL [R1+0x498], R10 ;  /* 0x0004980a01007387 */ /* 0x000fe20000100800 */
[----:B------:R-:W-:-:S03]  /*31890*/  IADD3 R7, P6, PT, R7, UR9, RZ ;  /* 0x0000000907077c10 */ /* 0x000fc6000ffde0ff */
[----:B------:R-:W-:Y:S01]  /*318a0*/  STL [R1+0xf4c], R11 ;  /* 0x000f4c0b01007387 */ /* 0x000fe20000100800 */
[----:B------:R-:W-:-:S03]  /*318b0*/  IADD3.X R4, PT, PT, R4, UR14, RZ, P1, !PT ;  /* 0x0000000e04047c10 */ /* 0x000fc60008ffe4ff */
[----:B------:R-:W-:Y:S01]  /*318c0*/  STL [R1+0x4ac], R8 ;  /* 0x0004ac0801007387 */ /* 0x000fe20000100800 */
[----:B------:R-:W-:-:S03]  /*318d0*/  IADD3 R5, P1, PT, R5, UR9, RZ ;  /* 0x0000000905057c10 */ /* 0x000fc6000ff3e0ff */
[----:B------:R-:W-:Y:S04]  /*318e0*/  STL [R1+0xf44], R9 ;  /* 0x000f440901007387 */ /* 0x000fe80000100800 */
[----:B------:R-:W-:Y:S04]  /*318f0*/  STL [R1+0xf68], R6 ;  /* 0x000f680601007387 */ /* 0x000fe80000100800 */
[----:B------:R-:W-:Y:S01]  /*31900*/  STL [R1+0xf3c], R7 ;  /* 0x000f3c0701007387 */ /* 0x000fe20000100800 */
[----:B------:R-:W-:-:S03]  /*31910*/  IADD3.X R0, PT, PT, R0, UR14, RZ, P4, !PT ;  /* 0x0000000e00007c10 */ /* 0x000fc6000a7fe4ff */
[----:B------:R-:W-:Y:S01]  /*31920*/  STL [R1+0xf60], R4 ;  /* 0x000f600401007387 */ /* 0x000fe20000100800 */
[----:B------:R-:W-:-:S03]  /*31930*/  IADD3.X R18, PT, PT, R18, UR14, RZ, P3, !PT ;  /* 0x0000000e12127c10 */ /* 0x000fc60009ffe4ff */
[----:B------:R-:W-:Y:S04]  /*31940*/  STL [R1+0xf34], R5 ;  /* 0x000f340501007387 */ /* 0x000fe80000100800 */
[----:B------:R-:W-:Y:S04]  /*31950*/  STL [R1+0xf58], R2 ;  /* 0x000f580201007387 */ /* 0x000fe80000100800 */
[----:B------:R-:W-:Y:S04]  /*31960*/  STL [R1+0xf2c], R3 ;  /* 0x000f2c0301007387 */ /* 0x000fe80000100800 */
[----:B------:R0:W-:Y:S04]  /*31970*/  STL [R1+0xf48], R0 ;  /* 0x000f480001007387 */ /* 0x0001e80000100800 */
[----:B------:R-:W-:Y:S04]  /*31980*/  STL [R1+0xf50], R18 ;  /* 0x000f501201007387 */ /* 0x000fe80000100800 */
[----:B0-----:R-:W3:Y:S01]  /*31990*/  LDL.LU R0, [R1+0xf04] ;  /* 0x000f040001007983 */ /* 0x001ee20000300800 */
[----:B------:R-:W-:-:S02]  /*319a0*/  IADD3 R19, P3, PT, R19, UR9, RZ ;  /* 0x0000000913137c10 */ /* 0x000fc4000ff7e0ff */
[----:B------:R-:W-:Y:S02]  /*319b0*/  IADD3 R20, P4, PT, R20, UR9, RZ ;  /* 0x0000000914147c10 */ /* 0x000fe4000ff9e0ff */
[----:B------:R-:W-:Y:S02]  /*319c0*/  IADD3.X R21, PT, PT, R21, UR14, RZ, P5, !PT ;  /* 0x0000000e15157c10 */ /* 0x000fe4000affe4ff */
[----:B------:R-:W-:Y:S02]  /*319d0*/  IADD3 R29, P5, PT, R29, UR9, RZ ;  /* 0x000000091d1d7c10 */ /* 0x000fe4000ffbe0ff */
[----:B------:R-:W-:Y:S01]  /*319e0*/  IADD3.X R28, PT, PT, R28, UR14, RZ, P6, !PT ;  /* 0x0000000e1c1c7c10 */ /* 0x000fe2000b7fe4ff */
[----:B------:R-:W-:Y:S04]  /*319f0*/  STL [R1+0xf24], R19 ;  /* 0x000f241301007387 */ /* 0x000fe80000100800 */
[----:B------:R-:W-:Y:S04]  /*31a00*/  STL [R1+0xf1c], R20 ;  /* 0x000f1c1401007387 */ /* 0x000fe80000100800 */
[----:B------:R-:W-:Y:S01]  /*31a10*/  STL [R1+0xf40], R21 ;  /* 0x000f401501007387 */ /* 0x000fe20000100800 */
[----:B------:R-:W-:-:S03]  /*31a20*/  IADD3 R23, P6, PT, R23, UR9, RZ ;  /* 0x0000000917177c10 */ /* 0x000fc6000ffde0ff */
[----:B------:R-:W4:Y:S04]  /*31a30*/  LDL.LU R12, [R1+0xf28] ;  /* 0x000f2800010c7983 */ /* 0x000f280000300800 */
[----:B------:R-:W-:Y:S04]  /*31a40*/  STL [R1+0xf14], R29 ;  /* 0x000f141d01007387 */ /* 0x000fe80000100800 */
[----:B------:R-:W4:Y:S04]  /*31a50*/  LDL.LU R13, [R1+0xefc] ;  /* 0x000efc00010d7983 */ /* 0x000f280000300800 */
[----:B------:R-:W-:Y:S04]  /*31a60*/  STL [R1+0xf38], R28 ;  /* 0x000f381c01007387 */ /* 0x000fe80000100800 */
[----:B------:R-:W4:Y:S04]  /*31a70*/  LDL.LU R14, [R1+0xf20] ;  /* 0x000f2000010e7983 */ /* 0x000f280000300800 */
[----:B------:R0:W-:Y:S04]  /*31a80*/  STL [R1+0xf0c], R23 ;  /* 0x000f0c1701007387 */ /* 0x0001e80000100800 */
[----:B------:R-:W4:Y:S04]  /*31a90*/  LDL.LU R15, [R1+0xef4] ;  /* 0x000ef400010f7983 */ /* 0x000f280000300800 */
[----:B------:R-:W4:Y:S04]  /*31aa0*/  LDL.LU R16, [R1+0xf18] ;  /* 0x000f180001107983 */ /* 0x000f280000300800 */
[----:B------:R-:W4:Y:S04]  /*31ab0*/  LDL.LU R17, [R1+0xeec] ;  /* 0x000eec0001117983 */ /* 0x000f280000300800 */
[----:B------:R-:W4:Y:S04]  /*31ac0*/  LDL.LU R24, [R1+0xf10] ;  /* 0x000f100001187983 */ /* 0x000f280000300800 */
[----:B------:R-:W4:Y:S04]  /*31ad0*/  LDL.LU R25, [R1+0xee4] ;  /* 0x000ee40001197983 */ /* 0x000f280000300800 */
[----:B------:R-:W4:Y:S04]  /*31ae0*/  LDL.LU R26, [R1+0xf08] ;  /* 0x000f0800011a7983 */ /* 0x000f280000300800 */
[----:B0-----:R-:W4:Y:S04]  /*31af0*/  LDL.LU R23, [R1+0xedc] ;  /* 0x000edc0001177983 */ /* 0x001f280000300800 */
[----:B------:R-:W4:Y:S04]  /*31b00*/  LDL.LU R27, [R1+0xf00] ;  /* 0x000f0000011b7983 */ /* 0x000f280000300800 */
[----:B------:R-:W4:Y:S04]  /*31b10*/  LDL.LU R10, [R1+0xed4] ;  /* 0x000ed400010a7983 */ /* 0x000f280000300800 */
[----:B------:R-:W4:Y:S01]  /*31b20*/  LDL.LU R11, [R1+0xef8] ;  /* 0x000ef800010b7983 */ /* 0x000f220000300800 */
[----:B--2---:R-:W-:-:S05]  /*31b30*/  IADD3.X R22, PT, PT, R22, UR14, RZ, P1, !PT ;  /* 0x0000000e16167c10 */ /* 0x004fca0008ffe4ff */
[----:B------:R0:W-:Y:S04]  /*31b40*/  STL [R1+0xf30], R22 ;  /* 0x000f301601007387 */ /* 0x0001e80000100800 */
        /* <DEDUP_REMOVED lines=10> */
[----:B0-----:R-:W2:Y:S04]  /*31bf0*/  LDL.LU R22, [R1+0xea4] ;  /* 0x000ea40001167983 */ /* 0x001ea80000300800 */
[----:B------:R-:W2:Y:S04]  /*31c00*/  LDL.LU R20, [R1+0xec8] ;  /* 0x000ec80001147983 */ /* 0x000ea80000300800 */
[----:B------:R-:W2:Y:S04]  /*31c10*/  LDL.LU R21, [R1+0xe9c] ;  /* 0x000e9c0001157983 */ /* 0x000ea80000300800 */
[----:B------:R-:W2:Y:S01]  /*31c20*/  LDL.LU R29, [R1+0xec0] ;  /* 0x000ec000011d7983 */ /* 0x000ea20000300800 */
[----:B---3--:R-:W-:-:S05]  /*31c30*/  IADD3 R0, P1, PT, R0, UR9, RZ ;  /* 0x0000000900007c10 */ /* 0x008fca000ff3e0ff */
[----:B------:R0:W-:Y:S04]  /*31c40*/  STL [R1+0xf04], R0 ;  /* 0x000f040001007387 */ /* 0x0001e80000100800 */
[----:B------:R-:W3:Y:S04]  /*31c50*/  LDL.LU R28, [R1+0xe94] ;  /* 0x000e9400011c7983 */ /* 0x000ee80000300800 */
[----:B0-----:R-:W3:Y:S01]  /*31c60*/  LDL.LU R0, [R1+0xeb8] ;  /* 0x000eb80001007983 */ /* 0x001ee20000300800 */
[----:B----4-:R-:W-:Y:S02]  /*31c70*/  IADD3.X R12, PT, PT, R12, UR14, RZ, P2, !PT ;  /* 0x0000000e0c0c7c10 */ /* 0x010fe400097fe4ff */
[----:B------:R-:W-:-:S02]  /*31c80*/  IADD3 R13, P2, PT, R13, UR9, RZ ;  /* 0x000000090d0d7c10 */ /* 0x000fc4000ff5e0ff */
[----:B------:R-:W-:Y:S02]  /*31c90*/  IADD3.X R14, PT, PT, R14, UR14, RZ, P3, !PT ;  /* 0x0000000e0e0e7c10 */ /* 0x000fe40009ffe4ff */
[----:B------:R-:W-:Y:S02]  /*31ca0*/  IADD3 R15, P3, PT, R15, UR9, RZ ;  /* 0x000000090f0f7c10 */ /* 0x000fe4000ff7e0ff */
[----:B------:R-:W-:Y:S01]  /*31cb0*/  IADD3.X R16, PT, PT, R16, UR14, RZ, P4, !PT ;  /* 0x0000000e10107c10 */ /* 0x000fe2000a7fe4ff */
[----:B------:R-:W-:Y:S01]  /*31cc0*/  STL [R1+0xf28], R12 ;  /* 0x000f280c01007387 */ /* 0x000fe20000100800 */
[----:B------:R-:W-:-:S03]  /*31cd0*/  IADD3 R17, P4, PT, R17, UR9, RZ ;  /* 0x0000000911117c10 */ /* 0x000fc6000ff9e0ff */
[----:B------:R-:W-:Y:S01]  /*31ce0*/  STL [R1+0xefc], R13 ;  /* 0x000efc0d01007387 */ /* 0x000fe20000100800 */
[----:B------:R-:W-:Y:S02]  /*31cf0*/  IADD3.X R24, PT, PT, R24, UR14, RZ, P5, !PT ;  /* 0x0000000e18187c10 */ /* 0x000fe4000affe4ff */
[----:B------:R-:W-:Y:S01]  /*31d00*/  IADD3.X R26, PT, PT, R26, UR14, RZ, P6, !PT ;  /* 0x0000000e1a1a7c10 */ /* 0x000fe2000b7fe4ff */
[----:B------:R-:W-:Y:S01]  /*31d10*/  STL [R1+0xf20], R14 ;  /* 0x000f200e01007387 */ /* 0x000fe20000100800 */
[----:B------:R-:W-:-:S03]  /*31d20*/  IADD3 R23, P6, PT, R23, UR9, RZ ;  /* 0x0000000917177c10 */ /* 0x000fc6000ffde0ff */
[----:B------:R-:W-:Y:S01]  /*31d30*/  STL [R1+0xef4], R15 ;  /* 0x000ef40f01007387 */ /* 0x000fe20000100800 */
[----:B------:R-:W-:-:S03]  /*31d40*/  IADD3 R25, P5, PT, R25, UR9, RZ ;  /* 0x0000000919197c10 */ /* 0x000fc6000ffbe0ff */
[----:B------:R-:W-:Y:S04]  /*31d50*/  STL [R1+0xf18], R16 ;  /* 0x000f181001007387 */ /* 0x000fe80000100800 */
[----:B------:R-:W-:Y:S04]  /*31d60*/  STL [R1+0xeec], R17 ;  /* 0x000eec1101007387 */ /* 0x000fe80000100800 */
[----:B------:R-:W-:Y:S04]  /*31d70*/  STL [R1+0xf10], R24 ;  /* 0x000f101801007387 */ /* 0x000fe80000100800 */
[----:B------:R0:W-:Y:S04]  /*31d80*/  STL [R1+0xedc], R23 ;  /* 0x000edc1701007387 */ /* 0x0001e80000100800 */
[----:B------:R-:W-:Y:S04]  /*31d90*/  STL [R1+0xee4], R25 ;  /* 0x000ee41901007387 */ /* 0x000fe80000100800 */
[----:B0-----:R-:W4:Y:S01]  /*31da0*/  LDL.LU R23, [R1+0xe8c] ;  /* 0x000e8c0001177983 */ /* 0x001f220000300800 */
[----:B------:R-:W-:-:S02]  /*31db0*/  IADD3.X R27, PT, PT, R27, UR14, RZ, P1, !PT ;  /* 0x0000000e1b1b7c10 */ /* 0x000fc40008ffe4ff */
[----:B------:R-:W-:Y:S02]  /*31dc0*/  IADD3 R10, P1, PT, R10, UR9, RZ ;  /* 0x000000090a0a7c10 */ /* 0x000fe4000ff3e0ff */
[----:B------:R-:W-:Y:S01]  /*31dd0*/  IADD3.X R11, PT, PT, R11, UR14, RZ, P2, !PT ;  /* 0x0000000e0b0b7c10 */ /* 0x000fe200097fe4ff */
[----:B------:R-:W-:Y:S04]  /*31de0*/  STL [R1+0xf08], R26 ;  /* 0x000f081a01007387 */ /* 0x000fe80000100800 */
[----:B------:R-:W-:Y:S04]  /*31df0*/  STL [R1+0xf00], R27 ;  /* 0x000f001b01007387 */ /* 0x000fe80000100800 */
[----:B------:R-:W-:Y:S04]  /*31e00*/  STL [R1+0xed4], R10 ;  /* 0x000ed40a01007387 */ /* 0x000fe80000100800 */
[----:B------:R-:W-:Y:S01]  /*31e10*/  STL [R1+0xef8], R11 ;  /* 0x000ef80b01007387 */ /* 0x000fe20000100800 */
[----:B--2---:R-:W-:-:S02]  /*31e20*/  IADD3 R8, P2, PT, R8, UR9, RZ ;  /* 0x0000000908087c10 */ /* 0x004fc4000ff5e0ff */
[----:B------:R-:W-:Y:S02]  /*31e30*/  IADD3.X R9, PT, PT, R9, UR14, RZ, P3, !PT ;  /* 0x0000000e09097c10 */ /* 0x000fe40009ffe4ff */
[----:B------:R-:W-:Y:S02]  /*31e40*/  IADD3 R6, P3, PT, R6, UR9, RZ ;  /* 0x0000000906067c10 */ /* 0x000fe4000ff7e0ff */
[----:B------:R-:W-:Y:S02]  /*31e50*/  IADD3.X R7, PT, PT, R7, UR14, RZ, P4, !PT ;  /* 0x0000000e07077c10 */ /* 0x000fe4000a7fe4ff */
[----:B------:R-:W-:Y:S01]  /*31e60*/  IADD3 R4, P4, PT, R4, UR9, RZ ;  /* 0x0000000904047c10 */ /* 0x000fe2000ff9e0ff */
[----:B------:R-:W-:Y:S01]  /*31e70*/  STL [R1+0xecc], R8 ;  /* 0x000ecc0801007387 */ /* 0x000fe20000100800 */
[----:B------:R-:W-:-:S03]  /*31e80*/  IADD3.X R5, PT, PT, R5, UR14, RZ, P5, !PT ;  /* 0x0000000e05057c10 */ /* 0x000fc6000affe4ff */
        /* <DEDUP_REMOVED lines=11> */
[----:B------:R-:W-:Y:S01]  /*31f40*/  STL [R1+0xed8], R3 ;  /* 0x000ed80301007387 */ /* 0x000fe20000100800 */
[----:B------:R-:W-:-:S03]  /*31f50*/  IADD3.X R20, PT, PT, R20, UR14, RZ, P2, !PT ;  /* 0x0000000e14147c10 */ /* 0x000fc600097fe4ff */
[----:B------:R0:W-:Y:S01]  /*31f60*/  STL [R1+0xea4], R22 ;  /* 0x000ea41601007387 */ /* 0x0001e20000100800 */
[----:B------:R-:W-:-:S03]  /*31f70*/  IADD3 R21, P2, PT, R21, UR9, RZ ;  /* 0x0000000915157c10 */ /* 0x000fc6000ff5e0ff */
[----:B------:R-:W-:Y:S01]  /*31f80*/  STL [R1+0xeac], R18 ;  /* 0x000eac1201007387 */ /* 0x000fe20000100800 */
[----:B------:R-:W-:-:S03]  /*31f90*/  IADD3.X R29, PT, PT, R29, UR14, RZ, P3, !PT ;  /* 0x0000000e1d1d7c10 */ /* 0x000fc60009ffe4ff */
[----:B0-----:R-:W2:Y:S04]  /*31fa0*/  LDL.LU R22, [R1+0xeb0] ;  /* 0x000eb00001167983 */ /* 0x001ea80000300800 */
[----:B------:R-:W-:Y:S01]  /*31fb0*/  STL [R1+0xed0], R19 ;  /* 0x000ed01301007387 */ /* 0x000fe20000100800 */
[----:B---3--:R-:W-:-:S03]  /*31fc0*/  IADD3 R28, P3, PT, R28, UR9, RZ ;  /* 0x000000091c1c7c10 */ /* 0x008fc6000ff7e0ff */
[----:B------:R-:W-:Y:S04]  /*31fd0*/  STL [R1+0xec8], R20 ;  /* 0x000ec81401007387 */ /* 0x000fe80000100800 */
[----:B------:R-:W-:Y:S04]  /*31fe0*/  STL [R1+0xe9c], R21 ;  /* 0x000e9c1501007387 */ /* 0x000fe80000100800 */
[----:B------:R-:W3:Y:S04]  /*31ff0*/  LDL.LU R12, [R1+0xe84] ;  /* 0x000e8400010c7983 */ /* 0x000ee80000300800 */
[----:B------:R-:W-:Y:S04]  /*32000*/  STL [R1+0xec0], R29 ;  /* 0x000ec01d01007387 */ /* 0x000fe80000100800 */
[----:B------:R-:W3:Y:S01]  /*32010*/  LDL.LU R13, [R1+0xea8] ;  /* 0x000ea800010d7983 */ /* 0x000ee20000300800 */
[----:B------:R-:W-:-:S03]  /*32020*/  IADD3.X R0, PT, PT, R0, UR14, RZ, P4, !PT ;  /* 0x0000000e00007c10 */ /* 0x000fc6000a7fe4ff */
[----:B------:R-:W-:Y:S04]  /*32030*/  STL [R1+0xe94], R28 ;  /* 0x000e941c01007387 */ /* 0x000fe80000100800 */
[----:B------:R-:W3:Y:S04]  /*32040*/  LDL.LU R14, [R1+0xe7c] ;  /* 0x000e7c00010e7983 */ /* 0x000ee80000300800 */
[----:B------:R0:W-:Y:S04]  /*32050*/  STL [R1+0xeb8], R0 ;  /* 0x000eb80001007387 */ /* 0x0001e80000100800 */
[----:B------:R-:W3:Y:S04]  /*32060*/  LDL.LU R15, [R1+0xea0] ;  /* 0x000ea000010f7983 */ /* 0x000ee80000300800 */
[----:B------:R-:W3:Y:S04]  /*32070*/  LDL.LU R16, [R1+0xe74] ;  /* 0x000e740001107983 */ /* 0x000ee80000300800 */
[----:B------:R-:W3:Y:S04]  /*32080*/  LDL.LU R17, [R1+0xe98] ;  /* 0x000e980001117983 */ /* 0x000ee80000300800 */
[----:B------:R-:W3:Y:S04]  /*32090*/  LDL.LU R24, [R1+0xe6c] ;  /* 0x000e6c0001187983 */ /* 0x000ee80000300800 */
[----:B------:R-:W3:Y:S04]  /*320a0*/  LDL.LU R25, [R1+0xe90] ;  /* 0x000e900001197983 */ /* 0x000ee80000300800 */
[----:B------:R-:W3:Y:S04]  /*320b0*/  LDL.LU R26, [R1+0xe64] ;  /* 0x000e6400011a7983 */ /* 0x000ee80000300800 */
[----:B0-----:R-:W3:Y:S04]  /*320c0*/  LDL.LU R0, [R1+0xe88] ;  /* 0x000e880001007983 */ /* 0x001ee80000300800 */
[----:B------:R-:W3:Y:S04]  /*320d0*/  LDL.LU R27, [R1+0xe5c] ;  /* 0x000e5c00011b7983 */ /* 0x000ee80000300800 */
[----:B------:R-:W3:Y:S04]  /*320e0*/  LDL.LU R10, [R1+0xe80] ;  /* 0x000e8000010a7983 */ /* 0x000ee80000300800 */
[----:B------:R-:W3:Y:S01]  /*320f0*/  LDL.LU R11, [R1+0xe54] ;  /* 0x000e5400010b7983 */ /* 0x000ee20000300800 */
[----:B----4-:R-:W-:-:S05]  /*32100*/  IADD3 R23, P4, PT, R23, UR9, RZ ;  /* 0x0000000917177c10 */ /* 0x010fca000ff9e0ff */
[----:B------:R0:W-:Y:S04]  /*32110*/  STL [R1+0xe8c], R23 ;  /* 0x000e8c1701007387 */ /* 0x0001e80000100800 */
        /* <DEDUP_REMOVED lines=16> */
[----:B------:R-:W2:Y:S01]  /*32220*/  LDL.LU R28, [R1+0xe40] ;  /* 0x000e4000011c7983 */ /* 0x000ea20000300800 */
[----:B---3--:R-:W-:Y:S02]  /*32230*/  IADD3 R12, P5, PT, R12, UR9, RZ ;  /* 0x000000090c0c7c10 */ /* 0x008fe4000ffbe0ff */
[----:B------:R-:W-:Y:S02]  /*32240*/  IADD3.X R13, PT, PT, R13, UR14, RZ, P6, !PT ;  /* 0x0000000e0d0d7c10 */ /* 0x000fe4000b7fe4ff */
[----:B------:R-:W-:Y:S01]  /*32250*/  IADD3 R14, P6, PT, R14, UR9, RZ ;  /* 0x000000090e0e7c10 */ /* 0x000fe2000ffde0ff */
[----:B0-----:R-:W3:Y:S01]  /*32260*/  LDL.LU R22, [R1+0xe14] ;  /* 0x000e140001167983 */ /* 0x001ee20000300800 */
[----:B------:R-:W-:-:S02]  /*32270*/  IADD3.X R15, PT, PT, R15, UR14, RZ, P1, !PT ;  /* 0x0000000e0f0f7c10 */ /* 0x000fc40008ffe4ff */
[----:B------:R-:W-:Y:S01]  /*32280*/  IADD3 R16, P1, PT, R16, UR9, RZ ;  /* 0x0000000910107c10 */ /* 0x000fe2000ff3e0ff */
[----:B------:R-:W-:Y:S01]  /*32290*/  STL [R1+0xe84], R12 ;  /* 0x000e840c01007387 */ /* 0x000fe20000100800 */
[----:B------:R-:W-:-:S03]  /*322a0*/  IADD3.X R17, PT, PT, R17, UR14, RZ, P2, !PT ;  /* 0x0000000e11117c10 */ /* 0x000fc600097fe4ff */
[----:B------:R-:W-:Y:S01]  /*322b0*/  STL [R1+0xea8], R13 ;  /* 0x000ea80d01007387 */ /* 0x000fe20000100800 */
[----:B------:R-:W-:-:S03]  /*322c0*/  IADD3 R24, P2, PT, R24, UR9, RZ ;  /* 0x0000000918187c10 */ /* 0x000fc6000ff5e0ff */
[----:B------:R-:W-:Y:S04]  /*322d0*/  STL [R1+0xe7c], R14 ;  /* 0x000e7c0e01007387 */ /* 0x000fe80000100800 */
[----:B------:R-:W-:Y:S01]  /*322e0*/  STL [R1+0xea0], R15 ;  /* 0x000ea00f01007387 */ /* 0x000fe20000100800 */
[----:B------:R-:W-:Y:S02]  /*322f0*/  IADD3.X R0, PT, PT, R0, UR14, RZ, P4, !PT ;  /* 0x0000000e00007c10 */ /* 0x000fe4000a7fe4ff */
[----:B------:R-:W-:Y:S01]  /*32300*/  IADD3.X R25, PT, PT, R25, UR14, RZ, P3, !PT ;  /* 0x0000000e19197c10 */ /* 0x000fe20009ffe4ff */
        /* <DEDUP_REMOVED lines=10> */
[----:B----4-:R-:W-:Y:S01]  /*323b0*/  IADD3.X R8, PT, PT, R8, UR14, RZ, P6, !PT ;  /* 0x0000000e08087c10 */ /* 0x010fe2000b7fe4ff */
        /* <DEDUP_REMOVED lines=23> */
[----:B0-----:R-:W4:Y:S01]  /*32530*/  LDL.LU R23, [R1+0xe0c] ;  /* 0x000e0c0001177983 */ /* 0x001f220000300800 */
[----:B------:R-:W-:-:S02]  /*32540*/  IADD3 R19, P4, PT, R19, UR9, RZ ;  /* 0x0000000913137c10 */ /* 0x000fc4000ff9e0ff */
[----:B------:R-:W-:Y:S02]  /*32550*/  IADD3 R20, P5, PT, R20, UR9, RZ ;  /* 0x0000000914147c10 */ /* 0x000fe4000ffbe0ff */
[----:B------:R-:W-:Y:S02]  /*32560*/  IADD3.X R21, PT, PT, R21, UR14, RZ, P6, !PT ;  /* 0x0000000e15157c10 */ /* 0x000fe4000b7fe4ff */
[----:B------:R-:W-:Y:S01]  /*32570*/  IADD3 R29, P6, PT, R29, UR9, RZ ;  /* 0x000000091d1d7c10 */ /* 0x000fe2000ffde0ff */
[----:B------:R-:W-:Y:S04]  /*32580*/  STL [R1+0xe2c], R19 ;  /* 0x000e2c1301007387 */ /* 0x000fe80000100800 */
[----:B------:R-:W-:Y:S04]  /*32590*/  STL [R1+0xe24], R20 ;  /* 0x000e241401007387 */ /* 0x000fe80000100800 */
[----:B------:R-:W-:Y:S04]  /*325a0*/  STL [R1+0xe48], R21 ;  /* 0x000e481501007387 */ /* 0x000fe80000100800 */
[----:B------:R-:W4:Y:S04]  /*325b0*/  LDL.LU R12, [R1+0xe30] ;  /* 0x000e3000010c7983 */ /* 0x000f280000300800 */
[----:B------:R-:W-:Y:S04]  /*325c0*/  STL [R1+0xe1c], R29 ;  /* 0x000e1c1d01007387 */ /* 0x000fe80000100800 */
[----:B------:R-:W4:Y:S01]  /*325d0*/  LDL.LU R13, [R1+0xe04] ;  /* 0x000e0400010d7983 */ /* 0x000f220000300800 */
[----:B--2---:R-:W-:-:S05]  /*325e0*/  IADD3.X R28, PT, PT, R28, UR14, RZ, P1, !PT ;  /* 0x0000000e1c1c7c10 */ /* 0x004fca0008ffe4ff */
[----:B------:R-:W-:Y:S04]  /*325f0*/  STL [R1+0xe40], R28 ;  /* 0x000e401c01007387 */ /* 0x000fe80000100800 */
[----:B------:R-:W2:Y:S01]  /*32600*/  LDL.LU R14, [R1+0xe28] ;  /* 0x000e2800010e7983 */ /* 0x000ea20000300800 */
[----:B---3--:R-:W-:-:S05]  /*32610*/  IADD3 R22, P1, PT, R22, UR9, RZ ;  /* 0x0000000916167c10 */ /* 0x008fca000ff3e0ff */
        /* <DEDUP_REMOVED lines=11> */
[----:B------:R-:W-:-:S05]  /*326d0*/  IADD3.X R0, PT, PT, R0, UR14, RZ, P2, !PT ;  /* 0x0000000e00007c10 */ /* 0x000fca00097fe4ff */
[----:B------:R0:W-:Y:S04]  /*326e0*/  STL [R1+0xe38], R0 ;  /* 0x000e380001007387 */ /* 0x0001e80000100800 */
        /* <DEDUP_REMOVED lines=17> */
[----:B0-----:R-:W4:Y:S01]  /*32800*/  LDL.LU R23, [R1+0xdc0] ;  /* 0x000dc00001177983 */ /* 0x001f220000300800 */
[----:B------:R-:W-:Y:S02]  /*32810*/  IADD3.X R12, PT, PT, R12, UR14, RZ, P3, !PT ;  /* 0x0000000e0c0c7c10 */ /* 0x000fe40009ffe4ff */
[----:B------:R-:W-:-:S03]  /*32820*/  IADD3 R13, P3, PT, R13, UR9, RZ ;  /* 0x000000090d0d7c10 */ /* 0x000fc6000ff7e0ff */
[----:B------:R-:W-:Y:S04]  /*32830*/  STL [R1+0xe30], R12 ;  /* 0x000e300c01007387 */ /* 0x000fe80000100800 */
[----:B------:R-:W-:Y:S01]  /*32840*/  STL [R1+0xe04], R13 ;  /* 0x000e040d01007387 */ /* 0x000fe20000100800 */
[----:B--2---:R-:W-:-:S05]  /*32850*/  IADD3.X R14, PT, PT, R14, UR14, RZ, P4, !PT ;  /* 0x0000000e0e0e7c10 */ /* 0x004fca000a7fe4ff */
[----:B------:R-:W-:Y:S01]  /*32860*/  STL [R1+0xe28], R14 ;  /* 0x000e280e01007387 */ /* 0x000fe20000100800 */
[----:B---3--:R-:W-:Y:S02]  /*32870*/  IADD3 R15, P4, PT, R15, UR9, RZ ;  /* 0x000000090f0f7c10 */ /* 0x008fe4000ff9e0ff */
[----:B------:R-:W-:Y:S02]  /*32880*/  IADD3.X R16, PT, PT, R16, UR14, RZ, P5, !PT ;  /* 0x0000000e10107c10 */ /* 0x000fe4000affe4ff */
[----:B------:R-:W-:Y:S02]  /*32890*/  IADD3 R17, P5, PT, R17, UR9, RZ ;  /* 0x0000000911117c10 */ /* 0x000fe4000ffbe0ff */
[----:B------:R-:W-:Y:S02]  /*328a0*/  IADD3.X R24, PT, PT, R24, UR14, RZ, P6, !PT ;  /* 0x0000000e18187c10 */ /* 0x000fe4000b7fe4ff */
[----:B------:R-:W-:Y:S01]  /*328b0*/  IADD3.X R26, PT, PT, R26, UR14, RZ, P1, !PT ;  /* 0x0000000e1a1a7c10 */ /* 0x000fe20008ffe4ff */
[----:B------:R-:W-:Y:S01]  /*328c0*/  STL [R1+0xdfc], R15 ;  /* 0x000dfc0f01007387 */ /* 0x000fe20000100800 */
[----:B------:R-:W-:-:S02]  /*328d0*/  IADD3 R25, P6, PT, R25, UR9, RZ ;  /* 0x0000000919197c10 */ /* 0x000fc4000ffde0ff */
[----:B------:R-:W-:Y:S01]  /*328e0*/  IADD3 R22, P1, PT, R22, UR9, RZ ;  /* 0x0000000916167c10 */ /* 0x000fe2000ff3e0ff */
[----:B------:R-:W-:Y:S04]  /*328f0*/  STL [R1+0xe20], R16 ;  /* 0x000e201001007387 */ /* 0x000fe80000100800 */
[----:B------:R-:W-:Y:S04]  /*32900*/  STL [R1+0xdf4], R17 ;  /* 0x000df41101007387 */ /* 0x000fe80000100800 */
[----:B------:R-:W-:Y:S04]  /*32910*/  STL [R1+0xe18], R24 ;  /* 0x000e181801007387 */ /* 0x000fe80000100800 */
[----:B------:R0:W-:Y:S04]  /*32920*/  STL [R1+0xde4], R22 ;  /* 0x000de41601007387 */ /* 0x0001e80000100800 */
[----:B------:R-:W-:Y:S01]  /*32930*/  STL [R1+0xdec], R25 ;  /* 0x000dec1901007387 */ /* 0x000fe20000100800 */
[----:B------:R-:W-:-:S02]  /*32940*/  IADD3.X R27, PT, PT, R27, UR14, RZ, P2, !PT ;  /* 0x0000000e1b1b7c10 */ /* 0x000fc400097fe4ff */
[----:B------:R-:W-:Y:S02]  /*32950*/  IADD3 R10, P2, PT, R10, UR9, RZ ;  /* 0x000000090a0a7c10 */ /* 0x000fe4000ff5e0ff */
[----:B------:R-:W-:Y:S01]  /*32960*/  IADD3.X R11, PT, PT, R11, UR14, RZ, P3, !PT ;  /* 0x0000000e0b0b7c10 */ /* 0x000fe20009ffe4ff */
[----:B0-----:R-:W2:Y:S01]  /*32970*/  LDL.LU R22, [R1+0xd94] ;  /* 0x000d940001167983 */ /* 0x001ea20000300800 */
        /* <DEDUP_REMOVED lines=25> */
[----:B0-----:R-:W3:Y:S01]  /*32b10*/  LDL.LU R0, [R1+0xdb8] ;  /* 0x000db80001007983 */ /* 0x001ee20000300800 */
[----:B------:R-:W-:-:S02]  /*32b20*/  IADD3.X R20, PT, PT, R20, UR14, RZ, P3, !PT ;  /* 0x0000000e14147c10 */ /* 0x000fc40009ffe4ff */
[----:B------:R-:W-:Y:S02]  /*32b30*/  IADD3 R21, P3, PT, R21, UR9, RZ ;  /* 0x0000000915157c10 */ /* 0x000fe4000ff7e0ff */
[----:B------:R-:W-:Y:S01]  /*32b40*/  IADD3.X R29, PT, PT, R29, UR14, RZ, P4, !PT ;  /* 0x0000000e1d1d7c10 */ /* 0x000fe2000a7fe4ff */
[----:B------:R-:W-:Y:S01]  /*32b50*/  STL [R1+0xdd8], R19 ;  /* 0x000dd81301007387 */ /* 0x000fe20000100800 */
[----:B----4-:R-:W-:-:S03]  /*32b60*/  IADD3 R28, P4, PT, R28, UR9, RZ ;  /* 0x000000091c1c7c10 */ /* 0x010fc6000ff9e0ff */
[----:B------:R-:W-:Y:S04]  /*32b70*/  STL [R1+0xdd0], R20 ;  /* 0x000dd01401007387 */ /* 0x000fe80000100800 */
[----:B------:R-:W-:Y:S04]  /*32b80*/  STL [R1+0xda4], R21 ;  /* 0x000da41501007387 */ /* 0x000fe80000100800 */
[----:B------:R-:W4:Y:S04]  /*32b90*/  LDL.LU R12, [R1+0xd8c] ;  /* 0x000d8c00010c7983 */ /* 0x000f280000300800 */
[----:B------:R-:W-:Y:S04]  /*32ba0*/  STL [R1+0xdc8], R29 ;  /* 0x000dc81d01007387 */ /* 0x000fe80000100800 */
[----:B------:R-:W4:Y:S01]  /*32bb0*/  LDL.LU R13, [R1+0xdb0] ;  /* 0x000db000010d7983 */ /* 0x000f220000300800 */
[----:B------:R-:W-:-:S03]  /*32bc0*/  IADD3.X R23, PT, PT, R23, UR14, RZ, P5, !PT ;  /* 0x0000000e17177c10 */ /* 0x000fc6000affe4ff */
        /* <DEDUP_REMOVED lines=13> */
[----:B--2---:R-:W-:-:S05]  /*32ca0*/  IADD3 R22, P5, PT, R22, UR9, RZ ;  /* 0x0000000916167c10 */ /* 0x004fca000ffbe0ff */
        /* <DEDUP_REMOVED lines=15> */
[----:B---3--:R-:W-:-:S05]  /*32da0*/  IADD3.X R0, PT, PT, R0, UR14, RZ, P6, !PT ;  /* 0x0000000e00007c10 */ /* 0x008fca000b7fe4ff */
[----:B------:R0:W-:Y:S04]  /*32db0*/  STL [R1+0xdb8], R0 ;  /* 0x000db80001007387 */ /* 0x0001e80000100800 */
[----:B------:R-:W3:Y:S04]  /*32dc0*/  LDL.LU R28, [R1+0xd48] ;  /* 0x000d4800011c7983 */ /* 0x000ee80000300800 */
[----:B0-----:R-:W3:Y:S01]  /*32dd0*/  LDL.LU R0, [R1+0xd1c] ;  /* 0x000d1c0001007983 */ /* 0x001ee20000300800 */
[----:B----4-:R-:W-:Y:S02]  /*32de0*/  IADD3 R12, P6, PT, R12, UR9, RZ ;  /* 0x000000090c0c7c10 */ /* 0x010fe4000ffde0ff */
[----:B------:R-:W-:-:S02]  /*32df0*/  IADD3.X R13, PT, PT, R13, UR14, RZ, P1, !PT ;  /* 0x0000000e0d0d7c10 */ /* 0x000fc40008ffe4ff */
[----:B------:R-:W-:Y:S02]  /*32e00*/  IADD3 R14, P1, PT, R14, UR9, RZ ;  /* 0x000000090e0e7c10 */ /* 0x000fe4000ff3e0ff */
[----:B------:R-:W-:Y:S02]  /*32e10*/  IADD3.X R15, PT, PT, R15, UR14, RZ, P2, !PT ;  /* 0x0000000e0f0f7c10 */ /* 0x000fe400097fe4ff */
        /* <DEDUP_REMOVED lines=22> */
[----:B------:R-:W-:Y:S01]  /*32f80*/  STL [R1+0xd5c], R11 ;  /* 0x000d5c0b01007387 */ /* 0x000fe20000100800 */
[----:B--2---:R-:W-:-:S02]  /*32f90*/  IADD3.X R8, PT, PT, R8, UR14, RZ, P1, !PT ;  /* 0x0000000e08087c10 */ /* 0x004fc40008ffe4ff */
[----:B------:R-:W-:Y:S02]  /*32fa0*/  IADD3 R9, P1, PT, R9, UR9, RZ ;  /* 0x0000000909097c10 */ /* 0x000fe4000ff3e0ff */
[----:B------:R-:W-:Y:S02]  /*32fb0*/  IADD3.X R6, PT, PT, R6, UR14, RZ, P2, !PT ;  /* 0x0000000e06067c10 */ /* 0x000fe400097fe4ff */
[----:B------:R-:W-:Y:S02]  /*32fc0*/  IADD3 R7, P2, PT, R7, UR9, RZ ;  /* 0x0000000907077c10 */ /* 0x000fe4000ff5e0ff */
[----:B------:R-:W-:Y:S01]  /*32fd0*/  IADD3.X R4, PT, PT, R4, UR14, RZ, P3, !PT ;  /* 0x0000000e04047c10 */ /* 0x000fe20009ffe4ff */
        /* <DEDUP_REMOVED lines=10> */
[----:B------:R-:W-:Y:S01]  /*33080*/  STL [R1+0xd44], R5 ;  /* 0x000d440501007387 */ /* 0x000fe20000100800 */
[----:B------:R-:W-:-:S03]  /*33090*/  IADD3 R19, P5, PT, R19, UR9, RZ ;  /* 0x0000000913137c10 */ /* 0x000fc6000ffbe0ff */
[----:B------:R-:W-:Y:S04]  /*330a0*/  STL [R1+0xd68], R2 ;  /* 0x000d680201007387 */ /* 0x000fe80000100800 */
[----:B------:R-:W-:Y:S01]  /*330b0*/  STL [R1+0xd3c], R3 ;  /* 0x000d3c0301007387 */ /* 0x000fe20000100800 */
[----:B------:R-:W-:-:S03]  /*330c0*/  IADD3 R20, P6, PT, R20, UR9, RZ ;  /* 0x0000000914147c10 */ /* 0x000fc6000ffde0ff */
[----:B------:R0:W-:Y:S01]  /*330d0*/  STL [R1+0xd58], R22 ;  /* 0x000d581601007387 */ /* 0x0001e20000100800 */
[----:B------:R-:W-:-:S03]  /*330e0*/  IADD3.X R21, PT, PT, R21, UR14, RZ, P1, !PT ;  /* 0x0000000e15157c10 */ /* 0x000fc60008ffe4ff */
[----:B------:R-:W-:Y:S01]  /*330f0*/  STL [R1+0xd60], R18 ;  /* 0x000d601201007387 */ /* 0x000fe20000100800 */
[----:B------:R-:W-:-:S03]  /*33100*/  IADD3 R29, P1, PT, R29, UR9, RZ ;  /* 0x000000091d1d7c10 */ /* 0x000fc6000ff3e0ff */
[----:B0-----:R-:W2:Y:S04]  /*33110*/  LDL.LU R22, [R1+0xd14] ;  /* 0x000d140001167983 */ /* 0x001ea80000300800 */
[----:B------:R-:W-:Y:S04]  /*33120*/  STL [R1+0xd34], R19 ;  /* 0x000d341301007387 */ /* 0x000fe80000100800 */
[----:B------:R-:W-:Y:S04]  /*33130*/  STL [R1+0xd2c], R20 ;  /* 0x000d2c1401007387 */ /* 0x000fe80000100800 */
[----:B------:R-:W-:Y:S01]  /*33140*/  STL [R1+0xd50], R21 ;  /* 0x000d501501007387 */ /* 0x000fe20000100800 */
[----:B---3--:R-:W-:-:S03]  /*33150*/  IADD3.X R28, PT, PT, R28, UR14, RZ, P2, !PT ;  /* 0x0000000e1c1c7c10 */ /* 0x008fc600097fe4ff */
[----:B------:R-:W3:Y:S04]  /*33160*/  LDL.LU R12, [R1+0xd38] ;  /* 0x000d3800010c7983 */ /* 0x000ee80000300800 */
[----:B------:R-:W-:Y:S04]  /*33170*/  STL [R1+0xd24], R29 ;  /* 0x000d241d01007387 */ /* 0x000fe80000100800 */
[----:B------:R-:W3:Y:S04]  /*33180*/  LDL.LU R13, [R1+0xd0c] ;  /* 0x000d0c00010d7983 */ /* 0x000ee80000300800 */
[----:B------:R-:W-:Y:S04]  /*33190*/  STL [R1+0xd48], R28 ;  /* 0x000d481c01007387 */ /* 0x000fe80000100800 */
[----:B------:R-:W3:Y:S01]  /*331a0*/  LDL.LU R14, [R1+0xd30] ;  /* 0x000d3000010e7983 */ /* 0x000ee20000300800 */
[----:B------:R-:W-:-:S05]  /*331b0*/  IADD3 R0, P2, PT, R0, UR9, RZ ;  /* 0x0000000900007c10 */ /* 0x000fca000ff5e0ff */
        /* <DEDUP_REMOVED lines=11> */
[----:B----4-:R-:W-:-:S05]  /*33270*/  IADD3.X R23, PT, PT, R23, UR14, RZ, P3, !PT ;  /* 0x0000000e17177c10 */ /* 0x010fca0009ffe4ff */
        /* <DEDUP_REMOVED lines=17> */
[----:B------:R-:W2:Y:S01]  /*33390*/  LDL.LU R28, [R1+0xca4] ;  /* 0x000ca400011c7983 */ /* 0x000ea20000300800 */
[----:B---3--:R-:W-:Y:S02]  /*333a0*/  IADD3.X R12, PT, PT, R12, UR14, RZ, P4, !PT ;  /* 0x0000000e0c0c7c10 */ /* 0x008fe4000a7fe4ff */
[----:B------:R-:W-:Y:S02]  /*333b0*/  IADD3 R13, P4, PT, R13, UR9, RZ ;  /* 0x000000090d0d7c10 */ /* 0x000fe4000ff9e0ff */
[----:B------:R-:W-:Y:S01]  /*333c0*/  IADD3.X R14, PT, PT, R14, UR14, RZ, P5, !PT ;  /* 0x0000000e0e0e7c10 */ /* 0x000fe2000affe4ff */
[----:B0-----:R-:W3:Y:S04]  /*333d0*/  LDL.LU R22, [R1+0xcc8] ;  /* 0x000cc80001167983 */ /* 0x001ee80000300800 */
[----:B------:R-:W-:Y:S01]  /*333e0*/  STL [R1+0xd38], R12 ;  /* 0x000d380c01007387 */ /* 0x000fe20000100800 */
[----:B------:R-:W-:-:S02]  /*333f0*/  IADD3 R15, P5, PT, R15, UR9, RZ ;  /* 0x000000090f0f7c10 */ /* 0x000fc4000ffbe0ff */
[----:B------:R-:W-:Y:S02]  /*33400*/  IADD3.X R16, PT, PT, R16, UR14, RZ, P6, !PT ;  /* 0x0000000e10107c10 */ /* 0x000fe4000b7fe4ff */
[----:B------:R-:W-:Y:S01]  /*33410*/  IADD3 R17, P6, PT, R17, UR9, RZ ;  /* 0x0000000911117c10 */ /* 0x000fe2000ffde0ff */
[----:B------:R-:W-:Y:S01]  /*33420*/  STL [R1+0xd0c], R13 ;  /* 0x000d0c0d01007387 */ /* 0x000fe20000100800 */
[----:B------:R-:W-:Y:S02]  /*33430*/  IADD3.X R24, PT, PT, R24, UR14, RZ, P1, !PT ;  /* 0x0000000e18187c10 */ /* 0x000fe40008ffe4ff */
[----:B------:R-:W-:Y:S01]  /*33440*/  IADD3.X R26, PT, PT, R26, UR14, RZ, P2, !PT ;  /* 0x0000000e1a1a7c10 */ /* 0x000fe200097fe4ff */
[----:B------:R-:W-:Y:S04]  /*33450*/  STL [R1+0xd30], R14 ;  /* 0x000d300e01007387 */ /* 0x000fe80000100800 */
[----:B------:R-:W-:Y:S01]  /*33460*/  STL [R1+0xd04], R15 ;  /* 0x000d040f01007387 */ /* 0x000fe20000100800 */
[----:B------:R-:W-:-:S02]  /*33470*/  IADD3 R25, P1, PT, R25, UR9, RZ ;  /* 0x0000000919197c10 */ /* 0x000fc4000ff3e0ff */
[----:B------:R-:W-:Y:S01]  /*33480*/  IADD3 R0, P2, PT, R0, UR9, RZ ;  /* 0x0000000900007c10 */ /* 0x000fe2000ff5e0ff */
        /* <DEDUP_REMOVED lines=8> */
[----:B------:R-:W-:Y:S02]  /*33510*/  IADD3.X R11, PT, PT, R11, UR14, RZ, P4, !PT ;  /* 0x0000000e0b0b7c10 */ /* 0x000fe4000a7fe4ff */
[----:B----4-:R-:W-:Y:S01]  /*33520*/  IADD3 R8, P4, PT, R8, UR9, RZ ;  /* 0x0000000908087c10 */ /* 0x010fe2000ff9e0ff */
        /* <DEDUP_REMOVED lines=31> */
[----:B------:R-:W4:Y:S04]  /*33720*/  LDL.LU R12, [R1+0xc94] ;  /* 0x000c9400010c7983 */ /* 0x000f280000300800 */
[----:B------:R-:W-:Y:S04]  /*33730*/  STL [R1+0xcd0], R29 ;  /* 0x000cd01d01007387 */ /* 0x000fe80000100800 */
[----:B------:R-:W4:Y:S01]  /*33740*/  LDL.LU R13, [R1+0xcb8] ;  /* 0x000cb800010d7983 */ /* 0x000f220000300800 */
[----:B--2---:R-:W-:-:S05]  /*33750*/  IADD3 R28, P5, PT, R28, UR9, RZ ;  /* 0x000000091c1c7c10 */ /* 0x004fca000ffbe0ff */
[----:B------:R-:W-:Y:S04]  /*33760*/  STL [R1+0xca4], R28 ;  /* 0x000ca41c01007387 */ /* 0x000fe80000100800 */
[----:B------:R-:W2:Y:S01]  /*33770*/  LDL.LU R14, [R1+0xc8c] ;  /* 0x000c8c00010e7983 */ /* 0x000ea20000300800 */
[----:B---3--:R-:W-:-:S05]  /*33780*/  IADD3.X R22, PT, PT, R22, UR14, RZ, P6, !PT ;  /* 0x0000000e16167c10 */ /* 0x008fca000b7fe4ff */
        /* <DEDUP_REMOVED lines=30> */
[----:B0-----:R-:W4:Y:S01]  /*33970*/  LDL.LU R23, [R1+0xc24] ;  /* 0x000c240001177983 */ /* 0x001f220000300800 */
[----:B------:R-:W-:Y:S02]  /*33980*/  IADD3 R12, P1, PT, R12, UR9, RZ ;  /* 0x000000090c0c7c10 */ /* 0x000fe4000ff3e0ff */
[----:B------:R-:W-:-:S03]  /*33990*/  IADD3.X R13, PT, PT, R13, UR14, RZ, P2, !PT ;  /* 0x0000000e0d0d7c10 */ /* 0x000fc600097fe4ff */
[----:B------:R-:W-:Y:S04]  /*339a0*/  STL [R1+0xc94], R12 ;  /* 0x000c940c01007387 */ /* 0x000fe80000100800 */
[----:B------:R-:W-:Y:S01]  /*339b0*/  STL [R1+0xcb8], R13 ;  /* 0x000cb80d01007387 */ /* 0x000fe20000100800 */
[----:B--2---:R-:W-:-:S05]  /*339c0*/  IADD3 R14, P2, PT, R14, UR9, RZ ;  /* 0x000000090e0e7c10 */ /* 0x004fca000ff5e0ff */
[----:B------:R-:W-:Y:S01]  /*339d0*/  STL [R1+0xc8c], R14 ;  /* 0x000c8c0e01007387 */ /* 0x000fe20000100800 */
[----:B---3--:R-:W-:Y:S02]  /*339e0*/  IADD3.X R15, PT, PT, R15, UR14, RZ, P3, !PT ;  /* 0x0000000e0f0f7c10 */ /* 0x008fe40009ffe4ff */
[----:B------:R-:W-:Y:S02]  /*339f0*/  IADD3 R16, P3, PT, R16, UR9, RZ ;  /* 0x0000000910107c10 */ /* 0x000fe4000ff7e0ff */
[----:B------:R-:W-:Y:S02]  /*33a00*/  IADD3.X R17, PT, PT, R17, UR14, RZ, P4, !PT ;  /* 0x0000000e11117c10 */ /* 0x000fe4000a7fe4ff */
[----:B------:R-:W-:Y:S02]  /*33a10*/  IADD3 R24, P4, PT, R24, UR9, RZ ;  /* 0x0000000918187c10 */ /* 0x000fe4000ff9e0ff */
[----:B------:R-:W-:Y:S01]  /*33a20*/  IADD3.X R25, PT, PT, R25, UR14, RZ, P5, !PT ;  /* 0x0000000e19197c10 */ /* 0x000fe2000affe4ff */
[----:B------:R-:W-:Y:S04]  /*33a30*/  STL [R1+0xcb0], R15 ;  /* 0x000cb00f01007387 */ /* 0x000fe80000100800 */
[----:B------:R-:W-:Y:S01]  /*33a40*/  STL [R1+0xc84], R16 ;  /* 0x000c841001007387 */ /* 0x000fe20000100800 */
[----:B------:R-:W-:-:S03]  /*33a50*/  IADD3.X R22, PT, PT, R22, UR14, RZ, P6, !PT ;  /* 0x0000000e16167c10 */ /* 0x000fc6000b7fe4ff */
[----:B------:R-:W-:Y:S04]  /*33a60*/  STL [R1+0xca8], R17 ;  /* 0x000ca81101007387 */ /* 0x000fe80000100800 */
[----:B------:R-:W-:Y:S01]  /*33a70*/  STL [R1+0xc7c], R24 ;  /* 0x000c7c1801007387 */ /* 0x000fe20000100800 */
[----:B------:R-:W-:-:S03]  /*33a80*/  IADD3 R26, P5, PT, R26, UR9, RZ ;  /* 0x000000091a1a7c10 */ /* 0x000fc6000ffbe0ff */
[----:B------:R0:W-:Y:S04]  /*33a90*/  STL [R1+0xc98], R22 ;  /* 0x000c981601007387 */ /* 0x0001e80000100800 */
[----:B------:R-:W-:Y:S01]  /*33aa0*/  STL [R1+0xca0], R25 ;  /* 0x000ca01901007387 */ /* 0x000fe20000100800 */
[----:B------:R-:W-:Y:S02]  /*33ab0*/  IADD3 R27, P6, PT, R27, UR9, RZ ;  /* 0x000000091b1b7c10 */ /* 0x000fe4000ffde0ff */
[----:B------:R-:W-:Y:S02]  /*33ac0*/  IADD3.X R10, PT, PT, R10, UR14, RZ, P1, !PT ;  /* 0x0000000e0a0a7c10 */ /* 0x000fe40008ffe4ff */
[----:B------:R-:W-:Y:S01]  /*33ad0*/  IADD3 R11, P1, PT, R11, UR9, RZ ;  /* 0x000000090b0b7c10 */ /* 0x000fe2000ff3e0ff */
[----:B0-----:R-:W2:Y:S04]  /*33ae0*/  LDL.LU R22, [R1+0xc48] ;  /* 0x000c480001167983 */ /* 0x001ea80000300800 */
[----:B------:R-:W-:Y:S01]  /*33af0*/  STL [R1+0xc74], R26 ;  /* 0x000c741a01007387 */ /* 0x000fe20000100800 */
[----:B------:R-:W-:-:S02]  /*33b00*/  IADD3.X R8, PT, PT, R8, UR14, RZ, P2, !PT ;  /* 0x0000000e08087c10 */ /* 0x000fc400097fe4ff */
[----:B------:R-:W-:Y:S01]  /*33b10*/  IADD3 R9, P2, PT, R9, UR9, RZ ;  /* 0x0000000909097c10 */ /* 0x000fe2000ff5e0ff */
        /* <DEDUP_REMOVED lines=25> */
[----:B------:R-:W-:Y:S01]  /*33cb0*/  IADD3 R29, P2, PT, R29, UR9, RZ ;  /* 0x000000091d1d7c10 */ /* 0x000fe2000ff5e0ff */
[----:B------:R-:W-:Y:S01]  /*33cc0*/  STL [R1+0xc3c], R19 ;  /* 0x000c3c1301007387 */ /* 0x000fe20000100800 */
[----:B----4-:R-:W-:-:S03]  /*33cd0*/  IADD3.X R28, PT, PT, R28, UR14, RZ, P3, !PT ;  /* 0x0000000e1c1c7c10 */ /* 0x010fc60009ffe4ff */
[----:B------:R-:W-:Y:S04]  /*33ce0*/  STL [R1+0xc34], R20 ;  /* 0x000c341401007387 */ /* 0x000fe80000100800 */
[----:B------:R-:W-:Y:S04]  /*33cf0*/  STL [R1+0xc58], R21 ;  /* 0x000c581501007387 */ /* 0x000fe80000100800 */
[----:B------:R-:W4:Y:S04]  /*33d00*/  LDL.LU R12, [R1+0xc40] ;  /* 0x000c4000010c7983 */ /* 0x000f280000300800 */
[----:B------:R-:W-:Y:S04]  /*33d10*/  STL [R1+0xc2c], R29 ;  /* 0x000c2c1d01007387 */ /* 0x000fe80000100800 */
[----:B------:R-:W4:Y:S01]  /*33d20*/  LDL.LU R13, [R1+0xc14] ;  /* 0x000c1400010d7983 */ /* 0x000f220000300800 */
[----:B------:R-:W-:-:S03]  /*33d30*/  IADD3 R23, P3, PT, R23, UR9, RZ ;  /* 0x0000000917177c10 */ /* 0x000fc6000ff7e0ff */
        /* <DEDUP_REMOVED lines=43> */
[----:B------:R-:W-:Y:S04]  /*33ff0*/  STL [R1+0xc38], R14 ;  /* 0x000c380e01007387 */ /* 0x000fe80000100800 */
[----:B------:R-:W-:Y:S01]  /*34000*/  STL [R1+0xc0c], R15 ;  /* 0x000c0c0f01007387 */ /* 0x000fe20000100800 */
[----:B------:R-:W-:Y:S02]  /*34010*/  IADD3 R23, P3, PT, R23, UR9, RZ ;  /* 0x0000000917177c10 */ /* 0x000fe4000ff7e0ff */
[----:B------:R-:W-:Y:S01]  /*34020*/  IADD3 R25, P2, PT, R25, UR9, RZ ;  /* 0x0000000919197c10 */ /* 0x000fe2000ff5e0ff */
        /* <DEDUP_REMOVED lines=38> */
[----:B------:R-:W-:Y:S04]  /*34290*/  STL [R1+0xbe8], R19 ;  /* 0x000be81301007387 */ /* 0x000fe80000100800 */
[----:B------:R-:W-:Y:S04]  /*342a0*/  STL [R1+0xbe0], R20 ;  /* 0x000be01401007387 */ /* 0x000fe80000100800 */
[----:B------:R-:W-:Y:S01]  /*342b0*/  STL [R1+0xbb4], R21 ;  /* 0x000bb41501007387 */ /* 0x000fe20000100800 */
[----:B---3--:R-:W-:-:S03]  /*342c0*/  IADD3 R28, P6, PT, R28, UR9, RZ ;  /* 0x000000091c1c7c10 */ /* 0x008fc6000ffde0ff */
[----:B------:R-:W3:Y:S04]  /*342d0*/  LDL.LU R12, [R1+0xb9c] ;  /* 0x000b9c00010c7983 */ /* 0x000ee80000300800 */
[----:B------:R-:W-:Y:S04]  /*342e0*/  STL [R1+0xbd8], R29 ;  /* 0x000bd81d01007387 */ /* 0x000fe80000100800 */
[----:B------:R-:W3:Y:S04]  /*342f0*/  LDL.LU R13, [R1+0xbc0] ;  /* 0x000bc000010d7983 */ /* 0x000ee80000300800 */
[----:B------:R-:W-:Y:S04]  /*34300*/  STL [R1+0xbac], R28 ;  /* 0x000bac1c01007387 */ /* 0x000fe80000100800 */
        /* <DEDUP_REMOVED lines=35> */
[----:B0-----:R-:W3:Y:S04]  /*34540*/  LDL.LU R22, [R1+0xb2c] ;  /* 0x000b2c0001167983 */ /* 0x001ee80000300800 */
[----:B------:R-:W-:Y:S01]  /*34550*/  STL [R1+0xb9c], R12 ;  /* 0x000b9c0c01007387 */ /* 0x000fe20000100800 */
[----:B------:R-:W-:-:S02]  /*34560*/  IADD3.X R15, PT, PT, R15, UR14, RZ, P4, !PT ;  /* 0x0000000e0f0f7c10 */ /* 0x000fc4000a7fe4ff */
[----:B------:R-:W-:Y:S02]  /*34570*/  IADD3 R16, P4, PT, R16, UR9, RZ ;  /* 0x0000000910107c10 */ /* 0x000fe4000ff9e0ff */
[----:B------:R-:W-:Y:S01]  /*34580*/  IADD3.X R17, PT, PT, R17, UR14, RZ, P5, !PT ;  /* 0x0000000e11117c10 */ /* 0x000fe2000affe4ff */
        /* <DEDUP_REMOVED lines=108> */
[----:B0-----:R-:W2:Y:S04]  /*34c50*/  LDL.LU R22, [R1+0xaac] ;  /* 0x000aac0001167983 */ /* 0x001ea80000300800 */
[----:B------:R-:W-:Y:S04]  /*34c60*/  STL [R1+0xb28], R26 ;  /* 0x000b281a01007387 */ /* 0x000fe80000100800 */
[----:B------:R-:W-:Y:S01]  /*34c70*/  STL [R1+0xb20], R27 ;  /* 0x000b201b01007387 */ /* 0x000fe20000100800 */
[----:B------:R-:W-:-:S02]  /*34c80*/  IADD3 R8, P6, PT, R8, UR9, RZ ;  /* 0x0000000908087c10 */ /* 0x000fc4000ffde0ff */
[----:B------:R-:W-:Y:S02]  /*34c90*/  IADD3.X R9, PT, PT, R9, UR14, RZ, P1, !PT ;  /* 0x0000000e09097c10 */ /* 0x000fe40008ffe4ff */
        /* <DEDUP_REMOVED lines=25> */
[----:B------:R-:W-:Y:S04]  /*34e30*/  STL [R1+0xaf0], R19 ;  /* 0x000af01301007387 */ /* 0x000fe80000100800 */
[----:B------:R-:W-:Y:S04]  /*34e40*/  STL [R1+0xae8], R20 ;  /* 0x000ae81401007387 */ /* 0x000fe80000100800 */
[----:B------:R-:W-:Y:S01]  /*34e50*/  STL [R1+0xabc], R21 ;  /* 0x000abc1501007387 */ /* 0x000fe20000100800 */
[----:B----4-:R-:W-:-:S03]  /*34e60*/  IADD3 R28, P1, PT, R28, UR9, RZ ;  /* 0x000000091c1c7c10 */ /* 0x010fc6000ff3e0ff */
[----:B------:R-:W4:Y:S04]  /*34e70*/  LDL.LU R12, [R1+0xaa4] ;  /* 0x000aa400010c7983 */ /* 0x000f280000300800 */
[----:B------:R-:W-:Y:S04]  /*34e80*/  STL [R1+0xae0], R29 ;  /* 0x000ae01d01007387 */ /* 0x000fe80000100800 */
[----:B------:R-:W4:Y:S04]  /*34e90*/  LDL.LU R13, [R1+0xac8] ;  /* 0x000ac800010d7983 */ /* 0x000f280000300800 */
[----:B------:R-:W-:Y:S04]  /*34ea0*/  STL [R1+0xab4], R28 ;  /* 0x000ab41c01007387 */ /* 0x000fe80000100800 */
[----:B------:R-:W4:Y:S01]  /*34eb0*/  LDL.LU R14, [R1+0xa9c] ;  /* 0x000a9c00010e7983 */ /* 0x000f220000300800 */
[----:B------:R-:W-:-:S05]  /*34ec0*/  IADD3.X R23, PT, PT, R23, UR14, RZ, P2, !PT ;  /* 0x0000000e17177c10 */ /* 0x000fca00097fe4ff */
        /* <DEDUP_REMOVED lines=85> */
[----:B------:R-:W-:Y:S04]  /*35420*/  STL [R1+0xa68], R21 ;  /* 0x000a681501007387 */ /* 0x000fe80000100800 */
[----:B------:R-:W2:Y:S01]  /*35430*/  LDL.LU R12, [R1+0xa50] ;  /* 0x000a5000010c7983 */ /* 0x000ea20000300800 */
[----:B---3--:R-:W-:-:S03]  /*35440*/  IADD3.X R28, PT, PT, R28, UR14, RZ, P5, !PT ;  /* 0x0000000e1c1c7c10 */ /* 0x008fc6000affe4ff */
        /* <DEDUP_REMOVED lines=35> */
[----:B------:R-:W-:Y:S02]  /*35680*/  IADD3.X R12, PT, PT, R12, UR14, RZ, P1, !PT ;  /* 0x0000000e0c0c7c10 */ /* 0x000fe40008ffe4ff */
[----:B---3--:R-:W-:Y:S02]  /*35690*/  IADD3 R13, P1, PT, R13, UR9, RZ ;  /* 0x000000090d0d7c10 */ /* 0x008fe4000ff3e0ff */
[----:B------:R-:W-:Y:S01]  /*356a0*/  IADD3.X R14, PT, PT, R14, UR14, RZ, P2, !PT ;  /* 0x0000000e0e0e7c10 */ /* 0x000fe200097fe4ff */
[----:B0-----:R-:W3:Y:S04]  /*356b0*/  LDL.LU R22, [R1+0x9e0] ;  /* 0x0009e00001167983 */ /* 0x001ee80000300800 */
[----:B------:R-:W-:Y:S04]  /*356c0*/  STL [R1+0xa50], R12 ;  /* 0x000a500c01007387 */ /* 0x000fe80000100800 */
[----:B------:R-:W-:Y:S01]  /*356d0*/  STL [R1+0xa24], R13 ;  /* 0x000a240d01007387 */ /* 0x000fe20000100800 */
[----:B------:R-:W-:-:S02]  /*356e0*/  IADD3 R15, P2, PT, R15, UR9, RZ ;  /* 0x000000090f0f7c10 */ /* 0x000fc4000ff5e0ff */
[----:B------:R-:W-:Y:S02]  /*356f0*/  IADD3.X R16, PT, PT, R16, UR14, RZ, P3, !PT ;  /* 0x0000000e10107c10 */ /* 0x000fe40009ffe4ff */
[----:B------:R-:W-:Y:S02]  /*35700*/  IADD3 R17, P3, PT, R17, UR9, RZ ;  /* 0x0000000911117c10 */ /* 0x000fe4000ff7e0ff */
[----:B------:R-:W-:Y:S01]  /*35710*/  IADD3.X R24, PT, PT, R24, UR14, RZ, P4, !PT ;  /* 0x0000000e18187c10 */ /* 0x000fe2000a7fe4ff */
[----:B------:R-:W-:Y:S01]  /*35720*/  STL [R1+0xa48], R14 ;  /* 0x000a480e01007387 */ /* 0x000fe20000100800 */
[----:B------:R-:W-:-:S03]  /*35730*/  IADD3.X R26, PT, PT, R26, UR14, RZ, P5, !PT ;  /* 0x0000000e1a1a7c10 */ /* 0x000fc6000affe4ff */
        /* <DEDUP_REMOVED lines=13> */
[----:B------:R-:W-:Y:S01]  /*35810*/  STL [R1+0xa28], R27 ;  /* 0x000a281b01007387 */ /* 0x000fe20000100800 */
[----:B----4-:R-:W-:Y:S02]  /*35820*/  IADD3 R8, P1, PT, R8, UR9, RZ ;  /* 0x0000000908087c10 */ /* 0x010fe4000ff3e0ff */
        /* <DEDUP_REMOVED lines=90> */
[----:B------:R-:W-:Y:S04]  /*35dd0*/  STL [R1+0x98c], R26 ;  /* 0x00098c1a01007387 */ /* 0x000fe80000100800 */
[----:B------:R-:W-:Y:S01]  /*35de0*/  STL [R1+0x984], R27 ;  /* 0x0009841b01007387 */ /* 0x000fe20000100800 */
[----:B------:R-:W-:-:S02]  /*35df0*/  IADD3.X R8, PT, PT, R8, UR14, RZ, P5, !PT ;  /* 0x0000000e08087c10 */ /* 0x000fc4000affe4ff */
        /* <DEDUP_REMOVED lines=26> */
[----:B------:R-:W-:Y:S04]  /*35fa0*/  STL [R1+0x954], R19 ;  /* 0x0009541301007387 */ /* 0x000fe80000100800 */
[----:B------:R-:W-:Y:S01]  /*35fb0*/  STL [R1+0x94c], R20 ;  /* 0x00094c1401007387 */ /* 0x000fe20000100800 */
[----:B----4-:R-:W-:-:S03]  /*35fc0*/  IADD3.X R28, PT, PT, R28, UR14, RZ, P6, !PT ;  /* 0x0000000e1c1c7c10 */ /* 0x010fc6000b7fe4ff */
[----:B------:R-:W-:Y:S04]  /*35fd0*/  STL [R1+0x970], R21 ;  /* 0x0009701501007387 */ /* 0x000fe80000100800 */
[----:B------:R-:W4:Y:S04]  /*35fe0*/  LDL.LU R12, [R1+0x958] ;  /* 0x00095800010c7983 */ /* 0x000f280000300800 */
[----:B------:R-:W-:Y:S04]  /*35ff0*/  STL [R1+0x944], R29 ;  /* 0x0009441d01007387 */ /* 0x000fe80000100800 */
[----:B------:R-:W4:Y:S04]  /*36000*/  LDL.LU R13, [R1+0x92c] ;  /* 0x00092c00010d7983 */ /* 0x000f280000300800 */
[----:B------:R-:W-:Y:S04]  /*36010*/  STL [R1+0x968], R28 ;  /* 0x0009681c01007387 */ /* 0x000fe80000100800 */
[----:B------:R-:W4:Y:S01]  /*36020*/  LDL.LU R14, [R1+0x950] ;  /* 0x00095000010e7983 */ /* 0x000f220000300800 */
[----:B------:R-:W-:-:S05]  /*36030*/  IADD3 R23, P6, PT, R23, UR9, RZ ;  /* 0x0000000917177c10 */ /* 0x000fca000ffde0ff */
        /* <DEDUP_REMOVED lines=33> */
[----:B------:R-:W-:Y:S01]  /*36250*/  IADD3.X R14, PT, PT, R14, UR14, RZ, P3, !PT ;  /* 0x0000000e0e0e7c10 */ /* 0x000fe20009ffe4ff */
[----:B------:R-:W-:Y:S01]  /*36260*/  STL [R1+0x958], R12 ;  /* 0x0009580c01007387 */ /* 0x000fe20000100800 */
[----:B------:R-:W-:Y:S02]  /*36270*/  IADD3 R15, P3, PT, R15, UR9, RZ ;  /* 0x000000090f0f7c10 */ /* 0x000fe4000ff7e0ff */
        /* <DEDUP_REMOVED lines=49> */
[----:B------:R-:W-:Y:S04]  /*36590*/  STL [R1+0x8cc], R21 ;  /* 0x0008cc1501007387 */ /* 0x000fe80000100800 */
[----:B------:R-:W2:Y:S01]  /*365a0*/  LDL.LU R12, [R1+0x8b4] ;  /* 0x0008b400010c7983 */ /* 0x000ea20000300800 */
[----:B---3--:R-:W-:-:S03]  /*365b0*/  IADD3 R28, P3, PT, R28, UR9, RZ ;  /* 0x000000091c1c7c10 */ /* 0x008fc6000ff7e0ff */
        /* <DEDUP_REMOVED lines=35> */
[----:B------:R-:W-:Y:S02]  /*367f0*/  IADD3 R12, P5, PT, R12, UR9, RZ ;  /* 0x000000090c0c7c10 */ /* 0x000fe4000ffbe0ff */
[----:B---3--:R-:W-:Y:S02]  /*36800*/  IADD3.X R13, PT, PT, R13, UR14, RZ, P6, !PT ;  /* 0x0000000e0d0d7c10 */ /* 0x008fe4000b7fe4ff */
[----:B------:R-:W-:Y:S01]  /*36810*/  IADD3 R14, P6, PT, R14, UR9, RZ ;  /* 0x000000090e0e7c10 */ /* 0x000fe2000ffde0ff */
[----:B0-----:R-:W3:Y:S04]  /*36820*/  LDL.LU R22, [R1+0x844] ;  /* 0x0008440001167983 */ /* 0x001ee80000300800 */
[----:B------:R-:W-:Y:S04]  /*36830*/  STL [R1+0x8b4], R12 ;  /* 0x0008b40c01007387 */ /* 0x000fe80000100800 */
[----:B------:R-:W-:Y:S01]  /*36840*/  STL [R1+0x8d8], R13 ;  /* 0x0008d80d01007387 */ /* 0x000fe20000100800 */
[----:B------:R-:W-:-:S02]  /*36850*/  IADD3.X R15, PT, PT, R15, UR14, RZ, P1, !PT ;  /* 0x0000000e0f0f7c10 */ /* 0x000fc40008ffe4ff */
[----:B------:R-:W-:Y:S02]  /*36860*/  IADD3 R16, P1, PT, R16, UR9, RZ ;  /* 0x0000000910107c10 */ /* 0x000fe4000ff3e0ff */
[----:B------:R-:W-:Y:S02]  /*36870*/  IADD3.X R17, PT, PT, R17, UR14, RZ, P2, !PT ;  /* 0x0000000e11117c10 */ /* 0x000fe400097fe4ff */
[----:B------:R-:W-:Y:S01]  /*36880*/  IADD3 R24, P2, PT, R24, UR9, RZ ;  /* 0x0000000918187c10 */ /* 0x000fe2000ff5e0ff */
[----:B------:R-:W-:Y:S04]  /*36890*/  STL [R1+0x8ac], R14 ;  /* 0x0008ac0e01007387 */ /* 0x000fe80000100800 */
[----:B------:R-:W-:Y:S01]  /*368a0*/  STL [R1+0x8d0], R15 ;  /* 0x0008d00f01007387 */ /* 0x000fe20000100800 */
[----:B------:R-:W-:-:S03]  /*368b0*/  IADD3.X R25, PT, PT, R25, UR14, RZ, P3, !PT ;  /* 0x0000000e19197c10 */ /* 0x000fc60009ffe4ff */
[----:B------:R-:W-:Y:S01]  /*368c0*/  STL [R1+0x8a4], R16 ;  /* 0x0008a41001007387 */ /* 0x000fe20000100800 */
[----:B------:R-:W-:-:S03]  /*368d0*/  IADD3.X R0, PT, PT, R0, UR14, RZ, P4, !PT ;  /* 0x0000000e00007c10 */ /* 0x000fc6000a7fe4ff */
        /* <DEDUP_REMOVED lines=10> */
[----:B----4-:R-:W-:Y:S02]  /*36980*/  IADD3.X R8, PT, PT, R8, UR14, RZ, P6, !PT ;  /* 0x0000000e08087c10 */ /* 0x010fe4000b7fe4ff */
        /* <DEDUP_REMOVED lines=84> */
[----:B------:R-:W-:Y:S01]  /*36ed0*/  STL [R1+0x848], R24 ;  /* 0x0008481801007387 */ /* 0x000fe20000100800 */
[----:B------:R-:W-:-:S03]  /*36ee0*/  IADD3.X R27, PT, PT, R27, UR14, RZ, P2, !PT ;  /* 0x0000000e1b1b7c10 */ /* 0x000fc600097fe4ff */
[----:B------:R0:W-:Y:S04]  /*36ef0*/  STL [R1+0x814], R22 ;  /* 0x0008141601007387 */ /* 0x0001e80000100800 */
[----:B------:R-:W-:Y:S01]  /*36f00*/  STL [R1+0x81c], R25 ;  /* 0x00081c1901007387 */ /* 0x000fe20000100800 */
        /* <DEDUP_REMOVED lines=27> */
[----:B------:R1:W-:Y:S04]  /*370c0*/  STL [R1+0x7e4], R18 ;  /* 0x0007e41201007387 */ /* 0x0003e80000100800 */
[----:B0-----:R-:W3:Y:S01]  /*370d0*/  LDL.LU R0, [R1+0x7e8] ;  /* 0x0007e80001007983 */ /* 0x001ee20000300800 */
[----:B------:R-:W-:-:S02]  /*370e0*/  IADD3.X R20, PT, PT, R20, UR14, RZ, P3, !PT ;  /* 0x0000000e14147c10 */ /* 0x000fc40009ffe4ff */
[----:B------:R-:W-:Y:S02]  /*370f0*/  IADD3 R21, P3, PT, R21, UR9, RZ ;  /* 0x0000000915157c10 */ /* 0x000fe4000ff7e0ff */
[----:B------:R-:W-:Y:S01]  /*37100*/  IADD3.X R29, PT, PT, R29, UR14, RZ, P4, !PT ;  /* 0x0000000e1d1d7c10 */ /* 0x000fe2000a7fe4ff */
[----:B------:R0:W-:Y:S04]  /*37110*/  STL [R1+0x808], R19 ;  /* 0x0008081301007387 */ /* 0x0001e80000100800 */
[----:B------:R0:W-:Y:S04]  /*37120*/  STL [R1+0x800], R20 ;  /* 0x0008001401007387 */ /* 0x0001e80000100800 */
[----:B------:R0:W-:Y:S01]  /*37130*/  STL [R1+0x7d4], R21 ;  /* 0x0007d41501007387 */ /* 0x0001e20000100800 */
[----:B----4-:R-:W-:-:S03]  /*37140*/  IADD3 R28, P4, PT, R28, UR9, RZ ;  /* 0x000000091c1c7c10 */ /* 0x010fc6000ff9e0ff */
[----:B------:R-:W4:Y:S04]  /*37150*/  LDL.LU R12, [R1+0x7bc] ;  /* 0x0007bc00010c7983 */ /* 0x000f280000300800 */
[----:B------:R0:W-:Y:S04]  /*37160*/  STL [R1+0x7f8], R29 ;  /* 0x0007f81d01007387 */ /* 0x0001e80000100800 */
[----:B------:R-:W4:Y:S04]  /*37170*/  LDL.LU R13, [R1+0x7e0] ;  /* 0x0007e000010d7983 */ /* 0x000f280000300800 */
[----:B------:R0:W-:Y:S04]  /*37180*/  STL [R1+0x7cc], R28 ;  /* 0x0007cc1c01007387 */ /* 0x0001e80000100800 */
        /* <DEDUP_REMOVED lines=13> */
[----:B--2---:R-:W-:-:S05]  /*37260*/  IADD3 R22, P5, PT, R22, UR9, RZ ;  /* 0x0000000916167c10 */ /* 0x004fca000ffbe0ff */
        /* <DEDUP_REMOVED lines=8> */
[----:B-1----:R-:W4:Y:S04]  /*372f0*/  LDL.LU R18, [R1+0x11e8] ;  /* 0x0011e80001127983 */ /* 0x002f280000300800 */
[----:B0-----:R-:W4:Y:S04]  /*37300*/  LDL.LU R19, [R1+0x790] ;  /* 0x0007900001137983 */ /* 0x001f280000300800 */
[----:B------:R-:W4:Y:S04]  /*37310*/  LDL.LU R20, [R1+0x11e4] ;  /* 0x0011e40001147983 */ /* 0x000f280000300800 */
[----:B------:R-:W4:Y:S04]  /*37320*/  LDL.LU R21, [R1+0x788] ;  /* 0x0007880001157983 */ /* 0x000f280000300800 */
[----:B------:R-:W4:Y:S04]  /*37330*/  LDL.LU R29, [R1+0x11e0] ;  /* 0x0011e000011d7983 */ /* 0x000f280000300800 */
[----:B------:R-:W4:Y:S04]  /*37340*/  LDL.LU R28, [R1+0x780] ;  /* 0x00078000011c7983 */ /* 0x000f280000300800 */
[----:B------:R-:W4:Y:S01]  /*37350*/  LDL.LU R23, [R1+0x11dc] ;  /* 0x0011dc0001177983 */ /* 0x000f220000300800 */
[----:B---3--:R-:W-:-:S05]  /*37360*/  IADD3.X R0, PT, PT, R0, UR14, RZ, P6, !PT ;  /* 0x0000000e00007c10 */ /* 0x008fca000b7fe4ff */
[----:B------:R0:W-:Y:S04]  /*37370*/  STL [R1+0x7e8], R0 ;  /* 0x0007e80001007387 */ /* 0x0001e80000100800 */
[----:B--2---:R-:W2:Y:S04]  /*37380*/  LDL.LU R22, [R1+0x77c] ;  /* 0x00077c0001167983 */ /* 0x004ea80000300800 */
        /* <DEDUP_REMOVED lines=12> */
[----:B------:R-:W-:Y:S04]  /*37450*/  STL [R1+0x7d8], R15 ;  /* 0x0007d80f01007387 */ /* 0x000fe80000100800 */
[----:B------:R-:W-:Y:S04]  /*37460*/  STL [R1+0x7ac], R16 ;  /* 0x0007ac1001007387 */ /* 0x000fe80000100800 */
[----:B------:R-:W-:Y:S04]  /*37470*/  STL [R1+0x7d0], R17 ;  /* 0x0007d01101007387 */ /* 0x000fe80000100800 */
[----:B------:R-:W-:Y:S04]  /*37480*/  STL [R1+0x7a4], R24 ;  /* 0x0007a41801007387 */ /* 0x000fe80000100800 */
[----:B------:R0:W-:Y:S02]  /*37490*/  STL [R1+0x7c0], R3 ;  /* 0x0007c00301007387 */ /* 0x0001e40000100800 */
[----:B0-----:R-:W0:Y:S01]  /*374a0*/  LDC R3, c[0x0][0x3ac] ;  /* 0x0000eb00ff037b82 */ /* 0x001e220000000800 */
[----:B------:R-:W-:-:S02]  /*374b0*/  IADD3.X R25, PT, PT, R25, UR14, RZ, P4, !PT ;  /* 0x0000000e19197c10 */ /* 0x000fc4000a7fe4ff */
[----:B------:R-:W-:Y:S02]  /*374c0*/  IADD3 R26, P4, PT, R26, UR9, RZ ;  /* 0x000000091a1a7c10 */ /* 0x000fe4000ff9e0ff */
[----:B------:R-:W-:Y:S02]  /*374d0*/  IADD3 R27, P5, PT, R27, UR9, RZ ;  /* 0x000000091b1b7c10 */ /* 0x000fe4000ffbe0ff */
[----:B------:R-:W-:Y:S02]  /*374e0*/  IADD3.X R10, PT, PT, R10, UR14, RZ, P6, !PT ;  /* 0x0000000e0a0a7c10 */ /* 0x000fe4000b7fe4ff */
[----:B------:R-:W-:Y:S01]  /*374f0*/  IADD3 R11, P6, PT, R11, UR9, RZ ;  /* 0x000000090b0b7c10 */ /* 0x000fe2000ffde0ff */
[----:B------:R-:W-:Y:S04]  /*37500*/  STL [R1+0x7c8], R25 ;  /* 0x0007c81901007387 */ /* 0x000fe80000100800 */
[----:B------:R-:W-:Y:S04]  /*37510*/  STL [R1+0x79c], R26 ;  /* 0x00079c1a01007387 */ /* 0x000fe80000100800 */
[----:B------:R-:W-:Y:S04]  /*37520*/  STL [R1+0x794], R27 ;  /* 0x0007941b01007387 */ /* 0x000fe80000100800 */
[----:B------:R-:W-:Y:S04]  /*37530*/  STL [R1+0x7b8], R10 ;  /* 0x0007b80a01007387 */ /* 0x000fe80000100800 */
[----:B------:R-:W-:Y:S01]  /*37540*/  STL [R1+0x78c], R11 ;  /* 0x00078c0b01007387 */ /* 0x000fe20000100800 */
[----:B0-----:R-:W-:Y:S01]  /*37550*/  IMAD.SHL.U32 R3, R3, 0x80, RZ ;  /* 0x0000008003037824 */ /* 0x001fe200078e00ff */
[----:B------:R-:W-:-:S02]  /*37560*/  IADD3.X R8, PT, PT, R8, UR14, RZ, P1, !PT ;  /* 0x0000000e08087c10 */ /* 0x000fc40008ffe4ff */
[----:B------:R-:W-:Y:S02]  /*37570*/  IADD3 R9, P1, PT, R9, UR9, RZ ;  /* 0x0000000909097c10 */ /* 0x000fe4000ff3e0ff */
[----:B------:R-:W-:Y:S02]  /*37580*/  IADD3.X R6, PT, PT, R6, UR14, RZ, P2, !PT ;  /* 0x0000000e06067c10 */ /* 0x000fe400097fe4ff */
[C---:B------:R-:W-:Y:S02]  /*37590*/  IADD3 R7, P2, PT, R3.reuse, R7, RZ ;  /* 0x0000000703077210 */ /* 0x040fe40007f5e0ff */
[----:B------:R-:W-:Y:S01]  /*375a0*/  IADD3.X R4, PT, PT, R4, UR14, RZ, P3, !PT ;  /* 0x0000000e04047c10 */ /* 0x000fe20009ffe4ff */
[----:B------:R-:W-:Y:S01]  /*375b0*/  STL [R1+0x7b0], R8 ;  /* 0x0007b00801007387 */ /* 0x000fe20000100800 */
[----:B------:R-:W-:-:S03]  /*375c0*/  IADD3 R5, P3, PT, R3, R5, RZ ;  /* 0x0000000503057210 */ /* 0x000fc60007f7e0ff */
[----:B------:R-:W-:Y:S01]  /*375d0*/  STL [R1+0x784], R9 ;  /* 0x0007840901007387 */ /* 0x000fe20000100800 */
[----:B------:R-:W-:-:S03]  /*375e0*/  IADD3.X R2, PT, PT, R2, UR14, RZ, P4, !PT ;  /* 0x0000000e02027c10 */ /* 0x000fc6000a7fe4ff */
[----:B------:R-:W-:Y:S04]  /*375f0*/  STL [R1+0x7a8], R6 ;  /* 0x0007a80601007387 */ /* 0x000fe80000100800 */
[----:B------:R-:W-:Y:S01]  /*37600*/  STL [R1+0xf84], R7 ;  /* 0x000f840701007387 */ /* 0x000fe20000100800 */
[----:B------:R-:W-:-:S03]  /*37610*/  IADD3 R18, P4, PT, R3, R18, RZ ;  /* 0x0000001203127210 */ /* 0x000fc60007f9e0ff */
[----:B------:R-:W-:Y:S01]  /*37620*/  STL [R1+0x7a0], R4 ;  /* 0x0007a00401007387 */ /* 0x000fe20000100800 */
[----:B------:R-:W-:-:S03]  /*37630*/  IADD3.X R19, PT, PT, R19, UR14, RZ, P5, !PT ;  /* 0x0000000e13137c10 */ /* 0x000fc6000affe4ff */
[----:B------:R-:W-:Y:S01]  /*37640*/  STL [R1+0xf8c], R5 ;  /* 0x000f8c0501007387 */ /* 0x000fe20000100800 */
[----:B------:R-:W-:-:S03]  /*37650*/  IADD3 R20, P5, PT, R3, R20, RZ ;  /* 0x0000001403147210 */ /* 0x000fc60007fbe0ff */
[----:B------:R0:W-:Y:S01]  /*37660*/  STL [R1+0x798], R2 ;  /* 0x0007980201007387 */ /* 0x0001e20000100800 */
[----:B------:R-:W-:Y:S02]  /*37670*/  IADD3.X R21, PT, PT, R21, UR14, RZ, P6, !PT ;  /* 0x0000000e15157c10 */ /* 0x000fe4000b7fe4ff */
[----:B------:R-:W-:Y:S01]  /*37680*/  IADD3 R29, P6, PT, R3, R29, RZ ;  /* 0x0000001d031d7210 */ /* 0x000fe20007fde0ff */
[----:B------:R-:W-:Y:S01]  /*37690*/  STL [R1+0x11e8], R18 ;  /* 0x0011e81201007387 */ /* 0x000fe20000100800 */
[----:B------:R-:W-:-:S03]  /*376a0*/  IADD3.X R28, PT, PT, R28, UR14, RZ, P1, !PT ;  /* 0x0000000e1c1c7c10 */ /* 0x000fc60008ffe4ff */
[----:B------:R-:W-:Y:S04]  /*376b0*/  STL [R1+0x790], R19 ;  /* 0x0007901301007387 */ /* 0x000fe80000100800 */
[----:B------:R-:W-:Y:S01]  /*376c0*/  STL [R1+0x11e4], R20 ;  /* 0x0011e41401007387 */ /* 0x000fe20000100800 */
[C---:B------:R-:W-:Y:S02]  /*376d0*/  IADD3 R23, P1, PT, R3.reuse, R23, RZ ;  /* 0x0000001703177210 */ /* 0x040fe40007f3e0ff */
[----:B0-----:R-:W-:Y:S01]  /*376e0*/  SHF.R.S32.HI R2, RZ, 0x1f, R3 ;  /* 0x0000001fff027819 */ /* 0x001fe20000011403 */
[----:B------:R-:W-:Y:S04]  /*376f0*/  STL [R1+0x788], R21 ;  /* 0x0007881501007387 */ /* 0x000fe80000100800 */
[----:B------:R-:W-:Y:S04]  /*37700*/  STL [R1+0x11e0], R29 ;  /* 0x0011e01d01007387 */ /* 0x000fe80000100800 */
[----:B------:R-:W-:Y:S04]  /*37710*/  STL [R1+0x780], R28 ;  /* 0x0007801c01007387 */ /* 0x000fe80000100800 */
[----:B------:R0:W-:Y:S04]  /*37720*/  STL [R1+0x14ec], R3 ;  /* 0x0014ec0301007387 */ /* 0x0001e80000100800 */
[----:B------:R-:W-:Y:S01]  /*37730*/  STL [R1+0x11dc], R23 ;  /* 0x0011dc1701007387 */ /* 0x000fe20000100800 */
[----:B--2---:R-:W-:Y:S01]  /*37740*/  IMAD.X R22, R2, 0x1, R22, P2 ;  /* 0x0000000102167824 */ /* 0x004fe200010e0616 */
[----:B---3--:R-:W-:-:S02]  /*37750*/  IADD3 R0, P2, PT, R3, R0, RZ ;  /* 0x0000000003007210 */ /* 0x008fc40007f5e0ff */
[----:B0-----:R-:W2:Y:S04]  /*37760*/  LDL.LU R3, [R1+0xf70] ;  /* 0x000f700001037983 */ /* 0x001ea80000300800 */
[----:B------:R-:W-:Y:S04]  /*37770*/  STL [R1+0x77c], R22 ;  /* 0x00077c1601007387 */ /* 0x000fe80000100800 */
[----:B------:R-:W3:Y:S04]  /*37780*/  LDL.LU R12, [R1+0xf7c] ;  /* 0x000f7c00010c7983 */ /* 0x000ee80000300800 */
[----:B------:R-:W-:Y:S04]  /*37790*/  STL [R1+0x11d8], R0 ;  /* 0x0011d80001007387 */ /* 0x000fe80000100800 */
[----:B---3--:R0:W-:Y:S04]  /*377a0*/  STL [R1+0x14e0], R12 ;  /* 0x0014e00c01007387 */ /* 0x0081e80000100800 */
[----:B0-----:R-:W3:Y:S04]  /*377b0*/  LDL.LU R12, [R1+0x11cc] ;  /* 0x0011cc00010c7983 */ /* 0x001ee80000300800 */
[----:B---3--:R0:W-:Y:S04]  /*377c0*/  STL [R1+0x14e4], R12 ;  /* 0x0014e40c01007387 */ /* 0x0081e80000100800 */
[----:B0-----:R-:W3:Y:S01]  /*377d0*/  LDL.LU R12, [R1+0xf80] ;  /* 0x000f8000010c7983 */ /* 0x001ee20000300800 */
[----:B--2---:R-:W-:-:S03]  /*377e0*/  IMAD.X R3, R2, 0x1, R3, P3 ;  /* 0x0000000102037824 */ /* 0x004fc600018e0603 */
[----:B---3--:R0:W-:Y:S04]  /*377f0*/  STL [R1+0x14e8], R12 ;  /* 0x0014e80c01007387 */ /* 0x0081e80000100800 */
[----:B0-----:R-:W2:Y:S04]  /*37800*/  LDL.LU R12, [R1+0x11d4] ;  /* 0x0011d400010c7983 */ /* 0x001ea80000300800 */
[----:B------:R-:W3:Y:S04]  /*37810*/  LDL.LU R13, [R1+0x11c4] ;  /* 0x0011c400010d7983 */ /* 0x000ee80000300800 */
        /* <DEDUP_REMOVED lines=25> */
[----:B------:R0:W-:Y:S04]  /*379b0*/  STL [R1+0xf70], R3 ;  /* 0x000f700301007387 */ /* 0x0001e80000100800 */
[----:B0-----:R-:W2:Y:S02]  /*379c0*/  LDL.LU R3, [R1+0x14ec] ;  /* 0x0014ec0001037983 */ /* 0x001ea40000300800 */
[----:B--2---:R-:W-:-:S05]  /*379d0*/  IADD3 R12, P3, PT, R3, R12, RZ ;  /* 0x0000000c030c7210 */ /* 0x004fca0007f7e0ff */
[----:B------:R0:W-:Y:S04]  /*379e0*/  STL [R1+0x11d4], R12 ;  /* 0x0011d40c01007387 */ /* 0x0001e80000100800 */
[----:B0-----:R-:W2:Y:S02]  /*379f0*/  LDL.LU R12, [R1+0x14e8] ;  /* 0x0014e800010c7983 */ /* 0x001ea40000300800 */
[----:B--2---:R-:W-:-:S05]  /*37a00*/  IMAD.X R12, R2, 0x1, R12, P4 ;  /* 0x00000001020c7824 */ /* 0x004fca00020e060c */
[----:B------:R0:W-:Y:S04]  /*37a10*/  STL [R1+0xf80], R12 ;  /* 0x000f800c01007387 */ /* 0x0001e80000100800 */
[----:B0-----:R-:W2:Y:S02]  /*37a20*/  LDL.LU R12, [R1+0x14e4] ;  /* 0x0014e400010c7983 */ /* 0x001ea40000300800 */
[----:B--2---:R-:W-:-:S05]  /*37a30*/  IADD3 R12, P4, PT, R3, R12, RZ ;  /* 0x0000000c030c7210 */ /* 0x004fca0007f9e0ff */
[----:B------:R0:W-:Y:S04]  /*37a40*/  STL [R1+0x11cc], R12 ;  /* 0x0011cc0c01007387 */ /* 0x0001e80000100800 */
[----:B0-----:R-:W2:Y:S01]  /*37a50*/  LDL.LU R12, [R1+0x14e0] ;  /* 0x0014e000010c7983 */ /* 0x001ea20000300800 */
[C---:B----4-:R-:W-:Y:S01]  /*37a60*/  IMAD.X R14, R2.reuse, 0x1, R14, P6 ;  /* 0x00000001020e7824 */ /* 0x050fe200030e060e */
[C---:B------:R-:W-:Y:S01]  /*37a70*/  IADD3 R15, P6, PT, R3.reuse, R15, RZ ;  /* 0x0000000f030f7210 */ /* 0x040fe20007fde0ff */
[C---:B------:R-:W-:Y:S01]  /*37a80*/  IMAD.X R16, R2.reuse, 0x1, R16, P1 ;  /* 0x0000000102107824 */ /* 0x040fe200008e0610 */
        /* <DEDUP_REMOVED lines=16> */
[----:B------:R-:W-:Y:S01]  /*37b90*/  IADD3 R28, P4, PT, R3, R28, RZ ;  /* 0x0000001c031c7210 */ /* 0x000fe20007f9e0ff */
[----:B------:R-:W-:-:S02]  /*37ba0*/  IMAD.X R0, R2, 0x1, R0, P6 ;  /* 0x0000000102007824 */ /* 0x000fc400030e0600 */
[----:B--2---:R-:W-:Y:S01]  /*37bb0*/  IMAD.X R12, R2, 0x1, R12, P5 ;  /* 0x00000001020c7824 */ /* 0x004fe200028e060c */
[----:B---3--:R-:W-:-:S04]  /*37bc0*/  IADD3 R13, P5, PT, R3, R13, RZ ;  /* 0x0000000d030d7210 */ /* 0x008fc80007fbe0ff */
        /* <DEDUP_REMOVED lines=8> */
[----:B------:R-:W-:-:S03]  /*37c50*/  IMAD.X R8, R2, 0x1, R8, P5 ;  /* 0x0000000102087824 */ /* 0x000fc600028e0608 */
[----:B------:R-:W-:Y:S01]  /*37c60*/  STL [R1+0x11d0], R26 ;  /* 0x0011d01a01007387 */ /* 0x000fe20000100800 */
[----:B------:R-:W-:-:S03]  /*37c70*/  IADD3 R9, P5, PT, R3, R9, RZ ;  /* 0x0000000903097210 */ /* 0x000fc60007fbe0ff */
        /* <DEDUP_REMOVED lines=17> */
[----:B------:R0:W-:Y:S04]  /*37d90*/  STL [R1+0x14dc], R2 ;  /* 0x0014dc0201007387 */ /* 0x0001e80000100800 */
[----:B------:R-:W-:Y:S04]  /*37da0*/  STL [R1+0x1190], R23 ;  /* 0x0011901701007387 */ /* 0x000fe80000100800 */
        /* <DEDUP_REMOVED lines=8> */
[----:B--2---:R-:W-:-:S03]  /*37e30*/  IADD3 R2, P6, PT, R3, R2, RZ ;  /* 0x0000000203027210 */ /* 0x004fc60007fde0ff */
        /* <DEDUP_REMOVED lines=30> */
[----:B--2---:R-:W-:-:S05]  /*38020*/  IMAD.X R12, R2, 0x1, R12, P1 ;  /* 0x00000001020c7824 */ /* 0x004fca00008e060c */
[----:B------:R0:W-:Y:S04]  /*38030*/  STL [R1+0x1180], R12 ;  /* 0x0011800c01007387 */ /* 0x0001e80000100800 */
[----:B0-----:R-:W2:Y:S02]  /*38040*/  LDL.LU R12, [R1+0x14d8] ;  /* 0x0014d800010c7983 */ /* 0x001ea40000300800 */
[----:B--2---:R-:W-:-:S05]  /*38050*/  IADD3 R12, P1, PT, R3, R12, RZ ;  /* 0x0000000c030c7210 */ /* 0x004fca0007f3e0ff */
[----:B------:R0:W-:Y:S04]  /*38060*/  STL [R1+0x1154], R12 ;  /* 0x0011540c01007387 */ /* 0x0001e80000100800 */
[----:B0-----:R-:W2:Y:S02]  /*38070*/  LDL.LU R12, [R1+0x14d4] ;  /* 0x0014d400010c7983 */ /* 0x001ea40000300800 */
[----:B--2---:R-:W-:-:S05]  /*38080*/  IMAD.X R12, R2, 0x1, R12, P2 ;  /* 0x00000001020c7824 */ /* 0x004fca00010e060c */
[----:B------:R0:W-:Y:S04]  /*38090*/  STL [R1+0x1178], R12 ;  /* 0x0011780c01007387 */ /* 0x0001e80000100800 */
[----:B0-----:R-:W2:Y:S01]  /*380a0*/  LDL.LU R12, [R1+0x14d0] ;  /* 0x0014d000010c7983 */ /* 0x001ea20000300800 */
[C---:B---3--:R-:W-:Y:S01]  /*380b0*/  IMAD.X R13, R2.reuse, 0x1, R13, P3 ;  /* 0x00000001020d7824 */ /* 0x048fe200018e060d */
[C---:B----4-:R-:W-:Y:S01]  /*380c0*/  IADD3 R14, P3, PT, R3.reuse, R14, RZ ;  /* 0x0000000e030e7210 */ /* 0x050fe20007f7e0ff */
        /* <DEDUP_REMOVED lines=18> */
[----:B------:R-:W-:Y:S01]  /*381f0*/  IMAD.X R22, R2, 0x1, R22, P3 ;  /* 0x0000000102167824 */ /* 0x000fe200018e0616 */
[----:B------:R-:W-:-:S02]  /*38200*/  IADD3 R0, P3, PT, R3, R0, RZ ;  /* 0x0000000003007210 */ /* 0x000fc40007f7e0ff */
[----:B--2---:R-:W-:-:S05]  /*38210*/  IADD3 R12, P2, PT, R3, R12, RZ ;  /* 0x0000000c030c7210 */ /* 0x004fca0007f5e0ff */
        /* <DEDUP_REMOVED lines=22> */
[----:B------:R-:W-:Y:S04]  /*38380*/  STL [R1+0x1128], R19 ;  /* 0x0011281301007387 */ /* 0x000fe80000100800 */
[----:B------:R-:W-:Y:S01]  /*38390*/  STL [R1+0x10fc], R20 ;  /* 0x0010fc1401007387 */ /* 0x000fe20000100800 */
[----:B------:R-:W-:-:S03]  /*383a0*/  IADD3 R23, P2, PT, R3, R23, RZ ;  /* 0x0000001703177210 */ /* 0x000fc60007f5e0ff */
[----:B------:R-:W-:Y:S04]  /*383b0*/  STL [R1+0x1120], R21 ;  /* 0x0011201501007387 */ /* 0x000fe80000100800 */
        /* <DEDUP_REMOVED lines=511> */
[----:B------:R0:W-:Y:S04]  /*3a3b0*/  STL [R1+0x12bc], R0 ;  /* 0x0012bc0001007387 */ /* 0x0001e80000100800 */
[----:B0-----:R-:W3:Y:S04]  /*3a3c0*/  LDL.LU R0, [R1+0x1334] ;  /* 0x0013340001007983 */ /* 0x001ee80000300800 */
        /* <DEDUP_REMOVED lines=63> */
[C---:B------:R-:W-:Y:S02]  /*3a7c0*/  IMAD.X R29, R2.reuse, 0x1, R29, P6 ;  /* 0x00000001021d7824 */ /* 0x040fe400030e061d */
[C---:B------:R-:W-:Y:S02]  /*3a7d0*/  IMAD.X R28, R2.reuse, 0x1, R28, P1 ;  /* 0x00000001021c7824 */ /* 0x040fe400008e061c */
[C---:B------:R-:W-:Y:S02]  /*3a7e0*/  IMAD.X R22, R2.reuse, 0x1, R22, P3 ;  /* 0x0000000102167824 */ /* 0x040fe400018e0616 */
[----:B------:R-:W-:Y:S01]  /*3a7f0*/  IMAD.X R23, R2, 0x1, R23, P2 ;  /* 0x0000000102177824 */ /* 0x000fe200010e0617 */
[----:B--2---:R-:W-:-:S05]  /*3a800*/  IADD3 R0, P5, PT, R3, R0, RZ ;  /* 0x0000000003007210 */ /* 0x004fca0007fbe0ff */
[----:B------:R0:W-:Y:S01]  /*3a810*/  STL [R1+0x1334], R0 ;  /* 0x0013340001007387 */ /* 0x0001e20000100800 */
[C---:B------:R-:W-:Y:S01]  /*3a820*/  IMAD.X R10, R2.reuse, 0x1, R10, P5 ;  /* 0x00000001020a7824 */ /* 0x040fe200028e060a */
[----:B------:R-:W-:Y:S02]  /*3a830*/  IADD3 R11, P5, PT, R3, R11, RZ ;  /* 0x0000000b030b7210 */ /* 0x000fe40007fbe0ff */
[----:B0-----:R1:W5:Y:S04]  /*3a840*/  LDL.LU R0, [R1+0x146c] ;  /* 0x00146c0001007983 */ /* 0x0013680000300800 */
[----:B------:R1:W-:Y:S04]  /*3a850*/  STL [R1+0x12d8], R12 ;  /* 0x0012d80c01007387 */ /* 0x0003e80000100800 */
        /* <DEDUP_REMOVED lines=15> */
[----:B------:R1:W-:Y:S01]  /*3a950*/  STL [R1+0x1318], R4 ;  /* 0x0013180401007387 */ /* 0x0003e20000100800 */
[----:B------:R-:W-:-:S03]  /*3a960*/  IMAD.X R21, R2, 0x1, R21, P5 ;  /* 0x0000000102157824 */ /* 0x000fc600028e0615 */
        /* <DEDUP_REMOVED lines=9> */
[----:B------:R-:W-:Y:S05]  /*3aa00*/  @P0 BRA `(.L_x_1) ;  /* 0xfffffd4800640947 */ /* 0x000fea000383ffff */
.L_x_0:
[----:B01----:R-:W2:Y:S01]  /*3aa10*/  LDL.LU R23, [R1+0x3a0] ;  /* 0x0003a00001177983 */ /* 0x003ea20000300800 */
[----:B------:R-:W0:Y:S01]  /*3aa20*/  S2UR UR5, SR_CgaCtaId ;  /* 0x00000000000579c3 */ /* 0x000e220000008800 */
[----:B------:R-:W1:Y:S02]  /*3aa30*/  LDCU.64 UR24, c[0x0][0x398] ;  /* 0x00007300ff1877ac */ /* 0x000e640008000a00 */
[----:B------:R-:W2:Y:S01]  /*3aa40*/  LDL.LU R22, [R1+0x3a4] ;  /* 0x0003a40001167983 */ /* 0x000ea20000300800 */
[----:B------:R-:W3:Y:S03]  /*3aa50*/  LDCU.128 UR8, c[0x0][0x390] ;  /* 0x00007200ff0877ac */ /* 0x000ee60008000c00 */
[----:B------:R-:W4:Y:S01]  /*3aa60*/  LDL.LU R21, [R1+0x3a8] ;  /* 0x0003a80001157983 */ /* 0x000f220000300800 */
[----:B------:R-:W0:Y:S03]  /*3aa70*/  LDCU.64 UR6, c[0x0][0x398] ;  /* 0x00007300ff0677ac */ /* 0x000e260008000a00 */
[----:B------:R-:W4:Y:S01]  /*3aa80*/  LDL.LU R20, [R1+0x3ac] ;  /* 0x0003ac0001147983 */ /* 0x000f220000300800 */
[----:B------:R-:W-:Y:S01]  /*3aa90*/  UMOV UR4, 0x400 ;  /* 0x0000040000047882 */ /* 0x000fe20000000000 */
[----:B------:R-:W0:Y:S02]  /*3aaa0*/  LDCU UR22, c[0x0][0x3b8] ;  /* 0x00007700ff1677ac */ /* 0x000e240008000800 */
[----:B------:R-:W3:Y:S01]  /*3aab0*/  LDL.LU R19, [R1+0x400] ;  /* 0x0004000001137983 */ /* 0x000ee20000300800 */
[----:B------:R-:W0:Y:S03]  /*3aac0*/  LDCU.64 UR26, c[0x0][0x398] ;  /* 0x00007300ff1a77ac */ /* 0x000e260008000a00 */
        /* <DEDUP_REMOVED lines=23> */
[----:B------:R-:W-:Y:S01]  /*3ac40*/  BAR.SYNC.DEFER_BLOCKING 0x0 ;  /* 0x0000000000007b1d */ /* 0x000fe20000010000 */
[----:B--2---:R-:W-:-:S05]  /*3ac50*/  F2FP.SATFINITE.E5M2.F32.PACK_AB_MERGE_C R24, R22, R23, RZ ;  /* 0x000000171618723e */ /* 0x004fca00048060ff */
[----:B------:R-:W-:Y:S01]  /*3ac60*/  STL [R1+0x14b0], R24 ;  /* 0x0014b01801007387 */ /* 0x000fe20000100800 */
[----:B----45:R-:W-:-:S05]  /*3ac70*/  F2FP.SATFINITE.E5M2.F32.PACK_AB_MERGE_C R0, R20, R21, RZ ;  /* 0x000000151400723e */ /* 0x030fca00048060ff */
[----:B------:R2:W-:Y:S01]  /*3ac80*/  STL [R1+0x20], R0 ;  /* 0x0000200001007387 */ /* 0x0005e20000100800 */
[----:B---3--:R-:W-:-:S05]  /*3ac90*/  F2FP.SATFINITE.E5M2.F32.PACK_AB_MERGE_C R18, R18, R19, RZ ;  /* 0x000000131212723e */ /* 0x008fca00048060ff */
[----:B------:R-:W-:Y:S01]  /*3aca0*/  STL [R1+0x1c], R18 ;  /* 0x00001c1201007387 */ /* 0x000fe20000100800 */
[----:B------:R-:W-:-:S05]  /*3acb0*/  F2FP.SATFINITE.E5M2.F32.PACK_AB_MERGE_C R16, R16, R17, RZ ;  /* 0x000000111010723e */ /* 0x000fca00048060ff */
[----:B------:R-:W-:Y:S01]  /*3acc0*/  STL [R1+0x30], R16 ;  /* 0x0000301001007387 */ /* 0x000fe20000100800 */
[----:B--2---:R-:W-:-:S05]  /*3acd0*/  F2FP.SATFINITE.E5M2.F32.PACK_AB_MERGE_C R0, R14, R15, RZ ;  /* 0x0000000f0e00723e */ /* 0x004fca00048060ff */
[----:B------:R2:W-:Y:S01]  /*3ace0*/  STL [R1+0x2c], R0 ;  /* 0x00002c0001007387 */ /* 0x0005e20000100800 */
[----:B------:R-:W-:-:S05]  /*3acf0*/  F2FP.SATFINITE.E5M2.F32.PACK_AB_MERGE_C R12, R12, R13, RZ ;  /* 0x0000000d0c0c723e */ /* 0x000fca00048060ff */
[----:B------:R-:W-:Y:S01]  /*3ad00*/  STL [R1+0x40], R12 ;  /* 0x0000400c01007387 */ /* 0x000fe20000100800 */
[----:B------:R-:W-:-:S05]  /*3ad10*/  F2FP.SATFINITE.E5M2.F32.PACK_AB_MERGE_C R10, R10, R11, RZ ;  /* 0x0000000b0a0a723e */ /* 0x000fca00048060ff */
[----:B------:R-:W-:Y:S01]  /*3ad20*/  STL [R1+0x3c], R10 ;  /* 0x00003c0a01007387 */ /* 0x000fe20000100800 */
[----:B--2---:R-:W-:-:S05]  /*3ad30*/  F2FP.SATFINITE.E5M2.F32.PACK_AB_MERGE_C R0, R8, R9, RZ ;  /* 0x000000090800723e */ /* 0x004fca00048060ff */
[----:B------:R2:W-:Y:S01]  /*3ad40*/  STL [R1+0x50], R0 ;  /* 0x0000500001007387 */ /* 0x0005e20000100800 */
[----:B------:R-:W-:-:S05]  /*3ad50*/  F2FP.SATFINITE.E5M2.F32.PACK_AB_MERGE_C R6, R6, R7, RZ ;  /* 0x000000070606723e */ /* 0x000fca00048060ff */
[----:B------:R-:W-:Y:S01]  /*3ad60*/  STL [R1+0x4c], R6 ;  /* 0x00004c0601007387 */ /* 0x000fe20000100800 */
[----:B------:R-:W-:-:S03]  /*3ad70*/  F2FP.SATFINITE.E5M2.F32.PACK_AB_MERGE_C R4, R4, R5, RZ ;  /* 0x000000050404723e */ /* 0x000fc600048060ff */
[----:B------:R-:W3:Y:S04]  /*3ad80*/  LDL.LU R24, [R1+0x36c] ;  /* 0x00036c0001187983 */ /* 0x000ee80000300800 */
[----:B------:R-:W-:Y:S01]  /*3ad90*/  STL [R1+0x60], R4 ;  /* 0x0000600401007387 */ /* 0x000fe20000100800 */
[----:B--2---:R-:W-:-:S03]  /*3ada0*/  F2FP.SATFINITE.E5M2.F32.PACK_AB_MERGE_C R0, R2, R3, RZ ;  /* 0x000000030200723e */ /* 0x004fc600048060ff */
[----:B---3--:R2:W-:Y:S04]  /*3adb0*/  STL [R1+0x1524], R24 ;  /* 0x0015241801007387 */ /* 0x0085e80000100800 */
[----:B------:R-:W-:Y:S04]  /*3adc0*/  STL [R1+0x58], R0 ;  /* 0x0000580001007387 */ /* 0x000fe80000100800 */
[----:B--2---:R-:W2:Y:S04]  /*3add0*/  LDL.LU R24, [R1+0x364] ;  /* 0x0003640001187983 */ /* 0x004ea80000300800 */
[----:B--2---:R2:W-:Y:S04]  /*3ade0*/  STL [R1+0x152c], R24 ;  /* 0x00152c1801007387 */ /* 0x0045e80000100800 */
        /* <DEDUP_REMOVED lines=21> */
[----:B------:R-:W3:Y:S04]  /*3af40*/  LDL.LU R0, [R1+0x2d0] ;  /* 0x0002d00001007983 */ /* 0x000ee80000300800 */
[----:B---3--:R3:W-:Y:S04]  /*3af50*/  STL [R1+0x1520], R0 ;  /* 0x0015200001007387 */ /* 0x0087e80000100800 */
[----:B---3--:R-:W3:Y:S04]  /*3af60*/  LDL.LU R0, [R1+0x368] ;  /* 0x0003680001007983 */ /* 0x008ee80000300800 */
        /* <DEDUP_REMOVED lines=23> */
[----:B---3--:R-:W2:Y:S04]  /*3b0e0*/  LDL.LU R0, [R1+0x3c8] ;  /* 0x0003c80001007983 */ /* 0x008ea80000300800 */
[----:B------:R-:W3:Y:S04]  /*3b0f0*/  LDL.LU R29, [R1+0x2d4] ;  /* 0x0002d400011d7983 */ /* 0x000ee80000300800 */
[----:B------:R-:W4:Y:S04]  /*3b100*/  LDL.LU R28, [R1+0x2d8] ;  /* 0x0002d800011c7983 */ /* 0x000f280000300800 */
        /* <DEDUP_REMOVED lines=25> */
[----:B--2---:R-:W-:-:S03]  /*3b2a0*/  F2FP.SATFINITE.E5M2.F32.PACK_AB_MERGE_C R24, R24, R0, RZ ;  /* 0x000000001818723e */ /* 0x004fc600048060ff */
[----:B------:R-:W2:Y:S04]  /*3b2b0*/  LDL.LU R0, [R1+0x1580] ;  /* 0x0015800001007983 */ /* 0x000ea80000300800 */
[----:B------:R0:W-:Y:S04]  /*3b2c0*/  STL [R1+0x9c], R24 ;  /* 0x00009c1801007387 */ /* 0x0001e80000100800 */
[----:B0-----:R-:W2:Y:S02]  /*3b2d0*/  LDL.LU R24, [R1+0x157c] ;  /* 0x00157c0001187983 */ /* 0x001ea40000300800 */
[----:B--2---:R-:W-:-:S02]  /*3b2e0*/  F2FP.SATFINITE.E5M2.F32.PACK_AB_MERGE_C R24, R24, R0, RZ ;  /* 0x000000001818723e */ /* 0x004fc400048060ff */
        /* <DEDUP_REMOVED lines=44> */
[----:B------:R-:W2:Y:S01]  /*3b5b0*/  LDL.LU R0, [R1+0x1520] ;  /* 0x0015200001007983 */ /* 0x000ea20000300800 */
[----:B---3--:R-:W-:-:S03]  /*3b5c0*/  F2FP.SATFINITE.E5M2.F32.PACK_AB_MERGE_C R22, R22, R23, RZ ;  /* 0x000000171616723e */ /* 0x008fc600048060ff */
[----:B------:R0:W-:Y:S01]  /*3b5d0*/  STL [R1+0x34], R24 ;  /* 0x0000341801007387 */ /* 0x0001e20000100800 */
[----:B------:R-:W-:Y:S02]  /*3b5e0*/  F2FP.SATFINITE.E5M2.F32.PACK_AB_MERGE_C R18, R18, R19, RZ ;  /* 0x000000131212723e */ /* 0x000fe400048060ff */
[----:B------:R-:W-:Y:S02]  /*3b5f0*/  F2FP.SATFINITE.E5M2.F32.PACK_AB_MERGE_C R16, R16, R17, RZ ;  /* 0x000000111010723e */ /* 0x000fe400048060ff */
[----:B0-----:R-:W-:Y:S02]  /*3b600*/  F2FP.SATFINITE.E5M2.F32.PACK_AB_MERGE_C R24, R25, R26, RZ ;  /* 0x0000001a1918723e */ /* 0x001fe400048060ff */
[----:B------:R-:W-:Y:S02]  /*3b610*/  F2FP.SATFINITE.E5M2.F32.PACK_AB_MERGE_C R23, R12, R13, RZ ;  /* 0x0000000d0c17723e */ /* 0x000fe400048060ff */
[----:B------:R-:W-:Y:S02]  /*3b620*/  F2FP.SATFINITE.E5M2.F32.PACK_AB_MERGE_C R17, R8, R9, RZ ;  /* 0x000000090811723e */ /* 0x000fe400048060ff */
[----:B--2---:R-:W-:-:S02]  /*3b630*/  F2FP.SATFINITE.E5M2.F32.PACK_AB_MERGE_C R29, R29, R0, RZ ;  /* 0x000000001d1d723e */ /* 0x004fc400048060ff */
[----:B----4-:R-:W-:-:S03]  /*3b640*/  F2FP.SATFINITE.E5M2.F32.PACK_AB_MERGE_C R0, R27, R28, RZ ;  /* 0x0000001c1b00723e */ /* 0x010fc600048060ff */
[----:B------:R-:W-:Y:S04]  /*3b650*/  STL [R1+0x48], R29 ;  /* 0x0000481d01007387 */ /* 0x000fe80000100800 */
[----:B------:R0:W-:Y:S04]  /*3b660*/  STL [R1+0x44], R0 ;  /* 0x0000440001007387 */ /* 0x0001e80000100800 */
[----:B------:R-:W-:Y:S01]  /*3b670*/  STL [R1+0x5c], R24 ;  /* 0x00005c1801007387 */ /* 0x000fe20000100800 */
[----:B0-----:R-:W-:-:S03]  /*3b680*/  F2FP.SATFINITE.E5M2.F32.PACK_AB_MERGE_C R0, R20, R21, RZ ;  /* 0x000000151400723e */ /* 0x001fc600048060ff */
[----:B------:R-:W-:Y:S04]  /*3b690*/  STL [R1+0x54], R22 ;  /* 0x0000541601007387 */ /* 0x000fe80000100800 */
[----:B------:R0:W-:Y:S01]  /*3b6a0*/  STL [R1+0x98], R0 ;  /* 0x0000980001007387 */ /* 0x0001e20000100800 */
[----:B------:R-:W-:-:S03]  /*3b6b0*/  F2FP.SATFINITE.E5M2.F32.PACK_AB_MERGE_C R29, R4, R5, RZ ;  /* 0x00000005041d723e */ /* 0x000fc600048060ff */
[----:B------:R2:W-:Y:S01]  /*3b6c0*/  STL [R1+0x90], R18 ;  /* 0x0000901201007387 */ /* 0x0005e20000100800 */
[----:B0-----:R-:W-:-:S03]  /*3b6d0*/  F2FP.SATFINITE.E5M2.F32.PACK_AB_MERGE_C R0, R14, R15, RZ ;  /* 0x0000000f0e00723e */ /* 0x001fc600048060ff */
[----:B------:R-:W-:Y:S01]  /*3b6e0*/  STL [R1+0xc0], R16 ;  /* 0x0000c01001007387 */ /* 0x000fe20000100800 */
[----:B--2---:R-:W-:-:S03]  /*3b6f0*/  F2FP.SATFINITE.E5M2.F32.PACK_AB_MERGE_C R18, R10, R11, RZ ;  /* 0x0000000b0a12723e */ /* 0x004fc600048060ff */
[----:B------:R-:W-:Y:S04]  /*3b700*/  STL [R1+0x14b4], R23 ;  /* 0x0014b41701007387 */ /* 0x000fe80000100800 */
[----:B------:R0:W-:Y:S04]  /*3b710*/  STL [R1+0xbc], R0 ;  /* 0x0000bc0001007387 */ /* 0x0001e80000100800 */
[----:B------:R-:W-:Y:S01]  /*3b720*/  STL [R1+0x14ac], R18 ;  /* 0x0014ac1201007387 */ /* 0x000fe20000100800 */
[----:B0-----:R-:W-:-:S03]  /*3b730*/  F2FP.SATFINITE.E5M2.F32.PACK_AB_MERGE_C R0, R6, R7, RZ ;  /* 0x000000070600723e */ /* 0x001fc600048060ff */
[----:B------:R-:W-:Y:S04]  /*3b740*/  STL [R1+0x14b8], R17 ;  /* 0x0014b81101007387 */ /* 0x000fe80000100800 */
[----:B------:R-:W-:Y:S04]  /*3b750*/  STL [R1+0x14bc], R29 ;  /* 0x0014bc1d01007387 */ /* 0x000fe80000100800 */
[----:B------:R0:W-:Y:S04]  /*3b760*/  STL [R1], R0 ;  /* 0x0000000001007387 */ /* 0x0001e80000100800 */
[----:B------:R-:W2:Y:S04]  /*3b770*/  LDL.LU R16, [R1+0x274] ;  /* 0x0002740001107983 */ /* 0x000ea80000300800 */
[----:B------:R-:W3:Y:S01]  /*3b780*/  LDL.LU R20, [R1+0x264] ;  /* 0x0002640001147983 */ /* 0x000ee20000300800 */
[----:B0-----:R-:W-:-:S05]  /*3b790*/  F2FP.SATFINITE.E5M2.F32.PACK_AB_MERGE_C R0, R2, R3, RZ ;  /* 0x000000030200723e */ /* 0x001fca00048060ff */
[----:B------:R-:W-:Y:S04]  /*3b7a0*/  STL [R1+0x10], R0 ;  /* 0x0000100001007387 */ /* 0x000fe80000100800 */
[----:B---3--:R0:W-:Y:S04]  /*3b7b0*/  STL [R1+0x1514], R20 ;  /* 0x0015141401007387 */ /* 0x0081e80000100800 */
[----:B0-----:R-:W3:Y:S04]  /*3b7c0*/  LDL.LU R20, [R1+0x27c] ;  /* 0x00027c0001147983 */ /* 0x001ee80000300800 */
[----:B---3--:R0:W-:Y:S04]  /*3b7d0*/  STL [R1+0x151c], R20 ;  /* 0x00151c1401007387 */ /* 0x0081e80000100800 */
[----:B0-----:R-:W2:Y:S04]  /*3b7e0*/  LDL.LU R20, [R1+0x270] ;  /* 0x0002700001147983 */ /* 0x001ea80000300800 */
[----:B------:R-:W3:Y:S04]  /*3b7f0*/  LDL.LU R27, [R1+0x26c] ;  /* 0x00026c00011b7983 */ /* 0x000ee80000300800 */
[----:B---3--:R0:W-:Y:S04]  /*3b800*/  STL [R1+0x1510], R27 ;  /* 0x0015101b01007387 */ /* 0x0081e80000100800 */
[----:B0-----:R-:W3:Y:S04]  /*3b810*/  LDL.LU R27, [R1+0x260] ;  /* 0x00026000011b7983 */ /* 0x001ee80000300800 */
[----:B---3--:R0:W-:Y:S04]  /*3b820*/  STL [R1+0x1518], R27 ;  /* 0x0015181b01007387 */ /* 0x0081e80000100800 */
[----:B0-----:R-:W3:Y:S04]  /*3b830*/  LDL.LU R27, [R1+0x278] ;  /* 0x00027800011b7983 */ /* 0x001ee80000300800 */
[----:B------:R-:W4:Y:S04]  /*3b840*/  LDL.LU R19, [R1+0x254] ;  /* 0x0002540001137983 */ /* 0x000f280000300800 */
[----:B----4-:R0:W-:Y:S04]  /*3b850*/  STL [R1+0x150c], R19 ;  /* 0x00150c1301007387 */ /* 0x0101e80000100800 */
[----:B0-----:R-:W4:Y:S04]  /*3b860*/  LDL.LU R19, [R1+0x268] ;  /* 0x0002680001137983 */ /* 0x001f280000300800 */
[----:B------:R-:W2:Y:S04]  /*3b870*/  LDL.LU R21, [R1+0x25c] ;  /* 0x00025c0001157983 */ /* 0x000ea80000300800 */
[----:B--2---:R0:W-:Y:S04]  /*3b880*/  STL [R1+0x1508], R21 ;  /* 0x0015081501007387 */ /* 0x0041e80000100800 */
[----:B0-----:R-:W2:Y:S04]  /*3b890*/  LDL.LU R21, [R1+0x250] ;  /* 0x0002500001157983 */ /* 0x001ea80000300800 */
[----:B------:R-:W2:Y:S04]  /*3b8a0*/  LDL.LU R15, [R1+0x244] ;  /* 0x00024400010f7983 */ /* 0x000ea80000300800 */
[----:B--2---:R0:W-:Y:S04]  /*3b8b0*/  STL [R1+0x1504], R15 ;  /* 0x0015040f01007387 */ /* 0x0041e80000100800 */
[----:B0-----:R-:W2:Y:S04]  /*3b8c0*/  LDL.LU R15, [R1+0x258] ;  /* 0x00025800010f7983 */ /* 0x001ea80000300800 */
[----:B------:R-:W2:Y:S04]  /*3b8d0*/  LDL.LU R25, [R1+0x41c] ;  /* 0x00041c0001197983 */ /* 0x000ea80000300800 */
[----:B--2---:R0:W-:Y:S04]  /*3b8e0*/  STL [R1+0x14f0], R25 ;  /* 0x0014f01901007387 */ /* 0x0041e80000100800 */
[----:B0-----:R-:W2:Y:S04]  /*3b8f0*/  LDL.LU R25, [R1+0x414] ;  /* 0x0004140001197983 */ /* 0x001ea80000300800 */
[----:B--2---:R0:W-:Y:S04]  /*3b900*/  STL [R1+0x14f8], R25 ;  /* 0x0014f81901007387 */ /* 0x0041e80000100800 */
[----:B0-----:R-:W2:Y:S04]  /*3b910*/  LDL.LU R25, [R1+0x24c] ;  /* 0x00024c0001197983 */ /* 0x001ea80000300800 */
        /* <DEDUP_REMOVED lines=39> */
[----:B------:R-:W2:Y:S01]  /*3bb90*/  LDL.LU R29, [R1+0x228] ;  /* 0x00022800011d7983 */ /* 0x000ea20000300800 */
[----:B------:R-:W-:-:S03]  /*3bba0*/  F2FP.SATFINITE.E5M2.F32.PACK_AB_MERGE_C R16, R16, R20, RZ ;  /* 0x000000141010723e */ /* 0x000fc600048060ff */
[----:B--2---:R0:W-:Y:S04]  /*3bbb0*/  STL [R1+0x14c0], R29 ;  /* 0x0014c01d01007387 */ /* 0x0041e80000100800 */
        /* <DEDUP_REMOVED lines=10> */
[----:B------:R-:W3:Y:S02]  /*3bc60*/  LDL.LU R20, [R1+0x151c] ;  /* 0x00151c0001147983 */ /* 0x000ee40000300800 */
[----:B---3--:R-:W-:-:S02]  /*3bc70*/  F2FP.SATFINITE.E5M2.F32.PACK_AB_MERGE_C R20, R20, R27, RZ ;  /* 0x0000001b1414723e */ /* 0x008fc400048060ff */
[----:B------:R-:W3:Y:S04]  /*3bc80*/  LDL.LU R27, [R1+0x1518] ;  /* 0x00151800011b7983 */ /* 0x000ee80000300800 */
[----:B------:R0:W-:Y:S04]  /*3bc90*/  STL [R1+0x4], R20 ;  /* 0x0000041401007387 */ /* 0x0001e80000100800 */
[----:B0-----:R-:W3:Y:S02]  /*3bca0*/  LDL.LU R20, [R1+0x1514] ;  /* 0x0015140001147983 */ /* 0x001ee40000300800 */
[----:B---3--:R-:W-:-:S02]  /*3bcb0*/  F2FP.SATFINITE.E5M2.F32.PACK_AB_MERGE_C R20, R20, R27, RZ ;  /* 0x0000001b1414723e */ /* 0x008fc400048060ff */
[----:B------:R-:W4:Y:S02]  /*3bcc0*/  LDL.LU R27, [R1+0x1510] ;  /* 0x00151000011b7983 */ /* 0x000f240000300800 */
[----:B----4-:R-:W-:Y:S02]  /*3bcd0*/  F2FP.SATFINITE.E5M2.F32.PACK_AB_MERGE_C R27, R27, R19, RZ ;  /* 0x000000131b1b723e */ /* 0x010fe400048060ff */
[----:B------:R-:W3:Y:S02]  /*3bce0*/  LDL.LU R19, [R1+0x150c] ;  /* 0x00150c0001137983 */ /* 0x000ee40000300800 */
[----:B---3--:R-:W-:Y:S02]  /*3bcf0*/  F2FP.SATFINITE.E5M2.F32.PACK_AB_MERGE_C R19, R19, R21, RZ ;  /* 0x000000151313723e */ /* 0x008fe400048060ff */
[----:B------:R-:W3:Y:S02]  /*3bd00*/  LDL.LU R21, [R1+0x1508] ;  /* 0x0015080001157983 */ /* 0x000ee40000300800 */
[----:B---3--:R-:W-:-:S02]  /*3bd10*/  F2FP.SATFINITE.E5M2.F32.PACK_AB_MERGE_C R21, R21, R15, RZ ;  /* 0x0000000f1515723e */ /* 0x008fc400048060ff */
[----:B------:R-:W3:Y:S02]  /*3bd20*/  LDL.LU R15, [R1+0x1504] ;  /* 0x00150400010f7983 */ /* 0x000ee40000300800 */
[----:B---3--:R-:W-:Y:S02]  /*3bd30*/  F2FP.SATFINITE.E5M2.F32.PACK_AB_MERGE_C R15, R15, R25, RZ ;  /* 0x000000190f0f723e */ /* 0x008fe400048060ff */
[----:B------:R-:W3:Y:S02]  /*3bd40*/  LDL.LU R25, [R1+0x1500] ;  /* 0x0015000001197983 */ /* 0x000ee40000300800 */
[----:B---3--:R-:W-:Y:S02]  /*3bd50*/  F2FP.SATFINITE.E5M2.F32.PACK_AB_MERGE_C R25, R25, R3, RZ ;  /* 0x000000031919723e */ /* 0x008fe400048060ff */
[----:B------:R-:W3:Y:S04]  /*3bd60*/  LDL.LU R3, [R1+0x14fc] ;  /* 0x0014fc0001037983 */ /* 0x000ee80000300800 */
[----:B------:R0:W-:Y:S04]  /*3bd70*/  STL [R1+0x6c], R25 ;  /* 0x00006c1901007387 */ /* 0x0001e80000100800 */
[----:B0-----:R-:W3:Y:S02]  /*3bd80*/  LDL.LU R25, [R1+0x14f8] ;  /* 0x0014f80001197983 */ /* 0x001ee40000300800 */
[----:B---3--:R-:W-:-:S02]  /*3bd90*/  F2FP.SATFINITE.E5M2.F32.PACK_AB_MERGE_C R25, R25, R3, RZ ;  /* 0x000000031919723e */ /* 0x008fc400048060ff */
[----:B------:R-:W3:Y:S04]  /*3bda0*/  LDL.LU R3, [R1+0x14f4] ;  /* 0x0014f40001037983 */ /* 0x000ee80000300800 */
[----:B------:R0:W-:Y:S04]  /*3bdb0*/  STL [R1+0x64], R25 ;  /* 0x0000641901007387 */ /* 0x0001e80000100800 */
[----:B0-----:R-:W3:Y:S02]  /*3bdc0*/  LDL.LU R25, [R1+0x14f0] ;  /* 0x0014f00001197983 */ /* 0x001ee40000300800 */
[----:B---3--:R-:W-:-:S02]  /*3bdd0*/  F2FP.SATFINITE.E5M2.F32.PACK_AB_MERGE_C R25, R25, R3, RZ ;  /* 0x000000031919723e */ /* 0x008fc400048060ff */
[----:B------:R-:W3:Y:S04]  /*3bde0*/  LDL.LU R3, [R1+0x14ec] ;  /* 0x0014ec0001037983 */ /* 0x000ee80000300800 */
[----:B------:R0:W-:Y:S04]  /*3bdf0*/  STL [R1+0x8c], R25 ;  /* 0x00008c1901007387 */ /* 0x0001e80000100800 */
[----:B0-----:R-:W4:Y:S01]  /*3be00*/  LDL R25, [R1+0x5b8] ;  /* 0x0005b80001197983 */ /* 0x001f220000100800 */
[----:B---3--:R-:W-:-:S03]  /*3be10*/  F2FP.SATFINITE.E5M2.F32.PACK_AB_MERGE_C R3, R3, R0, RZ ;  /* 0x000000000303723e */ /* 0x008fc600048060ff */
[----:B------:R-:W3:Y:S02]  /*3be20*/  LDL.LU R0, [R1+0x14e8] ;  /* 0x0014e80001007983 */ /* 0x000ee40000300800 */
[----:B---3--:R-:W-:Y:S02]  /*3be30*/  F2FP.SATFINITE.E5M2.F32.PACK_AB_MERGE_C R0, R0, R2, RZ ;  /* 0x000000020000723e */ /* 0x008fe400048060ff */
        /* <DEDUP_REMOVED lines=16> */
[----:B------:R-:W2:Y:S02]  /*3bf40*/  LDL.LU R10, [R1+0x14c4] ;  /* 0x0014c400010a7983 */ /* 0x000ea40000300800 */
[----:B--2---:R-:W-:Y:S02]  /*3bf50*/  F2FP.SATFINITE.E5M2.F32.PACK_AB_MERGE_C R10, R10, R29, RZ ;  /* 0x0000001d0a0a723e */ /* 0x004fe400048060ff */
[----:B------:R-:W2:Y:S01]  /*3bf60*/  LDL.LU R29, [R1+0x14c0] ;  /* 0x0014c000011d7983 */ /* 0x000ea20000300800 */
[----:B------:R-:W-:Y:S02]  /*3bf70*/  F2FP.SATFINITE.E5M2.F32.PACK_AB_MERGE_C R24, R24, R23, RZ ;  /* 0x000000171818723e */ /* 0x000fe400048060ff */
[----:B------:R-:W-:Y:S01]  /*3bf80*/  F2FP.SATFINITE.E5M2.F32.PACK_AB_MERGE_C R14, R14, R17, RZ ;  /* 0x000000110e0e723e */ /* 0x000fe200048060ff */
[----:B------:R-:W0:Y:S01]  /*3bf90*/  S2R R18, SR_TID.X ;  /* 0x0000000000127919 */ /* 0x000e220000002100 */
[----:B------:R-:W-:Y:S01]  /*3bfa0*/  F2FP.SATFINITE.E5M2.F32.PACK_AB_MERGE_C R13, R13, R22, RZ ;  /* 0x000000160d0d723e */ /* 0x000fe200048060ff */
[----:B----4-:R-:W-:Y:S01]  /*3bfb0*/  VIADD R22, R25, 0x3f ;  /* 0x0000003f19167836 */ /* 0x010fe20000000000 */
[----:B--2---:R-:W-:-:S02]  /*3bfc0*/  F2FP.SATFINITE.E5M2.F32.PACK_AB_MERGE_C R12, R12, R29, RZ ;  /* 0x0000001d0c0c723e */ /* 0x004fc400048060ff */
[----:B------:R-:W2:Y:S04]  /*3bfd0*/  LDL.LU R29, [R1+0x14bc] ;  /* 0x0014bc00011d7983 */ /* 0x000ea80000300800 */
[----:B------:R-:W3:Y:S04]  /*3bfe0*/  LDL.LU R17, [R1+0x14b8] ;  /* 0x0014b80001117983 */ /* 0x000ee80000300800 */
[----:B------:R-:W4:Y:S04]  /*3bff0*/  LDL.LU R23, [R1+0x14b4] ;  /* 0x0014b40001177983 */ /* 0x000f280000300800 */
[----:B------:R0:W-:Y:S04]  /*3c000*/  STL [R1+0x70], R24 ;  /* 0x0000701801007387 */ /* 0x0001e80000100800 */
[----:B0-----:R-:W2:Y:S01]  /*3c010*/  LDL.LU R24, [R1+0x14b0] ;  /* 0x0014b00001187983 */ /* 0x001ea20000300800 */
[----:B------:R-:W-:-:S02]  /*3c020*/  F2FP.SATFINITE.E5M2.F32.PACK_AB_MERGE_C R28, R26, R28, RZ ;  /* 0x0000001c1a1c723e */ /* 0x000fc400048060ff */
[----:B-1----:R-:W-:Y:S01]  /*3c030*/  ISETP.GE.AND P1, PT, R22, UR25, PT ;  /* 0x0000001916007c0c */ /* 0x002fe2000bf26270 */
[----:B------:R-:W-:Y:S02]  /*3c040*/  VIADD R22, R25, 0x1 ;  /* 0x0000000119167836 */ /* 0x000fe40000000000 */
[----:B------:R0:W-:Y:S01]  /*3c050*/  STL [R1+0x68], R28 ;  /* 0x0000681c01007387 */ /* 0x0001e20000100800 */
[----:B------:R-:W-:Y:S01]  /*3c060*/  IMAD.SHL.U32 R26, R18, 0x10, RZ ;  /* 0x00000010121a7824 */ /* 0x000fe200078e00ff */
[----:B------:R-:W-:Y:S01]  /*3c070*/  ULEA UR4, UR5, UR4, 0x18 ;  /* 0x0000000405047291 */ /* 0x000fe2000f8ec0ff */
[----:B------:R-:W-:Y:S01]  /*3c080*/  ISETP.GE.AND P3, PT, R22, UR11, PT ;  /* 0x0000000b16007c0c */ /* 0x000fe2000bf66270 */
[----:B0-----:R-:W-:Y:S02]  /*3c090*/  IMAD.SHL.U32 R28, R18, 0x20, RZ ;  /* 0x00000020121c7824 */ /* 0x001fe400078e00ff */
[----:B------:R-:W-:-:S03]  /*3c0a0*/  LOP3.LUT R26, R26, 0xf0, RZ, 0xc0, !PT ;  /* 0x000000f01a1a7812 */ /* 0x000fc600078ec0ff */
[----:B------:R-:W-:Y:S01]  /*3c0b0*/  LOP3.LUT R28, R28, 0x200, RZ, 0xc0, !PT ;  /* 0x000002001c1c7812 */ /* 0x000fe200078ec0ff */
[----:B------:R-:W-:-:S03]  /*3c0c0*/  IMAD.SHL.U32 R18, R18, 0x8, RZ ;  /* 0x0000000812127824 */ /* 0x000fc600078e00ff */
[----:B------:R-:W-:Y:S02]  /*3c0d0*/  IADD3 R28, PT, PT, R28, UR4, R26 ;  /* 0x000000041c1c7c10 */ /* 0x000fe4000fffe01a */
[----:B------:R-:W-:-:S05]  /*3c0e0*/  LOP3.LUT R18, R18, 0x100, RZ, 0xc0, !PT ;  /* 0x0000010012127812 */ /* 0x000fca00078ec0ff */
[----:B------:R-:W-:Y:S01]  /*3c0f0*/  IMAD.IADD R28, R18, 0x1, R28 ;  /* 0x00000001121c7824 */ /* 0x000fe200078e021c */
[----:B--2---:R-:W-:Y:S01]  /*3c100*/  LOP3.LUT R22, R24, 0xffff, RZ, 0xc0, !PT ;  /* 0x0000ffff18167812 */ /* 0x004fe200078ec0ff */
[----:B------:R-:W-:Y:S01]  /*3c110*/  IMAD.MOV.U32 R24, RZ, RZ, R25 ;  /* 0x000000ffff187224 */ /* 0x000fe200078e0019 */
[----:B----4-:R-:W-:-:S03]  /*3c120*/  LOP3.LUT R25, R23, 0xffff, RZ, 0xc0, !PT ;  /* 0x0000ffff17197812 */ /* 0x010fc600078ec0ff */
[----:B------:R-:W-:Y:S01]  /*3c130*/  IMAD.MOV.U32 R26, RZ, RZ, R24 ;  /* 0x000000ffff1a7224 */ /* 0x000fe200078e0018 */
[----:B------:R-:W-:-:S03]  /*3c140*/  SHF.R.U32.HI R23, RZ, 0x8, R22 ;  /* 0x00000008ff177819 */ /* 0x000fc60000011616 */
[----:B------:R-:W-:Y:S01]  /*3c150*/  VIADD R26, R26, 0x2 ;  /* 0x000000021a1a7836 */ /* 0x000fe20000000000 */
[--C-:B------:R-:W-:Y:S02]  /*3c160*/  PRMT R22, R22, 0x3340, R25.reuse ;  /* 0x0000334016167816 */ /* 0x100fe40000000019 */
[----:B------:R-:W-:Y:S02]  /*3c170*/  SHF.R.U32.HI R24, RZ, 0x8, R25 ;  /* 0x00000008ff187819 */ /* 0x000fe40000011619 */
[----:B------:R-:W-:Y:S02]  /*3c180*/  ISETP.GE.AND P2, PT, R26, UR7, PT ;  /* 0x000000071a007c0c */ /* 0x000fe4000bf46270 */
[----:B------:R-:W2:Y:S04]  /*3c190*/  LDL.LU R26, [R1+0x8] ;  /* 0x00000800011a7983 */ /* 0x000ea80000300800 */
[----:B------:R-:W4:Y:S04]  /*3c1a0*/  LDL.LU R25, [R1+0x1c] ;  /* 0x00001c0001197983 */ /* 0x000f280000300800 */
[----:B------:R0:W-:Y:S04]  /*3c1b0*/  STL [R1+0xe8], R22 ;  /* 0x0000e81601007387 */ /* 0x0001e80000100800 */
[----:B0-----:R-:W4:Y:S04]  /*3c1c0*/  LDL.LU R22, [R1+0xc] ;  /* 0x00000c0001167983 */ /* 0x001f280000300800 */
[----:B------:R-:W4:Y:S04]  /*3c1d0*/  LDL.LU R18, [R1+0x14ac] ;  /* 0x0014ac0001127983 */ /* 0x000f280000300800 */
[----:B------:R0:W-:Y:S04]  /*3c1e0*/  STL [R1+0x14a4], R28 ;  /* 0x0014a41c01007387 */ /* 0x0001e80000100800 */
[----:B0-----:R-:W4:Y:S01]  /*3c1f0*/  LDL.LU R28, [R1+0x20] ;  /* 0x00002000011c7983 */ /* 0x001f220000300800 */
[----:B------:R-:W-:-:S02]  /*3c200*/  LOP3.LUT R23, R23, 0xffff, RZ, 0xc0, !PT ;  /* 0x0000ffff17177812 */ /* 0x000fc400078ec0ff */
[----:B------:R-:W-:-:S04]  /*3c210*/  LOP3.LUT R24, R24, 0xffff, RZ, 0xc0, !PT ;  /* 0x0000ffff18187812 */ /* 0x000fc800078ec0ff */
[----:B------:R-:W-:Y:S02]  /*3c220*/  PRMT R24, R23, 0x3340, R24 ;  /* 0x0000334017187816 */ /* 0x000fe40000000018 */
[----:B------:R-:W-:-:S03]  /*3c230*/  LOP3.LUT R3, R3, 0xffff, RZ, 0xc0, !PT ;  /* 0x0000ffff03037812 */ /* 0x000fc600078ec0ff */
[----:B------:R2:W-:Y:S01]  /*3c240*/  STL [R1+0xa8], R24 ;  /* 0x0000a81801007387 */ /* 0x0005e20000100800 */
[----:B------:R-:W-:Y:S02]  /*3c250*/  LOP3.LUT R0, R0, 0xffff, RZ, 0xc0, !PT ;  /* 0x0000ffff00007812 */ /* 0x000fe400078ec0ff */
[----:B---3--:R-:W-:Y:S02]  /*3c260*/  LOP3.LUT R17, R17, 0xffff, RZ, 0xc0, !PT ;  /* 0x0000ffff11117812 */ /* 0x008fe400078ec0ff */
[----:B--2---:R-:W-:Y:S02]  /*3c270*/  LOP3.LUT R24, R26, 0xffff, RZ, 0xc0, !PT ;  /* 0x0000ffff1a187812 */ /* 0x004fe400078ec0ff */
[----:B----4-:R-:W-:Y:S02]  /*3c280*/  LOP3.LUT R25, R25, 0xffff, RZ, 0xc0, !PT ;  /* 0x0000ffff19197812 */ /* 0x010fe400078ec0ff */
[----:B------:R-:W-:Y:S02]  /*3c290*/  LOP3.LUT R18, R18, 0xffff, RZ, 0xc0, !PT ;  /* 0x0000ffff12127812 */ /* 0x000fe400078ec0ff */
[----:B------:R-:W-:-:S02]  /*3c2a0*/  LOP3.LUT R22, R22, 0xffff, RZ, 0xc0, !PT ;  /* 0x0000ffff16167812 */ /* 0x000fc400078ec0ff */
[----:B------:R-:W-:-:S04]  /*3c2b0*/  LOP3.LUT R23, R28, 0xffff, RZ, 0xc0, !PT ;  /* 0x0000ffff1c177812 */ /* 0x000fc800078ec0ff */
[----:B------:R-:W-:-:S05]  /*3c2c0*/  PRMT R28, R23, 0x3340, R18 ;  /* 0x00003340171c7816 */ /* 0x000fca0000000012 */
[----:B------:R0:W-:Y:S01]  /*3c2d0*/  STL [R1+0xe4], R28 ;  /* 0x0000e41c01007387 */ /* 0x0001e20000100800 */
[----:B------:R-:W-:Y:S02]  /*3c2e0*/  SHF.R.U32.HI R26, RZ, 0x8, R23 ;  /* 0x00000008ff1a7819 */ /* 0x000fe40000011617 */
[----:B0-----:R-:W-:-:S05]  /*3c2f0*/  PRMT R28, R22, 0x3340, R3 ;  /* 0x00003340161c7816 */ /* 0x001fca0000000003 */
[----:B------:R0:W-:Y:S01]  /*3c300*/  STL [R1+0xe0], R28 ;  /* 0x0000e01c01007387 */ /* 0x0001e20000100800 */
[----:B------:R-:W-:Y:S02]  /*3c310*/  SHF.R.U32.HI R23, RZ, 0x8, R18 ;  /* 0x00000008ff177819 */ /* 0x000fe40000011612 */
[----:B------:R-:W-:Y:S02]  /*3c320*/  SHF.R.U32.HI R18, RZ, 0x8, R22 ;  /* 0x00000008ff127819 */ /* 0x000fe40000011616 */
[----:B0-----:R-:W-:Y:S02]  /*3c330*/  PRMT R28, R24, 0x3340, R0 ;  /* 0x00003340181c7816 */ /* 0x001fe40000000000 */
[----:B------:R-:W-:-:S03]  /*3c340*/  SHF.R.U32.HI R22, RZ, 0x8, R3 ;  /* 0x00000008ff167819 */ /* 0x000fc60000011603 */
[----:B------:R0:W-:Y:S01]  /*3c350*/  STL [R1+0x14a8], R28 ;  /* 0x0014a81c01007387 */ /* 0x0001e20000100800 */
[----:B------:R-:W-:Y:S02]  /*3c360*/  SHF.R.U32.HI R3, RZ, 0x8, R24 ;  /* 0x00000008ff037819 */ /* 0x000fe40000011618 */
[----:B------:R-:W-:Y:S02]  /*3c370*/  LOP3.LUT R26, R26, 0xffff, RZ, 0xc0, !PT ;  /* 0x0000ffff1a1a7812 */ /* 0x000fe400078ec0ff */
[----:B------:R-:W-:Y:S02]  /*3c380*/  LOP3.LUT R23, R23, 0xffff, RZ, 0xc0, !PT ;  /* 0x0000ffff17177812 */ /* 0x000fe400078ec0ff */
[----:B------:R-:W-:Y:S02]  /*3c390*/  SHF.R.U32.HI R24, RZ, 0x8, R25 ;  /* 0x00000008ff187819 */ /* 0x000fe40000011619 */
[----:B0-----:R-:W-:Y:S02]  /*3c3a0*/  PRMT R28, R25, 0x3340, R17 ;  /* 0x00003340191c7816 */ /* 0x001fe40000000011 */
[----:B------:R-:W2:Y:S01]  /*3c3b0*/  LDL.LU R25, [R1] ;  /* 0x0000000001197983 */ /* 0x000ea20000300800 */
[----:B------:R-:W-:-:S03]  /*3c3c0*/  LOP3.LUT R18, R18, 0xffff, RZ, 0xc0, !PT ;  /* 0x0000ffff12127812 */ /* 0x000fc600078ec0ff */
[----:B------:R0:W-:Y:S01]  /*3c3d0*/  STL [R1+0xf0], R28 ;  /* 0x0000f01c01007387 */ /* 0x0001e20000100800 */
[----:B------:R-:W-:Y:S02]  /*3c3e0*/  LOP3.LUT R22, R22, 0xffff, RZ, 0xc0, !PT ;  /* 0x0000ffff16167812 */ /* 0x000fe400078ec0ff */
[----:B0-----:R-:W-:Y:S02]  /*3c3f0*/  PRMT R28, R26, 0x3340, R23 ;  /* 0x000033401a1c7816 */ /* 0x001fe40000000017 */
[----:B------:R-:W3:Y:S04]  /*3c400*/  LDL.LU R26, [R1+0x18] ;  /* 0x00001800011a7983 */ /* 0x000ee80000300800 */
[----:B------:R-:W4:Y:S04]  /*3c410*/  LDL.LU R23, [R1+0x14] ;  /* 0x0000140001177983 */ /* 0x000f280000300800 */
[----:B------:R0:W-:Y:S02]  /*3c420*/  STL [R1+0xc], R28 ;  /* 0x00000c1c01007387 */ /* 0x0001e40000100800 */
[----:B0-----:R-:W-:-:S02]  /*3c430*/  PRMT R28, R18, 0x3340, R22 ;  /* 0x00003340121c7816 */ /* 0x001fc40000000016 */
[----:B------:R-:W2:Y:S04]  /*3c440*/  LDL.LU R18, [R1+0x30] ;  /* 0x0000300001127983 */ /* 0x000ea80000300800 */
[----:B------:R-:W2:Y:S01]  /*3c450*/  LDL.LU R22, [R1+0x2c] ;  /* 0x00002c0001167983 */ /* 0x000ea20000300800 */
[----:B------:R-:W-:Y:S02]  /*3c460*/  SHF.R.U32.HI R0, RZ, 0x8, R0 ;  /* 0x00000008ff007819 */ /* 0x000fe40000011600 */
[----:B------:R-:W-:Y:S02]  /*3c470*/  LOP3.LUT R3, R3, 0xffff, RZ, 0xc0, !PT ;  /* 0x0000ffff03037812 */ /* 0x000fe400078ec0ff */
[----:B------:R-:W-:Y:S02]  /*3c480*/  LOP3.LUT R0, R0, 0xffff, RZ, 0xc0, !PT ;  /* 0x0000ffff00007812 */ /* 0x000fe400078ec0ff */
[----:B------:R-:W-:-:S02]  /*3c490*/  SHF.R.U32.HI R17, RZ, 0x8, R17 ;  /* 0x00000008ff117819 */ /* 0x000fc40000011611 */
[----:B------:R-:W-:Y:S02]  /*3c4a0*/  PRMT R3, R3, 0x3340, R0 ;  /* 0x0000334003037816 */ /* 0x000fe40000000000 */
[----:B------:R-:W-:Y:S02]  /*3c4b0*/  LOP3.LUT R24, R24, 0xffff, RZ, 0xc0, !PT ;  /* 0x0000ffff18187812 */ /* 0x000fe400078ec0ff */
[----:B------:R-:W-:Y:S01]  /*3c4c0*/  LOP3.LUT R17, R17, 0xffff, RZ, 0xc0, !PT ;  /* 0x0000ffff11117812 */ /* 0x000fe200078ec0ff */
[----:B------:R-:W-:Y:S03]  /*3c4d0*/  STL [R1+0xa0], R3 ;  /* 0x0000a00301007387 */ /* 0x000fe60000100800 */
[----:B------:R-:W-:Y:S02]  /*3c4e0*/  PRMT R0, R24, 0x3340, R17 ;  /* 0x0000334018007816 */ /* 0x000fe40000000011 */
[----:B------:R-:W-:-:S03]  /*3c4f0*/  LOP3.LUT R2, R2, 0xffff, RZ, 0xc0, !PT ;  /* 0x0000ffff02027812 */ /* 0x000fc600078ec0ff */
[----:B------:R3:W-:Y:S04]  /*3c500*/  STL [R1+0xa4], R0 ;  /* 0x0000a40001007387 */ /* 0x0007e80000100800 */
[----:B------:R-:W2:Y:S01]  /*3c510*/  LDL.LU R24, [R1+0x28] ;  /* 0x0000280001187983 */ /* 0x000ea20000300800 */
[----:B------:R-:W-:Y:S02]  /*3c520*/  LOP3.LUT R4, R4, 0xffff, RZ, 0xc0, !PT ;  /* 0x0000ffff04047812 */ /* 0x000fe400078ec0ff */
[----:B------:R-:W-:Y:S02]  /*3c530*/  LOP3.LUT R29, R29, 0xffff, RZ, 0xc0, !PT ;  /* 0x0000ffff1d1d7812 */ /* 0x000fe400078ec0ff */
[----:B---3--:R-:W-:Y:S02]  /*3c540*/  LOP3.LUT R0, R26, 0xffff, RZ, 0xc0, !PT ;  /* 0x0000ffff1a007812 */ /* 0x008fe400078ec0ff */
[----:B------:R-:W3:Y:S01]  /*3c550*/  LDL.LU R26, [R1+0x24] ;  /* 0x00002400011a7983 */ /* 0x000ee20000300800 */
[----:B----4-:R-:W-:-:S02]  /*3c560*/  LOP3.LUT R17, R23, 0xffff, RZ, 0xc0, !PT ;  /* 0x0000ffff17117812 */ /* 0x010fc400078ec0ff */
[----:B--2---:R-:W-:Y:S02]  /*3c570*/  LOP3.LUT R18, R18, 0xffff, RZ, 0xc0, !PT ;  /* 0x0000ffff12127812 */ /* 0x004fe400078ec0ff */
[----:B------:R-:W-:Y:S02]  /*3c580*/  LOP3.LUT R3, R22, 0xffff, RZ, 0xc0, !PT ;  /* 0x0000ffff16037812 */ /* 0x000fe400078ec0ff */
[----:B------:R-:W-:Y:S02]  /*3c590*/  LOP3.LUT R22, R25, 0xffff, RZ, 0xc0, !PT ;  /* 0x0000ffff19167812 */ /* 0x000fe400078ec0ff */
[----:B------:R-:W-:Y:S01]  /*3c5a0*/  SHF.R.U32.HI R23, RZ, 0x8, R18 ;  /* 0x00000008ff177819 */ /* 0x000fe20000011612 */
[----:B------:R-:W2:Y:S01]  /*3c5b0*/  LDL.LU R25, [R1+0x10] ;  /* 0x0000100001197983 */ /* 0x000ea20000300800 */
[----:B------:R-:W-:-:S05]  /*3c5c0*/  PRMT R18, R18, 0x3340, R22 ;  /* 0x0000334012127816 */ /* 0x000fca0000000016 */
[----:B------:R0:W-:Y:S02]  /*3c5d0*/  STL [R1+0xdc], R18 ;  /* 0x0000dc1201007387 */ /* 0x0001e40000100800 */
[----:B0-----:R-:W-:Y:S02]  /*3c5e0*/  SHF.R.U32.HI R18, RZ, 0x8, R0 ;  /* 0x00000008ff127819 */ /* 0x001fe40000011600 */
[----:B------:R-:W-:-:S05]  /*3c5f0*/  PRMT R0, R0, 0x3340, R2 ;  /* 0x0000334000007816 */ /* 0x000fca0000000002 */
[----:B------:R0:W-:Y:S01]  /*3c600*/  STL [R1+0xd8], R0 ;  /* 0x0000d80001007387 */ /* 0x0001e20000100800 */
[----:B------:R-:W-:Y:S02]  /*3c610*/  SHF.R.U32.HI R22, RZ, 0x8, R22 ;  /* 0x00000008ff167819 */ /* 0x000fe40000011616 */
[----:B0-----:R-:W-:Y:S02]  /*3c620*/  SHF.R.U32.HI R0, RZ, 0x8, R17 ;  /* 0x00000008ff007819 */ /* 0x001fe40000011611 */
[----:B------:R-:W-:Y:S02]  /*3c630*/  PRMT R17, R17, 0x3340, R4 ;  /* 0x0000334011117816 */ /* 0x000fe40000000004 */
[----:B------:R-:W-:-:S03]  /*3c640*/  LOP3.LUT R22, R22, 0xffff, RZ, 0xc0, !PT ;  /* 0x0000ffff16167812 */ /* 0x000fc600078ec0ff */
[----:B------:R0:W-:Y:S01]  /*3c650*/  STL [R1+0xd4], R17 ;  /* 0x0000d41101007387 */ /* 0x0001e20000100800 */
[----:B------:R-:W-:Y:S02]  /*3c660*/  LOP3.LUT R23, R23, 0xffff, RZ, 0xc0, !PT ;  /* 0x0000ffff17177812 */ /* 0x000fe400078ec0ff */
[----:B0-----:R-:W-:Y:S02]  /*3c670*/  SHF.R.U32.HI R17, RZ, 0x8, R3 ;  /* 0x00000008ff117819 */ /* 0x001fe40000011603 */
[----:B------:R-:W-:Y:S02]  /*3c680*/  PRMT R3, R3, 0x3340, R29 ;  /* 0x0000334003037816 */ /* 0x000fe4000000001d */
[----:B------:R-:W-:-:S03]  /*3c690*/  PRMT R23, R23, 0x3340, R22 ;  /* 0x0000334017177816 */ /* 0x000fc60000000016 */
[----:B------:R0:W-:Y:S04]  /*3c6a0*/  STL [R1+0xd0], R3 ;  /* 0x0000d00301007387 */ /* 0x0001e80000100800 */
[----:B0-----:R-:W4:Y:S04]  /*3c6b0*/  LDL.LU R3, [R1+0x3c] ;  /* 0x00003c0001037983 */ /* 0x001f280000300800 */
[----:B------:R-:W4:Y:S01]  /*3c6c0*/  LDL.LU R22, [R1+0x40] ;  /* 0x0000400001167983 */ /* 0x000f220000300800 */
[----:B------:R-:W-:Y:S02]  /*3c6d0*/  SHF.R.U32.HI R2, RZ, 0x8, R2 ;  /* 0x00000008ff027819 */ /* 0x000fe40000011602 */
[----:B------:R-:W-:-:S02]  /*3c6e0*/  SHF.R.U32.HI R29, RZ, 0x8, R29 ;  /* 0x00000008ff1d7819 */ /* 0x000fc4000001161d */
[----:B------:R-:W-:Y:S02]  /*3c6f0*/  SHF.R.U32.HI R4, RZ, 0x8, R4 ;  /* 0x00000008ff047819 */ /* 0x000fe40000011604 */
[----:B------:R-:W-:Y:S02]  /*3c700*/  LOP3.LUT R18, R18, 0xffff, RZ, 0xc0, !PT ;  /* 0x0000ffff12127812 */ /* 0x000fe400078ec0ff */
[----:B------:R-:W-:Y:S02]  /*3c710*/  LOP3.LUT R2, R2, 0xffff, RZ, 0xc0, !PT ;  /* 0x0000ffff02027812 */ /* 0x000fe400078ec0ff */
[----:B------:R-:W-:Y:S02]  /*3c720*/  LOP3.LUT R17, R17, 0xffff, RZ, 0xc0, !PT ;  /* 0x0000ffff11117812 */ /* 0x000fe400078ec0ff */
[----:B------:R-:W-:Y:S02]  /*3c730*/  LOP3.LUT R29, R29, 0xffff, RZ, 0xc0, !PT ;  /* 0x0000ffff1d1d7812 */ /* 0x000fe400078ec0ff */
[----:B------:R-:W-:-:S02]  /*3c740*/  LOP3.LUT R0, R0, 0xffff, RZ, 0xc0, !PT ;  /* 0x0000ffff00007812 */ /* 0x000fc400078ec0ff */
[----:B------:R-:W-:Y:S01]  /*3c750*/  LOP3.LUT R4, R4, 0xffff, RZ, 0xc0, !PT ;  /* 0x0000ffff04047812 */ /* 0x000fe200078ec0ff */
[----:B------:R0:W-:Y:S01]  /*3c760*/  STL [R1+0x78], R23 ;  /* 0x0000781701007387 */ /* 0x0001e20000100800 */
[----:B------:R-:W-:Y:S02]  /*3c770*/  PRMT R2, R18, 0x3340, R2 ;  /* 0x0000334012027816 */ /* 0x000fe40000000002 */
[----:B------:R-:W-:-:S03]  /*3c780*/  PRMT R0, R0, 0x3340, R4 ;  /* 0x0000334000007816 */ /* 0x000fc60000000004 */
[----:B------:R-:W-:Y:S01]  /*3c790*/  STL [R1+0x74], R2 ;  /* 0x0000740201007387 */ /* 0x000fe20000100800 */
[----:B0-----:R-:W-:-:S05]  /*3c7a0*/  PRMT R23, R17, 0x3340, R29 ;  /* 0x0000334011177816 */ /* 0x001fca000000001d */
[----:B------:R-:W-:Y:S04]  /*3c7b0*/  STL [R1+0x14a0], R23 ;  /* 0x0014a01701007387 */ /* 0x000fe80000100800 */
[----:B------:R4:W-:Y:S04]  /*3c7c0*/  STL [R1+0x2c], R0 ;  /* 0x00002c0001007387 */ /* 0x0009e80000100800 */
[----:B------:R-:W4:Y:S01]  /*3c7d0*/  LDL.LU R29, [R1+0x50] ;  /* 0x00005000011d7983 */ /* 0x000f220000300800 */
[----:B---3--:R-:W-:Y:S02]  /*3c7e0*/  LOP3.LUT R4, R26, 0xffff, RZ, 0xc0, !PT ;  /* 0x0000ffff1a047812 */ /* 0x008fe400078ec0ff */
[----:B--2---:R-:W-:-:S02]  /*3c7f0*/  LOP3.LUT R17, R25, 0xffff, RZ, 0xc0, !PT ;  /* 0x0000ffff19117812 */ /* 0x004fc400078ec0ff */
[----:B----4-:R-:W-:Y:S02]  /*3c800*/  LOP3.LUT R0, R3, 0xffff, RZ, 0xc0, !PT ;  /* 0x0000ffff03007812 */ /* 0x010fe400078ec0ff */
[----:B------:R-:W-:Y:S02]  /*3c810*/  LOP3.LUT R3, R24, 0xffff, RZ, 0xc0, !PT ;  /* 0x0000ffff18037812 */ /* 0x000fe400078ec0ff */
[----:B------:R-:W-:Y:S02]  /*3c820*/  LOP3.LUT R2, R22, 0xffff, RZ, 0xc0, !PT ;  /* 0x0000ffff16027812 */ /* 0x000fe400078ec0ff */
[----:B------:R-:W2:Y:S04]  /*3c830*/  LDL.LU R22, [R1+0x4c] ;  /* 0x00004c0001167983 */ /* 0x000ea80000300800 */
[----:B------:R-:W3:Y:S04]  /*3c840*/  LDL.LU R24, [R1+0x38] ;  /* 0x0000380001187983 */ /* 0x000ee80000300800 */
[----:B------:R-:W4:Y:S04]  /*3c850*/  LDL.LU R26, [R1+0x34] ;  /* 0x00003400011a7983 */ /* 0x000f280000300800 */
[----:B------:R-:W2:Y:S01]  /*3c860*/  LDL.LU R25, [R1+0x4] ;  /* 0x0000040001197983 */ /* 0x000ea20000300800 */
[----:B------:R-:W-:-:S02]  /*3c870*/  PRMT R23, R2, 0x3340, R17 ;  /* 0x0000334002177816 */ /* 0x000fc40000000011 */
[----:B------:R-:W-:-:S03]  /*3c880*/  LOP3.LUT R5, R5, 0xffff, RZ, 0xc0, !PT ;  /* 0x0000ffff05057812 */ /* 0x000fc600078ec0ff */
[----:B------:R0:W-:Y:S01]  /*3c890*/  STL [R1+0xc4], R23 ;  /* 0x0000c41701007387 */ /* 0x0001e20000100800 */
[----:B------:R-:W-:Y:S02]  /*3c8a0*/  LOP3.LUT R6, R6, 0xffff, RZ, 0xc0, !PT ;  /* 0x0000ffff06067812 */ /* 0x000fe400078ec0ff */
[----:B------:R-:W-:Y:S02]  /*3c8b0*/  LOP3.LUT R16, R16, 0xffff, RZ, 0xc0, !PT ;  /* 0x0000ffff10107812 */ /* 0x000fe400078ec0ff */
[----:B------:R-:W-:Y:S02]  /*3c8c0*/  SHF.R.U32.HI R18, RZ, 0x8, R2 ;  /* 0x00000008ff127819 */ /* 0x000fe40000011602 */
[----:B0-----:R-:W-:Y:S02]  /*3c8d0*/  PRMT R23, R3, 0x3340, R5 ;  /* 0x0000334003177816 */ /* 0x001fe40000000005 */
[----:B------:R-:W-:Y:S02]  /*3c8e0*/  SHF.R.U32.HI R17, RZ, 0x8, R17 ;  /* 0x00000008ff117819 */ /* 0x000fe40000011611 */
[----:B------:R-:W-:Y:S01]  /*3c8f0*/  SHF.R.U32.HI R2, RZ, 0x8, R3 ;  /* 0x00000008ff027819 */ /* 0x000fe20000011603 */
[----:B------:R0:W-:Y:S01]  /*3c900*/  STL [R1+0xb0], R23 ;  /* 0x0000b01701007387 */ /* 0x0001e20000100800 */
[----:B------:R-:W-:-:S02]  /*3c910*/  SHF.R.U32.HI R5, RZ, 0x8, R5 ;  /* 0x00000008ff057819 */ /* 0x000fc40000011605 */
[----:B------:R-:W-:Y:S02]  /*3c920*/  SHF.R.U32.HI R3, RZ, 0x8, R4 ;  /* 0x00000008ff037819 */ /* 0x000fe40000011604 */
[----:B------:R-:W-:Y:S02]  /*3c930*/  LOP3.LUT R18, R18, 0xffff, RZ, 0xc0, !PT ;  /* 0x0000ffff12127812 */ /* 0x000fe400078ec0ff */
[----:B------:R-:W-:Y:S02]  /*3c940*/  LOP3.LUT R17, R17, 0xffff, RZ, 0xc0, !PT ;  /* 0x0000ffff11117812 */ /* 0x000fe400078ec0ff */
[--C-:B0-----:R-:W-:Y:S02]  /*3c950*/  PRMT R23, R4, 0x3340, R6.reuse ;  /* 0x0000334004177816 */ /* 0x101fe40000000006 */
[----:B------:R-:W-:Y:S02]  /*3c960*/  SHF.R.U32.HI R6, RZ, 0x8, R6 ;  /* 0x00000008ff067819 */ /* 0x000fe40000011606 */
[----:B------:R-:W-:-:S02]  /*3c970*/  SHF.R.U32.HI R4, RZ, 0x8, R0 ;  /* 0x00000008ff047819 */ /* 0x000fc40000011600 */
[--C-:B------:R-:W-:Y:S02]  /*3c980*/  PRMT R0, R0, 0x3340, R16.reuse ;  /* 0x0000334000007816 */ /* 0x100fe40000000010 */
[----:B------:R-:W-:Y:S02]  /*3c990*/  SHF.R.U32.HI R16, RZ, 0x8, R16 ;  /* 0x00000008ff107819 */ /* 0x000fe40000011610 */
[----:B------:R-:W-:Y:S02]  /*3c9a0*/  LOP3.LUT R2, R2, 0xffff, RZ, 0xc0, !PT ;  /* 0x0000ffff02027812 */ /* 0x000fe400078ec0ff */
[----:B------:R-:W-:Y:S01]  /*3c9b0*/  LOP3.LUT R5, R5, 0xffff, RZ, 0xc0, !PT ;  /* 0x0000ffff05057812 */ /* 0x000fe200078ec0ff */
[----:B------:R-:W-:Y:S01]  /*3c9c0*/  STL [R1+0xac], R23 ;  /* 0x0000ac1701007387 */ /* 0x000fe20000100800 */
[----:B------:R-:W-:Y:S02]  /*3c9d0*/  LOP3.LUT R3, R3, 0xffff, RZ, 0xc0, !PT ;  /* 0x0000ffff03037812 */ /* 0x000fe400078ec0ff */
[----:B------:R-:W-:Y:S01]  /*3c9e0*/  LOP3.LUT R6, R6, 0xffff, RZ, 0xc0, !PT ;  /* 0x0000ffff06067812 */ /* 0x000fe200078ec0ff */
[----:B------:R0:W-:Y:S01]  /*3c9f0*/  STL [R1+0xc8], R0 ;  /* 0x0000c80001007387 */ /* 0x0001e20000100800 */
[----:B------:R-:W-:-:S02]  /*3ca00*/  PRMT R18, R18, 0x3340, R17 ;  /* 0x0000334012127816 */ /* 0x000fc40000000011 */
[----:B------:R-:W-:Y:S02]  /*3ca10*/  PRMT R17, R2, 0x3340, R5 ;  /* 0x0000334002117816 */ /* 0x000fe40000000005 */
[----:B------:R-:W-:Y:S02]  /*3ca20*/  LOP3.LUT R2, R29, 0xffff, RZ, 0xc0, !PT ;  /* 0x0000ffff1d027812 */ /* 0x000fe400078ec0ff */
[----:B------:R-:W2:Y:S01]  /*3ca30*/  LDL.LU R29, [R1+0x60] ;  /* 0x00006000011d7983 */ /* 0x000ea20000300800 */
[----:B0-----:R-:W-:Y:S02]  /*3ca40*/  LOP3.LUT R0, R16, 0xffff, RZ, 0xc0, !PT ;  /* 0x0000ffff10007812 */ /* 0x001fe400078ec0ff */
[----:B------:R-:W-:Y:S02]  /*3ca50*/  PRMT R16, R3, 0x3340, R6 ;  /* 0x0000334003107816 */ /* 0x000fe40000000006 */
[----:B---3--:R-:W-:Y:S02]  /*3ca60*/  LOP3.LUT R3, R24, 0xffff, RZ, 0xc0, !PT ;  /* 0x0000ffff18037812 */ /* 0x008fe400078ec0ff */
[----:B------:R-:W3:Y:S01]  /*3ca70*/  LDL.LU R24, [R1+0x58] ;  /* 0x0000580001187983 */ /* 0x000ee20000300800 */
[----:B----4-:R-:W-:-:S03]  /*3ca80*/  LOP3.LUT R5, R26, 0xffff, RZ, 0xc0, !PT ;  /* 0x0000ffff1a057812 */ /* 0x010fc600078ec0ff */
[----:B------:R-:W4:Y:S01]  /*3ca90*/  LDL.LU R26, [R1+0x48] ;  /* 0x00004800011a7983 */ /* 0x000f220000300800 */
[----:B--2---:R-:W-:-:S03]  /*3caa0*/  LOP3.LUT R6, R25, 0xffff, RZ, 0xc0, !PT ;  /* 0x0000ffff19067812 */ /* 0x004fc600078ec0ff */
[----:B------:R-:W2:Y:S01]  /*3cab0*/  LDL.LU R25, [R1+0x44] ;  /* 0x0000440001197983 */ /* 0x000ea20000300800 */
[----:B------:R-:W-:Y:S02]  /*3cac0*/  PRMT R23, R2, 0x3340, R6 ;  /* 0x0000334002177816 */ /* 0x000fe40000000006 */
[----:B------:R-:W-:Y:S02]  /*3cad0*/  LOP3.LUT R7, R7, 0xffff, RZ, 0xc0, !PT ;  /* 0x0000ffff07077812 */ /* 0x000fe400078ec0ff */
[----:B------:R-:W-:Y:S01]  /*3cae0*/  LOP3.LUT R4, R4, 0xffff, RZ, 0xc0, !PT ;  /* 0x0000ffff04047812 */ /* 0x000fe200078ec0ff */
[----:B------:R0:W-:Y:S01]  /*3caf0*/  STL [R1+0x88], R23 ;  /* 0x0000881701007387 */ /* 0x0001e20000100800 */
[----:B------:R-:W-:Y:S02]  /*3cb00*/  LOP3.LUT R9, R9, 0xffff, RZ, 0xc0, !PT ;  /* 0x0000ffff09097812 */ /* 0x000fe400078ec0ff */
[----:B------:R-:W-:Y:S02]  /*3cb10*/  PRMT R4, R4, 0x3340, R0 ;  /* 0x0000334004047816 */ /* 0x000fe40000000000 */
[----:B------:R-:W-:-:S02]  /*3cb20*/  LOP3.LUT R0, R22, 0xffff, RZ, 0xc0, !PT ;  /* 0x0000ffff16007812 */ /* 0x000fc400078ec0ff */
[----:B0-----:R-:W-:Y:S02]  /*3cb30*/  PRMT R23, R3, 0x3340, R7 ;  /* 0x0000334003177816 */ /* 0x001fe40000000007 */
[----:B------:R-:W-:Y:S02]  /*3cb40*/  LOP3.LUT R20, R20, 0xffff, RZ, 0xc0, !PT ;  /* 0x0000ffff14147812 */ /* 0x000fe400078ec0ff */
[----:B------:R-:W-:Y:S01]  /*3cb50*/  SHF.R.U32.HI R22, RZ, 0x8, R2 ;  /* 0x00000008ff167819 */ /* 0x000fe20000011602 */
[----:B------:R0:W-:Y:S01]  /*3cb60*/  STL [R1+0x84], R23 ;  /* 0x0000841701007387 */ /* 0x0001e20000100800 */
[----:B------:R-:W-:Y:S02]  /*3cb70*/  SHF.R.U32.HI R2, RZ, 0x8, R3 ;  /* 0x00000008ff027819 */ /* 0x000fe40000011603 */
[----:B------:R-:W-:Y:S02]  /*3cb80*/  SHF.R.U32.HI R3, RZ, 0x8, R5 ;  /* 0x00000008ff037819 */ /* 0x000fe40000011605 */
[----:B------:R-:W-:-:S02]  /*3cb90*/  SHF.R.U32.HI R7, RZ, 0x8, R7 ;  /* 0x00000008ff077819 */ /* 0x000fc40000011607 */
[----:B0-----:R-:W-:Y:S02]  /*3cba0*/  PRMT R23, R5, 0x3340, R9 ;  /* 0x0000334005177816 */ /* 0x001fe40000000009 */
[----:B------:R-:W-:Y:S02]  /*3cbb0*/  SHF.R.U32.HI R5, RZ, 0x8, R0 ;  /* 0x00000008ff057819 */ /* 0x000fe40000011600 */
[--C-:B------:R-:W-:Y:S02]  /*3cbc0*/  PRMT R0, R0, 0x3340, R20.reuse ;  /* 0x0000334000007816 */ /* 0x100fe40000000014 */
[----:B------:R-:W-:Y:S02]  /*3cbd0*/  SHF.R.U32.HI R20, RZ, 0x8, R20 ;  /* 0x00000008ff147819 */ /* 0x000fe40000011614 */
[----:B------:R-:W-:Y:S02]  /*3cbe0*/  SHF.R.U32.HI R6, RZ, 0x8, R6 ;  /* 0x00000008ff067819 */ /* 0x000fe40000011606 */
[----:B------:R-:W-:-:S02]  /*3cbf0*/  LOP3.LUT R2, R2, 0xffff, RZ, 0xc0, !PT ;  /* 0x0000ffff02027812 */ /* 0x000fc400078ec0ff */
[----:B------:R-:W-:Y:S02]  /*3cc00*/  LOP3.LUT R7, R7, 0xffff, RZ, 0xc0, !PT ;  /* 0x0000ffff07077812 */ /* 0x000fe400078ec0ff */
[----:B------:R-:W-:Y:S02]  /*3cc10*/  LOP3.LUT R5, R5, 0xffff, RZ, 0xc0, !PT ;  /* 0x0000ffff05057812 */ /* 0x000fe400078ec0ff */
[----:B------:R-:W-:Y:S01]  /*3cc20*/  LOP3.LUT R20, R20, 0xffff, RZ, 0xc0, !PT ;  /* 0x0000ffff14147812 */ /* 0x000fe200078ec0ff */
[----:B------:R0:W-:Y:S01]  /*3cc30*/  STL [R1+0x80], R23 ;  /* 0x0000801701007387 */ /* 0x0001e20000100800 */
[----:B------:R-:W-:Y:S02]  /*3cc40*/  LOP3.LUT R22, R22, 0xffff, RZ, 0xc0, !PT ;  /* 0x0000ffff16167812 */ /* 0x000fe400078ec0ff */
[----:B------:R-:W-:Y:S01]  /*3cc50*/  LOP3.LUT R6, R6, 0xffff, RZ, 0xc0, !PT ;  /* 0x0000ffff06067812 */ /* 0x000fe200078ec0ff */
[----:B------:R1:W-:Y:S01]  /*3cc60*/  STL [R1+0x7c], R0 ;  /* 0x00007c0001007387 */ /* 0x0003e20000100800 */
[----:B------:R-:W-:-:S02]  /*3cc70*/  PRMT R2, R2, 0x3340, R7 ;  /* 0x0000334002027816 */ /* 0x000fc40000000007 */
[----:B------:R-:W-:Y:S02]  /*3cc80*/  PRMT R7, R5, 0x3340, R20 ;  /* 0x0000334005077816 */ /* 0x000fe40000000014 */
[----:B------:R-:W-:Y:S01]  /*3cc90*/  LOP3.LUT R20, R29, 0xffff, RZ, 0xc0, !PT ;  /* 0x0000ffff1d147812 */ /* 0x000fe200078ec0ff */
[----:B0-----:R-:W3:Y:S01]  /*3cca0*/  LDL.LU R23, [R1+0x9c] ;  /* 0x00009c0001177983 */ /* 0x001ee20000300800 */
[----:B-1----:R-:W-:-:S03]  /*3ccb0*/  LOP3.LUT R0, R3, 0xffff, RZ, 0xc0, !PT ;  /* 0x0000ffff03007812 */ /* 0x002fc600078ec0ff */
[----:B------:R-:W3:Y:S01]  /*3ccc0*/  LDL.LU R29, [R1+0x94] ;  /* 0x00009400011d7983 */ /* 0x000ee20000300800 */
[----:B------:R-:W-:Y:S02]  /*3ccd0*/  PRMT R3, R22, 0x3340, R6 ;  /* 0x0000334016037816 */ /* 0x000fe40000000006 */
[----:B----4-:R-:W-:Y:S02]  /*3cce0*/  LOP3.LUT R6, R26, 0xffff, RZ, 0xc0, !PT ;  /* 0x0000ffff1a067812 */ /* 0x010fe400078ec0ff */
[----:B------:R-:W4:Y:S01]  /*3ccf0*/  LDL.LU R26, [R1+0x5c] ;  /* 0x00005c00011a7983 */ /* 0x000f220000300800 */
[----:B--2---:R-:W-:-:S03]  /*3cd00*/  LOP3.LUT R5, R25, 0xffff, RZ, 0xc0, !PT ;  /* 0x0000ffff19057812 */ /* 0x004fc600078ec0ff */
[----:B------:R-:W2:Y:S01]  /*3cd10*/  LDL.LU R25, [R1+0x54] ;  /* 0x0000540001197983 */ /* 0x000ea20000300800 */
[----:B------:R-:W-:Y:S02]  /*3cd20*/  SHF.R.U32.HI R9, RZ, 0x8, R9 ;  /* 0x00000008ff097819 */ /* 0x000fe40000011609 */
[----:B------:R-:W-:Y:S02]  /*3cd30*/  LOP3.LUT R27, R27, 0xffff, RZ, 0xc0, !PT ;  /* 0x0000ffff1b1b7812 */ /* 0x000fe400078ec0ff */
[----:B------:R-:W-:-:S04]  /*3cd40*/  LOP3.LUT R9, R9, 0xffff, RZ, 0xc0, !PT ;  /* 0x0000ffff09097812 */ /* 0x000fc800078ec0ff */
[----:B------:R-:W-:Y:S02]  /*3cd50*/  PRMT R0, R0, 0x3340, R9 ;  /* 0x0000334000007816 */ /* 0x000fe40000000009 */
[----:B---3--:R-:W-:Y:S02]  /*3cd60*/  LOP3.LUT R9, R24, 0xffff, RZ, 0xc0, !PT ;  /* 0x0000ffff18097812 */ /* 0x008fe400078ec0ff */
[----:B------:R-:W-:Y:S02]  /*3cd70*/  PRMT R24, R20, 0x3340, R27 ;  /* 0x0000334014187816 */ /* 0x000fe4000000001b */
        /* <DEDUP_REMOVED lines=10> */
[----:B------:R-:W-:Y:S02]  /*3ce20*/  LOP3.LUT R20, R20, 0xffff, RZ, 0xc0, !PT ;  /* 0x0000ffff14147812 */ /* 0x000fe400078ec0ff */
[----:B0-----:R-:W-:Y:S02]  /*3ce30*/  PRMT R24, R5, 0x3340, R11 ;  /* 0x0000334005187816 */ /* 0x001fe4000000000b */
[----:B------:R-:W-:Y:S02]  /*3ce40*/  SHF.R.U32.HI R5, RZ, 0x8, R9 ;  /* 0x00000008ff057819 */ /* 0x000fe40000011609 */
[--C-:B------:R-:W-:Y:S02]  /*3ce50*/  PRMT R9, R9, 0x3340, R19.reuse ;  /* 0x0000334009097816 */ /* 0x100fe40000000013 */
[----:B------:R-:W-:Y:S01]  /*3ce60*/  SHF.R.U32.HI R19, RZ, 0x8, R19 ;  /* 0x00000008ff137819 */ /* 0x000fe20000011613 */
[----:B------:R0:W-:Y:S01]  /*3ce70*/  STL [R1+0x20], R24 ;  /* 0x0000201801007387 */ /* 0x0001e20000100800 */
[----:B------:R-:W-:-:S02]  /*3ce80*/  LOP3.LUT R8, R8, 0xffff, RZ, 0xc0, !PT ;  /* 0x0000ffff08087812 */ /* 0x000fc400078ec0ff */
[----:B------:R-:W-:Y:S01]  /*3ce90*/  LOP3.LUT R19, R19, 0xffff, RZ, 0xc0, !PT ;  /* 0x0000ffff13137812 */ /* 0x000fe200078ec0ff */
[----:B------:R1:W-:Y:S01]  /*3cea0*/  STL [R1+0x60], R9 ;  /* 0x0000600901007387 */ /* 0x0003e20000100800 */
[----:B------:R-:W-:Y:S02]  /*3ceb0*/  SHF.R.U32.HI R27, RZ, 0x8, R27 ;  /* 0x00000008ff1b7819 */ /* 0x000fe4000001161b */
[----:B0-----:R-:W-:Y:S02]  /*3cec0*/  LOP3.LUT R24, R6, 0xffff, RZ, 0xc0, !PT ;  /* 0x0000ffff06187812 */ /* 0x001fe400078ec0ff */
[----:B-1----:R-:W-:Y:S02]  /*3ced0*/  LOP3.LUT R9, R5, 0xffff, RZ, 0xc0, !PT ;  /* 0x0000ffff05097812 */ /* 0x002fe400078ec0ff */
[----:B------:R-:W-:Y:S02]  /*3cee0*/  PRMT R6, R20, 0x3340, R8 ;  /* 0x0000334014067816 */ /* 0x000fe40000000008 */
[----:B------:R-:W-:-:S02]  /*3cef0*/  PRMT R8, R9, 0x3340, R19 ;  /* 0x0000334009087816 */ /* 0x000fc40000000013 */
[----:B------:R-:W-:Y:S02]  /*3cf00*/  LOP3.LUT R22, R22, 0xffff, RZ, 0xc0, !PT ;  /* 0x0000ffff16167812 */ /* 0x000fe400078ec0ff */
[----:B------:R-:W-:Y:S02]  /*3cf10*/  LOP3.LUT R19, R23, 0xffff, RZ, 0xc0, !PT ;  /* 0x0000ffff17137812 */ /* 0x000fe400078ec0ff */
[----:B------:R-:W-:Y:S01]  /*3cf20*/  LOP3.LUT R21, R21, 0xffff, RZ, 0xc0, !PT ;  /* 0x0000ffff15157812 */ /* 0x000fe200078ec0ff */
[----:B------:R2:W-:Y:S01]  /*3cf30*/  STL [R1+0x1c], R8 ;  /* 0x00001c0801007387 */ /* 0x0005e20000100800 */
[----:B------:R-:W-:Y:S02]  /*3cf40*/  LOP3.LUT R27, R27, 0xffff, RZ, 0xc0, !PT ;  /* 0x0000ffff1b1b7812 */ /* 0x000fe400078ec0ff */
[----:B------:R-:W-:Y:S02]  /*3cf50*/  LOP3.LUT R10, R10, 0xffff, RZ, 0xc0, !PT ;  /* 0x0000ffff0a0a7812 */ /* 0x000fe400078ec0ff */
[----:B------:R-:W-:-:S02]  /*3cf60*/  PRMT R5, R22, 0x3340, R27 ;  /* 0x0000334016057816 */ /* 0x000fc4000000001b */
[----:B------:R-:W3:Y:S01]  /*3cf70*/  LDL.LU R22, [R1+0x90] ;  /* 0x0000900001167983 */ /* 0x000ee20000300800 */
[----:B------:R-:W-:-:S03]  /*3cf80*/  SHF.R.U32.HI R11, RZ, 0x8, R11 ;  /* 0x00000008ff0b7819 */ /* 0x000fc6000001160b */
[----:B------:R-:W3:Y:S04]  /*3cf90*/  LDL.LU R27, [R1+0x6c] ;  /* 0x00006c00011b7983 */ /* 0x000ee80000300800 */
[----:B------:R-:W3:Y:S01]  /*3cfa0*/  LDL.LU R23, [R1+0x64] ;  /* 0x0000640001177983 */ /* 0x000ee20000300800 */
[----:B------:R-:W-:Y:S02]  /*3cfb0*/  LOP3.LUT R11, R11, 0xffff, RZ, 0xc0, !PT ;  /* 0x0000ffff0b0b7812 */ /* 0x000fe400078ec0ff */
[----:B------:R-:W-:Y:S02]  /*3cfc0*/  LOP3.LUT R12, R12, 0xffff, RZ, 0xc0, !PT ;  /* 0x0000ffff0c0c7812 */ /* 0x000fe400078ec0ff */
[----:B------:R-:W-:Y:S02]  /*3cfd0*/  PRMT R24, R24, 0x3340, R11 ;  /* 0x0000334018187816 */ /* 0x000fe4000000000b */
[----:B------:R-:W-:-:S02]  /*3cfe0*/  LOP3.LUT R11, R29, 0xffff, RZ, 0xc0, !PT ;  /* 0x0000ffff1d0b7812 */ /* 0x000fc400078ec0ff */
[----:B------:R-:W-:Y:S02]  /*3cff0*/  LOP3.LUT R15, R15, 0xffff, RZ, 0xc0, !PT ;  /* 0x0000ffff0f0f7812 */ /* 0x000fe400078ec0ff */
[----:B------:R-:W-:-:S04]  /*3d000*/  SHF.R.U32.HI R20, RZ, 0x8, R19 ;  /* 0x00000008ff147819 */ /* 0x000fc80000011613 */
[----:B------:R-:W-:Y:S02]  /*3d010*/  LOP3.LUT R20, R20, 0xffff, RZ, 0xc0, !PT ;  /* 0x0000ffff14147812 */ /* 0x000fe400078ec0ff */
[----:B----4-:R-:W-:Y:S02]  /*3d020*/  LOP3.LUT R9, R26, 0xffff, RZ, 0xc0, !PT ;  /* 0x0000ffff1a097812 */ /* 0x010fe400078ec0ff */
[----:B--2---:R-:W-:Y:S02]  /*3d030*/  LOP3.LUT R8, R25, 0xffff, RZ, 0xc0, !PT ;  /* 0x0000ffff19087812 */ /* 0x004fe400078ec0ff */
[----:B------:R-:W-:-:S05]  /*3d040*/  PRMT R25, R19, 0x3340, R21 ;  /* 0x0000334013197816 */ /* 0x000fca0000000015 */
[----:B------:R0:W-:Y:S02]  /*3d050*/  STL [R1+0x5c], R25 ;  /* 0x00005c1901007387 */ /* 0x0001e40000100800 */
[----:B0-----:R-:W-:-:S05]  /*3d060*/  PRMT R25, R9, 0x3340, R10 ;  /* 0x0000334009197816 */ /* 0x001fca000000000a */
[----:B------:R0:W-:Y:S01]  /*3d070*/  STL [R1+0x58], R25 ;  /* 0x0000581901007387 */ /* 0x0001e20000100800 */
[----:B------:R-:W-:Y:S02]  /*3d080*/  SHF.R.U32.HI R21, RZ, 0x8, R21 ;  /* 0x00000008ff157819 */ /* 0x000fe40000011615 */
[----:B------:R-:W-:Y:S02]  /*3d090*/  SHF.R.U32.HI R19, RZ, 0x8, R9 ;  /* 0x00000008ff137819 */ /* 0x000fe40000011609 */
[----:B------:R-:W-:Y:S02]  /*3d0a0*/  SHF.R.U32.HI R9, RZ, 0x8, R8 ;  /* 0x00000008ff097819 */ /* 0x000fe40000011608 */
[----:B0-----:R-:W-:Y:S02]  /*3d0b0*/  PRMT R25, R8, 0x3340, R12 ;  /* 0x0000334008197816 */ /* 0x001fe4000000000c */
[----:B------:R-:W-:-:S03]  /*3d0c0*/  SHF.R.U32.HI R8, RZ, 0x8, R11 ;  /* 0x00000008ff087819 */ /* 0x000fc6000001160b */
[----:B------:R0:W-:Y:S01]  /*3d0d0*/  STL [R1+0x54], R25 ;  /* 0x0000541901007387 */ /* 0x0001e20000100800 */
[----:B------:R-:W-:Y:S02]  /*3d0e0*/  LOP3.LUT R21, R21, 0xffff, RZ, 0xc0, !PT ;  /* 0x0000ffff15157812 */ /* 0x000fe400078ec0ff */
[----:B0-----:R-:W-:Y:S02]  /*3d0f0*/  PRMT R25, R11, 0x3340, R15 ;  /* 0x000033400b197816 */ /* 0x001fe4000000000f */
[----:B------:R-:W2:Y:S04]  /*3d100*/  LDL.LU R11, [R1+0xb8] ;  /* 0x0000b800010b7983 */ /* 0x000ea80000300800 */
[----:B------:R0:W-:Y:S02]  /*3d110*/  STL [R1+0x50], R25 ;  /* 0x0000501901007387 */ /* 0x0001e40000100800 */
[----:B0-----:R-:W-:-:S02]  /*3d120*/  PRMT R25, R20, 0x3340, R21 ;  /* 0x0000334014197816 */ /* 0x001fc40000000015 */
[----:B------:R-:W4:Y:S04]  /*3d130*/  LDL.LU R20, [R1+0xb4] ;  /* 0x0000b40001147983 */ /* 0x000f280000300800 */
[----:B------:R-:W4:Y:S01]  /*3d140*/  LDL.LU R21, [R1+0x98] ;  /* 0x0000980001157983 */ /* 0x000f220000300800 */
[----:B------:R-:W-:Y:S02]  /*3d150*/  SHF.R.U32.HI R12, RZ, 0x8, R12 ;  /* 0x00000008ff0c7819 */ /* 0x000fe4000001160c */
[----:B------:R-:W-:Y:S02]  /*3d160*/  SHF.R.U32.HI R15, RZ, 0x8, R15 ;  /* 0x00000008ff0f7819 */ /* 0x000fe4000001160f */
[----:B------:R-:W-:Y:S02]  /*3d170*/  LOP3.LUT R9, R9, 0xffff, RZ, 0xc0, !PT ;  /* 0x0000ffff09097812 */ /* 0x000fe400078ec0ff */
[----:B------:R-:W-:-:S02]  /*3d180*/  LOP3.LUT R12, R12, 0xffff, RZ, 0xc0, !PT ;  /* 0x0000ffff0c0c7812 */ /* 0x000fc400078ec0ff */
[----:B------:R-:W-:Y:S02]  /*3d190*/  LOP3.LUT R8, R8, 0xffff, RZ, 0xc0, !PT ;  /* 0x0000ffff08087812 */ /* 0x000fe400078ec0ff */
[----:B------:R-:W-:Y:S02]  /*3d1a0*/  LOP3.LUT R15, R15, 0xffff, RZ, 0xc0, !PT ;  /* 0x0000ffff0f0f7812 */ /* 0x000fe400078ec0ff */
[----:B------:R-:W-:Y:S02]  /*3d1b0*/  SHF.R.U32.HI R10, RZ, 0x8, R10 ;  /* 0x00000008ff0a7819 */ /* 0x000fe4000001160a */
[----:B------:R-:W-:Y:S02]  /*3d1c0*/  PRMT R29, R9, 0x3340, R12 ;  /* 0x00003340091d7816 */ /* 0x000fe4000000000c */
[----:B---3--:R-:W-:Y:S02]  /*3d1d0*/  LOP3.LUT R12, R27, 0xffff, RZ, 0xc0, !PT ;  /* 0x0000ffff1b0c7812 */ /* 0x008fe400078ec0ff */
[----:B------:R-:W-:-:S02]  /*3d1e0*/  PRMT R8, R8, 0x3340, R15 ;  /* 0x0000334008087816 */ /* 0x000fc4000000000f */
[----:B------:R-:W-:Y:S02]  /*3d1f0*/  LOP3.LUT R19, R19, 0xffff, RZ, 0xc0, !PT ;  /* 0x0000ffff13137812 */ /* 0x000fe400078ec0ff */
[----:B------:R-:W-:Y:S01]  /*3d200*/  LOP3.LUT R10, R10, 0xffff, RZ, 0xc0, !PT ;  /* 0x0000ffff0a0a7812 */ /* 0x000fe200078ec0ff */
[----:B------:R0:W-:Y:S01]  /*3d210*/  STL [R1+0x18], R8 ;  /* 0x0000180801007387 */ /* 0x0001e20000100800 */
[----:B------:R-:W-:Y:S02]  /*3d220*/  LOP3.LUT R13, R13, 0xffff, RZ, 0xc0, !PT ;  /* 0x0000ffff0d0d7812 */ /* 0x000fe400078ec0ff */
[----:B------:R-:W-:Y:S02]  /*3d230*/  PRMT R26, R19, 0x3340, R10 ;  /* 0x00003340131a7816 */ /* 0x000fe4000000000a */
[----:B------:R-:W-:Y:S02]  /*3d240*/  LOP3.LUT R10, R14, 0xffff, RZ, 0xc0, !PT ;  /* 0x0000ffff0e0a7812 */ /* 0x000fe400078ec0ff */
[----:B------:R-:W-:-:S02]  /*3d250*/  SHF.R.U32.HI R14, RZ, 0x8, R12 ;  /* 0x00000008ff0e7819 */ /* 0x000fc4000001160c */
[----:B0-----:R-:W-:Y:S02]  /*3d260*/  LOP3.LUT R8, R22, 0xffff, RZ, 0xc0, !PT ;  /* 0x0000ffff16087812 */ /* 0x001fe400078ec0ff */
[----:B------:R-:W-:Y:S02]  /*3d270*/  LOP3.LUT R19, R23, 0xffff, RZ, 0xc0, !PT ;  /* 0x0000ffff17137812 */ /* 0x000fe400078ec0ff */
[----:B------:R-:W-:Y:S02]  /*3d280*/  LOP3.LUT R14, R14, 0xffff, RZ, 0xc0, !PT ;  /* 0x0000ffff0e0e7812 */ /* 0x000fe400078ec0ff */
[----:B--2---:R-:W-:-:S04]  /*3d290*/  LOP3.LUT R11, R11, 0xffff, RZ, 0xc0, !PT ;  /* 0x0000ffff0b0b7812 */ /* 0x004fc800078ec0ff */
[----:B------:R-:W-:Y:S02]  /*3d2a0*/  SHF.R.U32.HI R27, RZ, 0x8, R11 ;  /* 0x00000008ff1b7819 */ /* 0x000fe4000001160b */
[----:B------:R-:W-:Y:S02]  /*3d2b0*/  PRMT R11, R11, 0x3340, R12 ;  /* 0x000033400b0b7816 */ /* 0x000fe4000000000c */
[----:B------:R-:W-:Y:S02]  /*3d2c0*/  SHF.R.U32.HI R12, RZ, 0x8, R13 ;  /* 0x00000008ff0c7819 */ /* 0x000fe4000001160d */
[----:B----4-:R-:W-:Y:S02]  /*3d2d0*/  LOP3.LUT R15, R20, 0xffff, RZ, 0xc0, !PT ;  /* 0x0000ffff140f7812 */ /* 0x010fe400078ec0ff */
[----:B------:R-:W2:Y:S01]  /*3d2e0*/  LDL.LU R20, [R1+0xbc] ;  /* 0x0000bc0001147983 */ /* 0x000ea20000300800 */
[----:B------:R-:W-:-:S03]  /*3d2f0*/  LOP3.LUT R9, R21, 0xffff, RZ, 0xc0, !PT ;  /* 0x0000ffff15097812 */ /* 0x000fc600078ec0ff */
[----:B------:R-:W3:Y:S04]  /*3d300*/  LDL.LU R21, [R1+0x8c] ;  /* 0x00008c0001157983 */ /* 0x000ee80000300800 */
[----:B------:R0:W-:Y:S04]  /*3d310*/  STL [R1+0x48], R11 ;  /* 0x0000480b01007387 */ /* 0x0001e80000100800 */
[----:B------:R-:W4:Y:S04]  /*3d320*/  LDL.LU R22, [R1+0x70] ;  /* 0x0000700001167983 */ /* 0x000f280000300800 */
[----:B------:R-:W2:Y:S01]  /*3d330*/  LDL.LU R23, [R1+0x68] ;  /* 0x0000680001177983 */ /* 0x000ea20000300800 */
[----:B0-----:R-:W-:-:S02]  /*3d340*/  SHF.R.U32.HI R11, RZ, 0x8, R9 ;  /* 0x00000008ff0b7819 */ /* 0x001fc40000011609 */
[----:B------:R-:W-:Y:S02]  /*3d350*/  PRMT R9, R9, 0x3340, R13 ;  /* 0x0000334009097816 */ /* 0x000fe4000000000d */
[----:B------:R-:W-:-:S03]  /*3d360*/  PRMT R13, R8, 0x3340, R10 ;  /* 0x00003340080d7816 */ /* 0x000fc6000000000a */
[----:B------:R0:W-:Y:S01]  /*3d370*/  STL [R1+0x44], R9 ;  /* 0x0000440901007387 */ /* 0x0001e20000100800 */
[----:B------:R-:W-:-:S03]  /*3d380*/  SHF.R.U32.HI R10, RZ, 0x8, R10 ;  /* 0x00000008ff0a7819 */ /* 0x000fc6000001160a */
[----:B------:R1:W-:Y:S01]  /*3d390*/  STL [R1+0x40], R13 ;  /* 0x0000400d01007387 */ /* 0x0003e20000100800 */
[----:B------:R-:W-:Y:S02]  /*3d3a0*/  LOP3.LUT R11, R11, 0xffff, RZ, 0xc0, !PT ;  /* 0x0000ffff0b0b7812 */ /* 0x000fe400078ec0ff */
[----:B------:R-:W-:Y:S02]  /*3d3b0*/  LOP3.LUT R12, R12, 0xffff, RZ, 0xc0, !PT ;  /* 0x0000ffff0c0c7812 */ /* 0x000fe400078ec0ff */
[----:B0-----:R-:W-:Y:S02]  /*3d3c0*/  SHF.R.U32.HI R9, RZ, 0x8, R8 ;  /* 0x00000008ff097819 */ /* 0x001fe40000011608 */
[----:B-1----:R-:W-:Y:S02]  /*3d3d0*/  PRMT R13, R15, 0x3340, R19 ;  /* 0x000033400f0d7816 */ /* 0x002fe40000000013 */
[----:B------:R-:W-:Y:S02]  /*3d3e0*/  SHF.R.U32.HI R8, RZ, 0x8, R15 ;  /* 0x00000008ff087819 */ /* 0x000fe4000001160f */
[----:B------:R-:W-:Y:S01]  /*3d3f0*/  LOP3.LUT R27, R27, 0xffff, RZ, 0xc0, !PT ;  /* 0x0000ffff1b1b7812 */ /* 0x000fe200078ec0ff */
[----:B------:R-:W3:Y:S01]  /*3d400*/  LDL.LU R15, [R1+0xc0] ;  /* 0x0000c000010f7983 */ /* 0x000ee20000300800 */
[----:B------:R-:W-:-:S02]  /*3d410*/  LOP3.LUT R9, R9, 0xffff, RZ, 0xc0, !PT ;  /* 0x0000ffff09097812 */ /* 0x000fc400078ec0ff */
[----:B------:R-:W-:Y:S01]  /*3d420*/  LOP3.LUT R10, R10, 0xffff, RZ, 0xc0, !PT ;  /* 0x0000ffff0a0a7812 */ /* 0x000fe200078ec0ff */
[----:B------:R0:W-:Y:S01]  /*3d430*/  STL [R1+0x4c], R13 ;  /* 0x00004c0d01007387 */ /* 0x0001e20000100800 */
[----:B------:R-:W-:Y:S02]  /*3d440*/  PRMT R12, R11, 0x3340, R12 ;  /* 0x000033400b0c7816 */ /* 0x000fe4000000000c */
[----:B------:R-:W-:Y:S02]  /*3d450*/  PRMT R27, R27, 0x3340, R14 ;  /* 0x000033401b1b7816 */ /* 0x000fe4000000000e */
[----:B------:R-:W-:Y:S02]  /*3d460*/  PRMT R10, R9, 0x3340, R10 ;  /* 0x00003340090a7816 */ /* 0x000fe4000000000a */
[----:B0-----:R-:W-:Y:S02]  /*3d470*/  SHF.R.U32.HI R13, RZ, 0x8, R19 ;  /* 0x00000008ff0d7819 */ /* 0x001fe40000011613 */
[----:B------:R-:W3:Y:S04]  /*3d480*/  LDL.LU R19, [R1+0xcc] ;  /* 0x0000cc0001137983 */ /* 0x000ee80000300800 */
[----:B------:R-:W3:Y:S04]  /*3d490*/  LDL.LU R14, [R1+0xe0] ;  /* 0x0000e000010e7983 */ /* 0x000ee80000300800 */
[----:B------:R-:W3:Y:S04]  /*3d4a0*/  LDL.LU R11, [R1+0xc] ;  /* 0x00000c00010b7983 */ /* 0x000ee80000300800 */
[----:B------:R0:W-:Y:S04]  /*3d4b0*/  STL [R1], R12 ;  /* 0x0000000c01007387 */ /* 0x0001e80000100800 */
[----:B0-----:R-:W3:Y:S04]  /*3d4c0*/  LDL.LU R12, [R1+0xe4] ;  /* 0x0000e400010c7983 */ /* 0x001ee80000300800 */
[----:B------:R-:W3:Y:S04]  /*3d4d0*/  LDL.LU R9, [R1+0xa8] ;  /* 0x0000a80001097983 */ /* 0x000ee80000300800 */
[----:B------:R0:W-:Y:S04]  /*3d4e0*/  STL [R1+0x10], R10 ;  /* 0x0000100a01007387 */ /* 0x0001e80000100800 */
[----:B0-----:R-:W3:Y:S01]  /*3d4f0*/  LDL.LU R10, [R1+0xe8] ;  /* 0x0000e800010a7983 */ /* 0x001ee20000300800 */
[----:B------:R-:W-:-:S02]  /*3d500*/  LOP3.LUT R8, R8, 0xffff, RZ, 0xc0, !PT ;  /* 0x0000ffff08087812 */ /* 0x000fc400078ec0ff */
[----:B------:R-:W-:-:S04]  /*3d510*/  LOP3.LUT R13, R13, 0xffff, RZ, 0xc0, !PT ;  /* 0x0000ffff0d0d7812 */ /* 0x000fc800078ec0ff */
[----:B------:R-:W-:-:S05]  /*3d520*/  PRMT R13, R8, 0x3340, R13 ;  /* 0x00003340080d7816 */ /* 0x000fca000000000d */
[----:B------:R2:W-:Y:S02]  /*3d530*/  STL [R1+0x14], R13 ;  /* 0x0000140d01007387 */ /* 0x0005e40000100800 */
[----:B--2---:R-:W-:Y:S02]  /*3d540*/  LOP3.LUT R13, R23, 0xffff, RZ, 0xc0, !PT ;  /* 0x0000ffff170d7812 */ /* 0x004fe400078ec0ff */
[----:B---3--:R-:W-:Y:S02]  /*3d550*/  PRMT R8, R10, 0x5410, R9 ;  /* 0x000054100a087816 */ /* 0x008fe40000000009 */
[----:B------:R-:W-:Y:S02]  /*3d560*/  PRMT R9, R12, 0x5410, R11 ;  /* 0x000054100c097816 */ /* 0x000fe4000000000b */
[----:B------:R-:W-:Y:S02]  /*3d570*/  PRMT R10, R14, 0x5410, R28 ;  /* 0x000054100e0a7816 */ /* 0x000fe4000000001c */
[----:B------:R-:W-:Y:S01]  /*3d580*/  LOP3.LUT R14, R19, 0xffff, RZ, 0xc0, !PT ;  /* 0x0000ffff130e7812 */ /* 0x000fe200078ec0ff */
[----:B------:R-:W2:Y:S01]  /*3d590*/  LDL.LU R28, [R1+0x14a8] ;  /* 0x0014a800011c7983 */ /* 0x000ea20000300800 */
[----:B------:R-:W-:-:S02]  /*3d5a0*/  LOP3.LUT R11, R20, 0xffff, RZ, 0xc0, !PT ;  /* 0x0000ffff140b7812 */ /* 0x000fc400078ec0ff */
[----:B------:R-:W-:Y:S01]  /*3d5b0*/  LOP3.LUT R20, R21, 0xffff, RZ, 0xc0, !PT ;  /* 0x0000ffff15147812 */ /* 0x000fe200078ec0ff */
[----:B------:R-:W3:Y:S01]  /*3d5c0*/  LDL.LU R23, [R1+0xa4] ;  /* 0x0000a40001177983 */ /* 0x000ee20000300800 */
[----:B------:R-:W-:Y:S02]  /*3d5d0*/  SHF.R.U32.HI R19, RZ, 0x8, R14 ;  /* 0x00000008ff137819 */ /* 0x000fe4000001160e */
[----:B------:R-:W-:Y:S01]  /*3d5e0*/  PRMT R14, R14, 0x3340, R20 ;  /* 0x000033400e0e7816 */ /* 0x000fe20000000014 */
[----:B------:R-:W2:Y:S01]  /*3d5f0*/  LDL.LU R21, [R1+0xb0] ;  /* 0x0000b00001157983 */ /* 0x000ea20000300800 */
[----:B------:R-:W-:Y:S02]  /*3d600*/  LOP3.LUT R12, R15, 0xffff, RZ, 0xc0, !PT ;  /* 0x0000ffff0f0c7812 */ /* 0x000fe400078ec0ff */
[----:B----4-:R-:W-:Y:S02]  /*3d610*/  LOP3.LUT R15, R22, 0xffff, RZ, 0xc0, !PT ;  /* 0x0000ffff160f7812 */ /* 0x010fe400078ec0ff */
[----:B------:R-:W4:Y:S04]  /*3d620*/  LDL.LU R22, [R1+0xac] ;  /* 0x0000ac0001167983 */ /* 0x000f280000300800 */
[----:B------:R0:W-:Y:S02]  /*3d630*/  STL [R1+0x3c], R14 ;  /* 0x00003c0e01007387 */ /* 0x0001e40000100800 */
[----:B0-----:R-:W-:-:S02]  /*3d640*/  SHF.R.U32.HI R14, RZ, 0x8, R12 ;  /* 0x00000008ff0e7819 */ /* 0x001fc4000001160c */
[----:B------:R-:W-:-:S05]  /*3d650*/  PRMT R12, R12, 0x3340, R15 ;  /* 0x000033400c0c7816 */ /* 0x000fca000000000f */
[----:B------:R0:W-:Y:S02]  /*3d660*/  STL [R1+0x38], R12 ;  /* 0x0000380c01007387 */ /* 0x0001e40000100800 */
[----:B0-----:R-:W-:Y:S02]  /*3d670*/  SHF.R.U32.HI R12, RZ, 0x8, R11 ;  /* 0x00000008ff0c7819 */ /* 0x001fe4000001160b */
[----:B------:R-:W-:-:S05]  /*3d680*/  PRMT R11, R11, 0x3340, R13 ;  /* 0x000033400b0b7816 */ /* 0x000fca000000000d */
[----:B------:R0:W-:Y:S04]  /*3d690*/  STL [R1+0x30], R11 ;  /* 0x0000300b01007387 */ /* 0x0001e80000100800 */
[----:B0-----:R-:W2:Y:S01]  /*3d6a0*/  LDL.LU R11, [R1+0xa0] ;  /* 0x0000a000010b7983 */ /* 0x001ea20000300800 */
[----:B------:R-:W-:Y:S02]  /*3d6b0*/  SHF.R.U32.HI R20, RZ, 0x8, R20 ;  /* 0x00000008ff147819 */ /* 0x000fe40000011614 */
[----:B------:R-:W-:Y:S02]  /*3d6c0*/  SHF.R.U32.HI R15, RZ, 0x8, R15 ;  /* 0x00000008ff0f7819 */ /* 0x000fe4000001160f */
[----:B------:R-:W-:Y:S02]  /*3d6d0*/  LOP3.LUT R19, R19, 0xffff, RZ, 0xc0, !PT ;  /* 0x0000ffff13137812 */ /* 0x000fe400078ec0ff */
[----:B------:R-:W-:-:S02]  /*3d6e0*/  LOP3.LUT R20, R20, 0xffff, RZ, 0xc0, !PT ;  /* 0x0000ffff14147812 */ /* 0x000fc400078ec0ff */
[----:B------:R-:W-:Y:S02]  /*3d6f0*/  LOP3.LUT R14, R14, 0xffff, RZ, 0xc0, !PT ;  /* 0x0000ffff0e0e7812 */ /* 0x000fe400078ec0ff */
[----:B------:R-:W-:Y:S02]  /*3d700*/  LOP3.LUT R15, R15, 0xffff, RZ, 0xc0, !PT ;  /* 0x0000ffff0f0f7812 */ /* 0x000fe400078ec0ff */
[----:B------:R-:W-:Y:S02]  /*3d710*/  PRMT R20, R19, 0x3340, R20 ;  /* 0x0000334013147816 */ /* 0x000fe40000000014 */
[----:B------:R-:W-:Y:S02]  /*3d720*/  SHF.R.U32.HI R13, RZ, 0x8, R13 ;  /* 0x00000008ff0d7819 */ /* 0x000fe4000001160d */
[----:B------:R-:W-:Y:S02]  /*3d730*/  PRMT R15, R14, 0x3340, R15 ;  /* 0x000033400e0f7816 */ /* 0x000fe4000000000f */
[----:B------:R-:W-:-:S02]  /*3d740*/  LOP3.LUT R12, R12, 0xffff, RZ, 0xc0, !PT ;  /* 0x0000ffff0c0c7812 */ /* 0x000fc400078ec0ff */
[----:B------:R-:W-:-:S04]  /*3d750*/  LOP3.LUT R13, R13, 0xffff, RZ, 0xc0, !PT ;  /* 0x0000ffff0d0d7812 */ /* 0x000fc800078ec0ff */
[----:B------:R-:W-:Y:S02]  /*3d760*/  PRMT R13, R12, 0x3340, R13 ;  /* 0x000033400c0d7816 */ /* 0x000fe4000000000d */
[----:B--2---:R-:W-:Y:S02]  /*3d770*/  PRMT R11, R28, 0x5410, R11 ;  /* 0x000054101c0b7816 */ /* 0x004fe4000000000b */
[----:B------:R-:W2:Y:S04]  /*3d780*/  LDL.LU R28, [R1+0x14a4] ;  /* 0x0014a400011c7983 */ /* 0x000ea80000300800 */
[----:B------:R-:W3:Y:S04]  /*3d790*/  LDL.LU R19, [R1+0xd0] ;  /* 0x0000d00001137983 */ /* 0x000ee80000300800 */
[----:B------:R0:W-:Y:S04]  /*3d7a0*/  STL [R1+0x4], R20 ;  /* 0x0000041401007387 */ /* 0x0001e80000100800 */
[----:B0-----:R-:W3:Y:S04]  /*3d7b0*/  LDL.LU R20, [R1+0xc4] ;  /* 0x0000c40001147983 */ /* 0x001ee80000300800 */
[----:B------:R-:W3:Y:S04]  /*3d7c0*/  LDL.LU R14, [R1+0xd8] ;  /* 0x0000d800010e7983 */ /* 0x000ee80000300800 */
[----:B------:R0:W-:Y:S04]  /*3d7d0*/  STL [R1+0x8], R15 ;  /* 0x0000080f01007387 */ /* 0x0001e80000100800 */
[----:B0-----:R-:W3:Y:S04]  /*3d7e0*/  LDL.LU R15, [R1+0xd4] ;  /* 0x0000d400010f7983 */ /* 0x001ee80000300800 */
[----:B------:R-:W3:Y:S04]  /*3d7f0*/  LDL.LU R12, [R1+0xf0] ;  /* 0x0000f000010c7983 */ /* 0x000ee80000300800 */
[----:B------:R0:W-:Y:S04]  /*3d800*/  STL [R1+0xc], R13 ;  /* 0x00000c0d01007387 */ /* 0x0001e80000100800 */
[----:B0-----:R-:W4:Y:S04]  /*3d810*/  LDL.LU R13, [R1+0xdc] ;  /* 0x0000dc00010d7983 */ /* 0x001f280000300800 */
[----:B--2---:R0:W-:Y:S04]  /*3d820*/  STSM.16.M88.4 [R28], R8 ;  /* 0x000000081c007844 */ /* 0x0041e80000000200 */
[----:B0-----:R-:W4:Y:S04]  /*3d830*/  LDL.LU R8, [R1+0x78] ;  /* 0x0000780001087983 */ /* 0x001f280000300800 */
[----:B------:R-:W2:Y:S04]  /*3d840*/  LDL.LU R10, [R1+0x74] ;  /* 0x00007400010a7983 */ /* 0x000ea80000300800 */
[----:B------:R-:W2:Y:S01]  /*3d850*/  LDL.LU R11, [R1+0x2c] ;  /* 0x00002c00010b7983 */ /* 0x000ea20000300800 */
[----:B---3--:R-:W-:-:S03]  /*3d860*/  PRMT R12, R12, 0x5410, R23 ;  /* 0x000054100c0c7816 */ /* 0x008fc60000000017 */
[----:B------:R-:W3:Y:S01]  /*3d870*/  LDL.LU R23, [R1+0x14a0] ;  /* 0x0014a00001177983 */ /* 0x000ee20000300800 */
[----:B------:R-:W0:Y:S02]  /*3d880*/  S2R R9, SR_TID.X ;  /* 0x0000000000097919 */ /* 0x000e240000002100 */
[----:B0-----:R-:W-:Y:S01]  /*3d890*/  LOP3.LUT R9, R9, 0x3f, RZ, 0xc0, !PT ;  /* 0x0000003f09097812 */ /* 0x001fe200078ec0ff */
[----:B------:R-:W-:Y:S01]  /*3d8a0*/  BAR.SYNC.DEFER_BLOCKING 0x0 ;  /* 0x0000000000007b1d */ /* 0x000fe20000010000 */
[----:B----4-:R-:W-:Y:S02]  /*3d8b0*/  PRMT R13, R13, 0x5410, R8 ;  /* 0x000054100d0d7816 */ /* 0x010fe40000000008 */
[----:B--2---:R-:W-:Y:S02]  /*3d8c0*/  PRMT R14, R14, 0x5410, R10 ;  /* 0x000054100e0e7816 */ /* 0x004fe4000000000a */
[----:B------:R-:W-:Y:S02]  /*3d8d0*/  PRMT R10, R21, 0x5410, R17 ;  /* 0x00005410150a7816 */ /* 0x000fe40000000011 */
[----:B------:R-:W-:-:S02]  /*3d8e0*/  PRMT R15, R15, 0x5410, R11 ;  /* 0x000054100f0f7816 */ /* 0x000fc4000000000b */
[----:B------:R-:W-:Y:S02]  /*3d8f0*/  PRMT R11, R22, 0x5410, R16 ;  /* 0x00005410160b7816 */ /* 0x000fe40000000010 */
[----:B---3--:R-:W-:Y:S02]  /*3d900*/  PRMT R8, R19, 0x5410, R23 ;  /* 0x0000541013087816 */ /* 0x008fe40000000017 */
[----:B------:R-:W-:Y:S01]  /*3d910*/  LEA R19, R9, UR4, 0x4 ;  /* 0x0000000409137c11 */ /* 0x000fe2000f8e20ff */
[----:B------:R-:W0:Y:S01]  /*3d920*/  LDCU UR4, c[0x0][0x3b4] ;  /* 0x00007680ff0477ac */ /* 0x000e220008000800 */
[----:B------:R-:W-:-:S03]  /*3d930*/  PRMT R9, R20, 0x5410, R18 ;  /* 0x0000541014097816 */ /* 0x000fc60000000012 */
[----:B------:R-:W1:Y:S01]  /*3d940*/  LDS.128 R20, [R19] ;  /* 0x0000000013147984 */ /* 0x000e620000000c00 */
[----:B------:R-:W-:Y:S06]  /*3d950*/  BAR.SYNC.DEFER_BLOCKING 0x0 ;  /* 0x0000000000007b1d */ /* 0x000fec0000010000 */
[----:B------:R-:W-:Y:S04]  /*3d960*/  STSM.16.M88.4 [R28], R12 ;  /* 0x0000000c1c007844 */ /* 0x000fe80000000200 */
[----:B------:R-:W-:Y:S01]  /*3d970*/  STL [R1+0x34], R19 ;  /* 0x0000341301007387 */ /* 0x000fe20000100800 */
[----:B------:R-:W-:Y:S06]  /*3d980*/  BAR.SYNC.DEFER_BLOCKING 0x0 ;  /* 0x0000000000007b1d */ /* 0x000fec0000010000 */
[----:B------:R-:W2:Y:S04]  /*3d990*/  LDS.128 R16, [R19] ;  /* 0x0000000013107984 */ /* 0x000ea80000000c00 */
[----:B-1----:R1:W-:Y:S01]  /*3d9a0*/  STL.64 [R1+0x1490], R22 ;  /* 0x0014901601007387 */ /* 0x0023e20000100a00 */
[----:B------:R-:W-:Y:S06]  /*3d9b0*/  BAR.SYNC.DEFER_BLOCKING 0x0 ;  /* 0x0000000000007b1d */ /* 0x000fec0000010000 */
[----:B-1----:R-:W3:Y:S04]  /*3d9c0*/  LDL.LU R22, [R1+0x24] ;  /* 0x0000240001167983 */ /* 0x002ee80000300800 */
[----:B------:R-:W4:Y:S04]  /*3d9d0*/  LDL.LU R23, [R1+0x20] ;  /* 0x0000200001177983 */ /* 0x000f280000300800 */
[----:B------:R1:W-:Y:S04]  /*3d9e0*/  STL.64 [R1+0x1498], R20 ;  /* 0x0014981401007387 */ /* 0x0003e80000100a00 */
[----:B-1----:R-:W3:Y:S04]  /*3d9f0*/  LDL.LU R20, [R1+0x7c] ;  /* 0x00007c0001147983 */ /* 0x002ee80000300800 */
[----:B------:R-:W3:Y:S04]  /*3da00*/  LDL.LU R21, [R1+0x28] ;  /* 0x0000280001157983 */ /* 0x000ee80000300800 */
[----:B------:R-:W3:Y:S04]  /*3da10*/  LDL.LU R12, [R1+0xc8] ;  /* 0x0000c800010c7983 */ /* 0x000ee80000300800 */
[----:B------:R-:W4:Y:S04]  /*3da20*/  LDL.LU R13, [R1+0x88] ;  /* 0x00008800010d7983 */ /* 0x000f280000300800 */
[----:B------:R-:W4:Y:S04]  /*3da30*/  LDL.LU R14, [R1+0x84] ;  /* 0x00008400010e7983 */ /* 0x000f280000300800 */
[----:B------:R-:W4:Y:S04]  /*3da40*/  LDL.LU R15, [R1+0x80] ;  /* 0x00008000010f7983 */ /* 0x000f280000300800 */
[----:B--2---:R-:W-:Y:S04]  /*3da50*/  STL.64 [R1+0x1488], R16 ;  /* 0x0014881001007387 */ /* 0x004fe80000100a00 */
[----:B------:R1:W-:Y:S04]  /*3da60*/  STL [R1+0x1484], R18 ;  /* 0x0014841201007387 */ /* 0x0003e80000100800 */
[----:B-1----:R-:W2:Y:S04]  /*3da70*/  LDL R18, [R1+0x34] ;  /* 0x0000340001127983 */ /* 0x002ea80000100800 */
[----:B------:R3:W-:Y:S04]  /*3da80*/  STSM.16.M88.4 [R28], R8 ;  /* 0x000000081c007844 */ /* 0x0007e80000000200 */
[----:B------:R-:W-:Y:S01]  /*3da90*/  STL [R1+0x1480], R19 ;  /* 0x0014801301007387 */ /* 0x000fe20000100800 */
[----:B------:R-:W-:Y:S01]  /*3daa0*/  BAR.SYNC.DEFER_BLOCKING 0x0 ;  /* 0x0000000000007b1d */ /* 0x000fe20000010000 */
[----:B---3--:R-:W-:-:S02]  /*3dab0*/  PRMT R8, R12, 0x5410, R4 ;  /* 0x000054100c087816 */ /* 0x008fc40000000004 */
[----:B----4-:R-:W-:Y:S02]  /*3dac0*/  PRMT R9, R13, 0x5410, R3 ;  /* 0x000054100d097816 */ /* 0x010fe40000000003 */
[----:B------:R-:W-:Y:S02]  /*3dad0*/  PRMT R10, R14, 0x5410, R2 ;  /* 0x000054100e0a7816 */ /* 0x000fe40000000002 */
[----:B------:R-:W-:Y:S02]  /*3dae0*/  PRMT R11, R15, 0x5410, R0 ;  /* 0x000054100f0b7816 */ /* 0x000fe40000000000 */
[----:B------:R-:W-:Y:S01]  /*3daf0*/  PRMT R4, R20, 0x5410, R7 ;  /* 0x0000541014047816 */ /* 0x000fe20000000007 */
[----:B------:R-:W3:Y:S04]  /*3db00*/  LDL.LU R0, [R1+0x40] ;  /* 0x0000400001007983 */ /* 0x000ee80000300800 */
[----:B--2---:R-:W1:Y:S01]  /*3db10*/  LDS.128 R12, [R18] ;  /* 0x00000000120c7984 */ /* 0x004e620000000c00 */
[----:B------:R-:W-:Y:S01]  /*3db20*/  BAR.SYNC.DEFER_BLOCKING 0x0 ;  /* 0x0000000000007b1d */ /* 0x000fe20000010000 */
[----:B------:R-:W-:-:S05]  /*3db30*/  PRMT R7, R23, 0x5410, R24 ;  /* 0x0000541017077816 */ /* 0x000fca0000000018 */
[----:B------:R-:W2:Y:S04]  /*3db40*/  LDL.LU R24, [R1+0x50] ;  /* 0x0000500001187983 */ /* 0x000ea80000300800 */
[----:B------:R-:W4:Y:S04]  /*3db50*/  LDL.LU R2, [R1+0x14] ;  /* 0x0000140001027983 */ /* 0x000f280000300800 */
[----:B------:R-:W4:Y:S04]  /*3db60*/  LDL.LU R20, [R1+0x4c] ;  /* 0x00004c0001147983 */ /* 0x000f280000300800 */
[----:B------:R0:W-:Y:S04]  /*3db70*/  STSM.16.M88.4 [R28], R8 ;  /* 0x000000081c007844 */ /* 0x0001e80000000200 */
[----:B-1----:R-:W-:Y:S04]  /*3db80*/  STL.64 [R1+0x20], R12 ;  /* 0x0000200c01007387 */ /* 0x002fe80000100a00 */
[----:B------:R-:W-:Y:S01]  /*3db90*/  STL.64 [R1+0x28], R14 ;  /* 0x0000280e01007387 */ /* 0x000fe20000100a00 */
[----:B------:R-:W-:Y:S01]  /*3dba0*/  BAR.SYNC.DEFER_BLOCKING 0x0 ;  /* 0x0000000000007b1d */ /* 0x000fe20000010000 */
[----:B------:R-:W-:-:S02]  /*3dbb0*/  PRMT R5, R21, 0x5410, R5 ;  /* 0x0000541015057816 */ /* 0x000fc40000000005 */
[----:B------:R-:W-:-:S03]  /*3dbc0*/  PRMT R6, R22, 0x5410, R6 ;  /* 0x0000541016067816 */ /* 0x000fc60000000006 */
[----:B------:R-:W2:Y:S04]  /*3dbd0*/  LDL.LU R3, [R1+0x4] ;  /* 0x0000040001037983 */ /* 0x000ea80000300800 */
[----:B------:R-:W2:Y:S04]  /*3dbe0*/  LDL.LU R21, [R1+0x3c] ;  /* 0x00003c0001157983 */ /* 0x000ea80000300800 */
[----:B------:R-:W2:Y:S04]  /*3dbf0*/  LDL.LU R19, [R1+0x8] ;  /* 0x0000080001137983 */ /* 0x000ea80000300800 */
[----:B------:R-:W2:Y:S04]  /*3dc00*/  LDL.LU R22, [R1+0x38] ;  /* 0x0000380001167983 */ /* 0x000ea80000300800 */
[----:B------:R-:W1:Y:S01]  /*3dc10*/  LDS.128 R12, [R18] ;  /* 0x00000000120c7984 */ /* 0x000e620000000c00 */
[----:B------:R-:W-:Y:S06]  /*3dc20*/  BAR.SYNC.DEFER_BLOCKING 0x0 ;  /* 0x0000000000007b1d */ /* 0x000fec0000010000 */
[----:B------:R-:W2:Y:S04]  /*3dc30*/  LDL.LU R16, [R1+0xc] ;  /* 0x00000c0001107983 */ /* 0x000ea80000300800 */
[----:B------:R-:W2:Y:S04]  /*3dc40*/  LDL.LU R23, [R1+0x30] ;  /* 0x0000300001177983 */ /* 0x000ea80000300800 */
[----:B------:R-:W2:Y:S04]  /*3dc50*/  LDL R17, [R1+0x5b8] ;  /* 0x0005b80001117983 */ /* 0x000ea80000100800 */
[----:B0-----:R-:W2:Y:S04]  /*3dc60*/  LDL.LU R8, [R1+0x48] ;  /* 0x0000480001087983 */ /* 0x001ea80000300800 */
[----:B------:R-:W2:Y:S04]  /*3dc70*/  LDL.LU R9, [R1] ;  /* 0x0000000001097983 */ /* 0x000ea80000300800 */
[----:B------:R-:W2:Y:S04]  /*3dc80*/  LDL.LU R10, [R1+0x44] ;  /* 0x00004400010a7983 */ /* 0x000ea80000300800 */
[----:B------:R-:W3:Y:S04]  /*3dc90*/  LDL.LU R11, [R1+0x10] ;  /* 0x00001000010b7983 */ /* 0x000ee80000300800 */
[----:B-1----:R0:W-:Y:S04]  /*3dca0*/  STL [R1+0x147c], R13 ;  /* 0x00147c0d01007387 */ /* 0x0021e80000100800 */
[----:B------:R-:W-:Y:S04]  /*3dcb0*/  STSM.16.M88.4 [R28], R4 ;  /* 0x000000041c007844 */ /* 0x000fe80000000200 */
[----:B0-----:R-:W2:Y:S04]  /*3dcc0*/  LDL.LU R13, [R1+0x18] ;  /* 0x00001800010d7983 */ /* 0x001ea80000300800 */
[----:B------:R0:W-:Y:S04]  /*3dcd0*/  STL [R1+0x1478], R14 ;  /* 0x0014780e01007387 */ /* 0x0001e80000100800 */
[----:B0-----:R-:W2:Y:S04]  /*3dce0*/  LDL.LU R14, [R1+0x54] ;  /* 0x00005400010e7983 */ /* 0x001ea80000300800 */
[----:B------:R0:W-:Y:S04]  /*3dcf0*/  STL [R1+0x1474], R15 ;  /* 0x0014740f01007387 */ /* 0x0001e80000100800 */
[----:B0-----:R-:W2:Y:S04]  /*3dd00*/  LDL.LU R15, [R1+0x58] ;  /* 0x00005800010f7983 */ /* 0x001ea80000300800 */
[----:B------:R-:W2:Y:S04]  /*3dd10*/  LDL.LU R5, [R1+0x1c] ;  /* 0x00001c0001057983 */ /* 0x000ea80000300800 */
[----:B------:R-:W2:Y:S04]  /*3dd20*/  LDL.LU R6, [R1+0x60] ;  /* 0x0000600001067983 */ /* 0x000ea80000300800 */
[----:B------:R-:W3:Y:S01]  /*3dd30*/  LDL.LU R7, [R1+0x5c] ;  /* 0x00005c0001077983 */ /* 0x000ee20000300800 */
[----:B------:R-:W-:Y:S01]  /*3dd40*/  BAR.SYNC.DEFER_BLOCKING 0x0 ;  /* 0x0000000000007b1d */ /* 0x000fe20000010000 */
[----:B--2---:R-:W-:-:S02]  /*3dd50*/  PRMT R4, R6, 0x5410, R5 ;  /* 0x0000541006047816 */ /* 0x004fc40000000005 */
[----:B------:R-:W-:Y:S02]  /*3dd60*/  PRMT R6, R15, 0x5410, R26 ;  /* 0x000054100f067816 */ /* 0x000fe4000000001a */
[----:B---3--:R-:W-:Y:S01]  /*3dd70*/  PRMT R5, R7, 0x5410, R25 ;  /* 0x0000541007057816 */ /* 0x008fe20000000019 */
[----:B------:R-:W2:Y:S01]  /*3dd80*/  LDL R15, [R1+0x764] ;  /* 0x00076400010f7983 */ /* 0x000ea20000100800 */
[----:B------:R-:W-:Y:S02]  /*3dd90*/  PRMT R25, R8, 0x5410, R27 ;  /* 0x0000541008197816 */ /* 0x000fe4000000001b */
[----:B------:R-:W-:Y:S02]  /*3dda0*/  PRMT R26, R10, 0x5410, R9 ;  /* 0x000054100a1a7816 */ /* 0x000fe40000000009 */
[----:B------:R-:W-:Y:S02]  /*3ddb0*/  PRMT R27, R0, 0x5410, R11 ;  /* 0x00005410001b7816 */ /* 0x000fe4000000000b */
[----:B------:R-:W0:Y:S01]  /*3ddc0*/  LDS.128 R8, [R18] ;  /* 0x0000000012087984 */ /* 0x000e220000000c00 */
[----:B------:R-:W-:Y:S01]  /*3ddd0*/  PRMT R7, R14, 0x5410, R29 ;  /* 0x000054100e077816 */ /* 0x000fe2000000001d */
[----:B------:R-:W-:Y:S06]  /*3dde0*/  BAR.SYNC.DEFER_BLOCKING 0x0 ;  /* 0x0000000000007b1d */ /* 0x000fec0000010000 */
[----:B------:R-:W-:Y:S02]  /*3ddf0*/  STSM.16.M88.4 [R28], R4 ;  /* 0x000000041c007844 */ /* 0x000fe40000000200 */
[----:B------:R-:W-:Y:S01]  /*3de00*/  BAR.SYNC.DEFER_BLOCKING 0x0 ;  /* 0x0000000000007b1d */ /* 0x000fe20000010000 */
[----:B------:R-:W-:-:S05]  /*3de10*/  PRMT R24, R24, 0x5410, R13 ;  /* 0x0000541018187816 */ /* 0x000fca000000000d */
[----:B------:R-:W-:Y:S02]  /*3de20*/  LDS.128 R4, [R18] ;  /* 0x0000000012047984 */ /* 0x000fe40000000c00 */
[----:B------:R-:W-:Y:S06]  /*3de30*/  BAR.SYNC.DEFER_BLOCKING 0x0 ;  /* 0x0000000000007b1d */ /* 0x000fec0000010000 */
[----:B------:R-:W-:Y:S02]  /*3de40*/  STSM.16.M88.4 [R28], R24 ;  /* 0x000000181c007844 */ /* 0x000fe40000000200 */
[----:B------:R-:W-:Y:S06]  /*3de50*/  BAR.SYNC.DEFER_BLOCKING 0x0 ;  /* 0x0000000000007b1d */ /* 0x000fec0000010000 */
[----:B------:R-:W1:Y:S04]  /*3de60*/  LDS.128 R24, [R18] ;  /* 0x0000000012187984 */ /* 0x000e680000000c00 */
[----:B0-----:R0:W-:Y:S01]  /*3de70*/  STL [R1+0x1470], R11 ;  /* 0x0014700b01007387 */ /* 0x0011e20000100800 */
[----:B----4-:R-:W-:-:S03]  /*3de80*/  PRMT R20, R20, 0x5410, R2 ;  /* 0x0000541014147816 */ /* 0x010fc60000000002 */
[----:B0-----:R-:W3:Y:S01]  /*3de90*/  LDL R11, [R1+0x768] ;  /* 0x00076800010b7983 */ /* 0x001ee20000100800 */
[----:B------:R-:W-:Y:S02]  /*3dea0*/  PRMT R21, R21, 0x5410, R3 ;  /* 0x0000541015157816 */ /* 0x000fe40000000003 */
[----:B------:R-:W-:Y:S02]  /*3deb0*/  PRMT R22, R22, 0x5410, R19 ;  /* 0x0000541016167816 */ /* 0x000fe40000000013 */
[----:B------:R-:W-:Y:S01]  /*3dec0*/  PRMT R23, R23, 0x5410, R16 ;  /* 0x0000541017177816 */ /* 0x000fe20000000010 */
[----:B------:R-:W-:Y:S06]  /*3ded0*/  BAR.SYNC.DEFER_BLOCKING 0x0 ;  /* 0x0000000000007b1d */ /* 0x000fec0000010000 */
[----:B-1----:R0:W-:Y:S04]  /*3dee0*/  STL [R1+0x146c], R27 ;  /* 0x00146c1b01007387 */ /* 0x0021e80000100800 */
[----:B------:R1:W-:Y:S04]  /*3def0*/  STSM.16.M88.4 [R28], R20 ;  /* 0x000000141c007844 */ /* 0x0003e80000000200 */
[----:B0-----:R-:W4:Y:S04]  /*3df00*/  LDL R27, [R1+0x5b8] ;  /* 0x0005b800011b7983 */ /* 0x001f280000100800 */
[----:B-1----:R-:W4:Y:S01]  /*3df10*/  LDL.LU.64 R20, [R1+0x1498] ;  /* 0x0014980001147983 */ /* 0x002f220000300a00 */
[----:B------:R-:W-:-:S05]  /*3df20*/  IMAD R14, R17, UR22, RZ ;  /* 0x00000016110e7c24 */ /* 0x000fca000f8e02ff */
[----:B------:R-:W-:Y:S01]  /*3df30*/  SHF.R.S32.HI R13, RZ, 0x1f, R14 ;  /* 0x0000001fff0d7819 */ /* 0x000fe2000001140e */
[----:B--2---:R-:W-:Y:S01]  /*3df40*/  IMAD R29, R15, UR4, RZ ;  /* 0x000000040f1d7c24 */ /* 0x004fe2000f8e02ff */
[----:B------:R-:W-:Y:S04]  /*3df50*/  BAR.SYNC.DEFER_BLOCKING 0x0 ;  /* 0x0000000000007b1d */ /* 0x000fe80000010000 */
[----:B------:R-:W-:-:S04]  /*3df60*/  IADD3 R2, P4, PT, R29, UR8, RZ ;  /* 0x000000081d027c10 */ /* 0x000fc8000ff9e0ff */
[----:B------:R-:W-:Y:S02]  /*3df70*/  LEA.HI.X.SX32 R28, R29, UR9, 0x1, P4 ;  /* 0x000000091d1c7c11 */ /* 0x000fe4000a0f0eff */
[----:B------:R-:W-:Y:S01]  /*3df80*/  ISETP.GE.AND P4, PT, R15, UR6, PT ;  /* 0x000000060f007c0c */ /* 0x000fe2000bf86270 */
[----:B------:R-:W0:Y:S01]  /*3df90*/  LDCU.64 UR6, c[0x0][0x398] ;  /* 0x00007300ff0677ac */ /* 0x000e220008000a00 */
[C---:B---3--:R-:W-:Y:S01]  /*3dfa0*/  IMAD R3, R11.reuse, UR4, RZ ;  /* 0x000000040b037c24 */ /* 0x048fe2000f8e02ff */
[----:B------:R-:W-:Y:S01]  /*3dfb0*/  ISETP.GE.AND P0, PT, R11, UR10, PT ;  /* 0x0000000a0b007c0c */ /* 0x000fe2000bf06270 */
[----:B------:R-:W1:Y:S03]  /*3dfc0*/  LDCU.64 UR4, c[0x0][0x398] ;  /* 0x00007300ff0477ac */ /* 0x000e660008000a00 */
[----:B------:R-:W-:Y:S01]  /*3dfd0*/  IADD3 R0, P5, PT, R3, UR8, RZ ;  /* 0x0000000803007c10 */ /* 0x000fe2000ffbe0ff */
[----:B------:R-:W2:Y:S01]  /*3dfe0*/  LDCU UR10, c[0x0][0x39c] ;  /* 0x00007380ff0a77ac */ /* 0x000ea20008000800 */
[----:B------:R-:W-:-:S02]  /*3dff0*/  ISETP.LT.AND P0, PT, R17, UR27, !P0 ;  /* 0x0000001b11007c0c */ /* 0x000fc4000c701270 */
[----:B------:R-:W-:Y:S01]  /*3e000*/  LEA.HI.X.SX32 R3, R3, UR9, 0x1, P5 ;  /* 0x0000000903037c11 */ /* 0x000fe2000a8f0eff */
[----:B------:R-:W3:Y:S01]  /*3e010*/  LDCU.64 UR8, c[0x0][0x398] ;  /* 0x00007300ff0877ac */ /* 0x000ee20008000a00 */
[----:B------:R-:W-:-:S05]  /*3e020*/  IADD3 R16, P5, PT, R14, R0, RZ ;  /* 0x000000000e107210 */ /* 0x000fca0007fbe0ff */
[----:B------:R-:W-:Y:S01]  /*3e030*/  IMAD.X R17, R13, 0x1, R3, P5 ;  /* 0x000000010d117824 */ /* 0x000fe200028e0603 */
[----:B----4-:R-:W-:Y:S02]  /*3e040*/  ISETP.LT.AND P4, PT, R27, UR29, !P4 ;  /* 0x0000001d1b007c0c */ /* 0x010fe4000e781270 */
[----:B------:R-:W-:-:S05]  /*3e050*/  PRMT R29, R20, 0x7770, RZ ;  /* 0x00007770141d7816 */ /* 0x000fca00000000ff */
[----:B------:R-:W-:Y:S01]  /*3e060*/  @P0 STG.E.U8 desc[UR42][R16.64], R29 ;  /* 0x0000001d10000986 */ /* 0x000fe2000c10112a */
[----:B------:R-:W-:Y:S02]  /*3e070*/  IADD3 R22, P0, PT, R14, R2, RZ ;  /* 0x000000020e167210 */ /* 0x000fe40007f1e0ff */
[----:B------:R-:W-:-:S03]  /*3e080*/  PRMT R18, R20, 0x7771, RZ ;  /* 0x0000777114127816 */ /* 0x000fc600000000ff */
[----:B------:R-:W-:-:S05]  /*3e090*/  IMAD.X R23, R13, 0x1, R28, P0 ;  /* 0x000000010d177824 */ /* 0x000fca00000e061c */
[----:B------:R4:W-:Y:S04]  /*3e0a0*/  @P4 STG.E.U8 desc[UR42][R22.64], R18 ;  /* 0x0000001216004986 */ /* 0x0009e8000c10112a */
[----:B----4-:R-:W4:Y:S01]  /*3e0b0*/  LDL.LU.64 R22, [R1+0x1490] ;  /* 0x0014900001167983 */ /* 0x010f220000300a00 */
[----:B------:R-:W-:Y:S01]  /*3e0c0*/  VIADD R29, R14, UR22 ;  /* 0x000000160e1d7c36 */ /* 0x000fe20008000000 */
[----:B-1----:R-:W-:Y:S01]  /*3e0d0*/  ISETP.LT.AND P5, PT, R11, UR4, !P3 ;  /* 0x000000040b007c0c */ /* 0x002fe2000dfa1270 */
[----:B------:R-:W1:Y:S03]  /*3e0e0*/  LDCU UR4, c[0x0][0x39c] ;  /* 0x00007380ff0477ac */ /* 0x000e660008000800 */
[----:B------:R-:W-:-:S02]  /*3e0f0*/  SHF.R.S32.HI R14, RZ, 0x1f, R29 ;  /* 0x0000001fff0e7819 */ /* 0x000fc4000001141d */
[----:B------:R-:W-:Y:S01]  /*3e100*/  IADD3 R16, P6, PT, R29, R0, RZ ;  /* 0x000000001d107210 */ /* 0x000fe20007fde0ff */
[----:B------:R-:W-:Y:S01]  /*3e110*/  VIADD R19, R27, 0x3 ;  /* 0x000000031b137836 */ /* 0x000fe20000000000 */
[----:B------:R-:W-:-:S03]  /*3e120*/  PRMT R13, R20, 0x7772, RZ ;  /* 0x00007772140d7816 */ /* 0x000fc600000000ff */
[C---:B------:R-:W-:Y:S01]  /*3e130*/  IMAD.X R17, R14.reuse, 0x1, R3, P6 ;  /* 0x000000010e117824 */ /* 0x040fe200030e0603 */
[----:B--2---:R-:W-:Y:S01]  /*3e140*/  ISETP.GE.AND P0, PT, R19, UR10, PT ;  /* 0x0000000a13007c0c */ /* 0x004fe2000bf06270 */
[----:B------:R-:W2:Y:S01]  /*3e150*/  LDCU.64 UR10, c[0x0][0x398] ;  /* 0x00007300ff0a77ac */ /* 0x000ea20008000a00 */
[----:B---3--:R-:W-:Y:S02]  /*3e160*/  ISETP.LT.AND P4, PT, R15, UR8, !P3 ;  /* 0x000000080f007c0c */ /* 0x008fe4000df81270 */
[----:B------:R3:W-:Y:S01]  /*3e170*/  @P5 STG.E.U8 desc[UR42][R16.64], R13 ;  /* 0x0000000d10005986 */ /* 0x0007e2000c10112a */
[C---:B------:R-:W-:Y:S01]  /*3e180*/  IADD3 R18, P3, PT, R29.reuse, R2, RZ ;  /* 0x000000021d127210 */ /* 0x040fe20007f7e0ff */
[----:B------:R-:W-:Y:S01]  /*3e190*/  VIADD R29, R29, UR22 ;  /* 0x000000161d1d7c36 */ /* 0x000fe20008000000 */
[----:B0-----:R-:W-:Y:S01]  /*3e1a0*/  ISETP.LT.AND P5, PT, R11, UR6, !P2 ;  /* 0x000000060b007c0c */ /* 0x001fe2000d7a1270 */
[----:B------:R-:W0:Y:S02]  /*3e1b0*/  LDCU UR6, c[0x0][0x39c] ;  /* 0x00007380ff0677ac */ /* 0x000e240008000800 */
[----:B------:R-:W-:Y:S01]  /*3e1c0*/  IMAD.X R19, R14, 0x1, R28, P3 ;  /* 0x000000010e137824 */ /* 0x000fe200018e061c */
[----:B------:R-:W-:Y:S01]  /*3e1d0*/  PRMT R20, R20, 0x7773, RZ ;  /* 0x0000777314147816 */ /* 0x000fe200000000ff */
[----:B------:R-:W0:Y:S01]  /*3e1e0*/  LDCU UR8, c[0x0][0x398] ;  /* 0x00007300ff0877ac */ /* 0x000e220008000800 */
[----:B---3--:R-:W-:Y:S01]  /*3e1f0*/  VIADD R13, R27, 0x4 ;  /* 0x000000041b0d7836 */ /* 0x008fe20000000000 */
[----:B------:R-:W-:-:S02]  /*3e200*/  SHF.R.S32.HI R14, RZ, 0x1f, R29 ;  /* 0x0000001fff0e7819 */ /* 0x000fc4000001141d */
[----:B------:R-:W-:Y:S02]  /*3e210*/  IADD3 R16, P6, PT, R29, R0, RZ ;  /* 0x000000001d107210 */ /* 0x000fe40007fde0ff */
[----:B-1----:R-:W-:Y:S01]  /*3e220*/  ISETP.GE.AND P3, PT, R13, UR4, PT ;  /* 0x000000040d007c0c */ /* 0x002fe2000bf66270 */
[----:B------:R-:W1:Y:S01]  /*3e230*/  LDCU UR4, c[0x0][0x39c] ;  /* 0x00007380ff0477ac */ /* 0x000e620008000800 */
[----:B------:R-:W-:Y:S01]  /*3e240*/  PRMT R13, R21, 0x7770, RZ ;  /* 0x00007770150d7816 */ /* 0x000fe200000000ff */
[----:B------:R-:W-:Y:S01]  /*3e250*/  IMAD.X R17, R14, 0x1, R3, P6 ;  /* 0x000000010e117824 */ /* 0x000fe200030e0603 */
[----:B------:R3:W-:Y:S01]  /*3e260*/  @P4 STG.E.U8 desc[UR42][R18.64], R20 ;  /* 0x0000001412004986 */ /* 0x0007e2000c10112a */
[----:B------:R-:W-:Y:S01]  /*3e270*/  ISETP.LT.AND P4, PT, R15, UR12, !P2 ;  /* 0x0000000c0f007c0c */ /* 0x000fe2000d781270 */
[----:B------:R-:W0:Y:S02]  /*3e280*/  LDCU UR12, c[0x0][0x398] ;  /* 0x00007300ff0c77ac */ /* 0x000e240008000800 */
[----:B------:R1:W-:Y:S01]  /*3e290*/  @P5 STG.E.U8 desc[UR42][R16.64], R13 ;  /* 0x0000000d10005986 */ /* 0x0003e2000c10112a */
[----:B--2---:R-:W-:Y:S01]  /*3e2a0*/  ISETP.LT.AND P5, PT, R11, UR10, !P0 ;  /* 0x0000000a0b007c0c */ /* 0x004fe2000c7a1270 */
[----:B------:R-:W2:Y:S01]  /*3e2b0*/  LDCU UR10, c[0x0][0x398] ;  /* 0x00007300ff0a77ac */ /* 0x000ea20008000800 */
[C---:B---3--:R-:W-:Y:S01]  /*3e2c0*/  VIADD R20, R29.reuse, UR22 ;  /* 0x000000161d147c36 */ /* 0x048fe20008000000 */
[----:B------:R-:W-:Y:S01]  /*3e2d0*/  IADD3 R18, P2, PT, R29, R2, RZ ;  /* 0x000000021d127210 */ /* 0x000fe20007f5e0ff */
[----:B-1----:R-:W-:-:S03]  /*3e2e0*/  VIADD R13, R27, 0x5 ;  /* 0x000000051b0d7836 */ /* 0x002fc60000000000 */
[----:B------:R-:W-:Y:S01]  /*3e2f0*/  SHF.R.S32.HI R29, RZ, 0x1f, R20 ;  /* 0x0000001fff1d7819 */ /* 0x000fe20000011414 */
[----:B------:R-:W-:Y:S01]  /*3e300*/  IMAD.X R19, R14, 0x1, R28, P2 ;  /* 0x000000010e137824 */ /* 0x000fe200010e061c */
[C---:B------:R-:W-:Y:S02]  /*3e310*/  IADD3 R16, P6, PT, R20.reuse, R0, RZ ;  /* 0x0000000014107210 */ /* 0x040fe40007fde0ff */
[----:B------:R-:W-:Y:S02]  /*3e320*/  PRMT R14, R21, 0x7771, RZ ;  /* 0x00007771150e7816 */ /* 0x000fe400000000ff */
[----:B------:R-:W-:Y:S01]  /*3e330*/  ISETP.GE.AND P2, PT, R13, UR4, PT ;  /* 0x000000040d007c0c */ /* 0x000fe2000bf46270 */
[----:B------:R-:W-:Y:S01]  /*3e340*/  IMAD.X R17, R29, 0x1, R3, P6 ;  /* 0x000000011d117824 */ /* 0x000fe200030e0603 */
[----:B------:R-:W-:Y:S01]  /*3e350*/  PRMT R13, R21, 0x7772, RZ ;  /* 0x00007772150d7816 */ /* 0x000fe200000000ff */
[----:B------:R1:W-:Y:S01]  /*3e360*/  @P4 STG.E.U8 desc[UR42][R18.64], R14 ;  /* 0x0000000e12004986 */ /* 0x0003e2000c10112a */
[----:B------:R-:W-:Y:S01]  /*3e370*/  ISETP.LT.AND P4, PT, R15, UR16, !P0 ;  /* 0x000000100f007c0c */ /* 0x000fe2000c781270 */
[----:B------:R-:W3:Y:S02]  /*3e380*/  LDCU UR4, c[0x0][0x39c] ;  /* 0x00007380ff0477ac */ /* 0x000ee40008000800 */
[----:B------:R0:W-:Y:S01]  /*3e390*/  @P5 STG.E.U8 desc[UR42][R16.64], R13 ;  /* 0x0000000d10005986 */ /* 0x0001e2000c10112a */
[----:B------:R-:W-:Y:S01]  /*3e3a0*/  ISETP.LT.AND P5, PT, R11, UR14, !P3 ;  /* 0x0000000e0b007c0c */ /* 0x000fe2000dfa1270 */
[C---:B-1----:R-:W-:Y:S01]  /*3e3b0*/  VIADD R14, R20.reuse, UR22 ;  /* 0x00000016140e7c36 */ /* 0x042fe20008000000 */
[----:B------:R-:W-:-:S04]  /*3e3c0*/  IADD3 R18, P0, PT, R20, R2, RZ ;  /* 0x0000000214127210 */ /* 0x000fc80007f1e0ff */
[----:B0-----:R-:W-:Y:S01]  /*3e3d0*/  SHF.R.S32.HI R13, RZ, 0x1f, R14 ;  /* 0x0000001fff0d7819 */ /* 0x001fe2000001140e */
[----:B------:R-:W-:Y:S01]  /*3e3e0*/  IMAD.X R19, R29, 0x1, R28, P0 ;  /* 0x000000011d137824 */ /* 0x000fe200000e061c */
[----:B------:R-:W-:Y:S02]  /*3e3f0*/  IADD3 R20, P6, PT, R14, R0, RZ ;  /* 0x000000000e147210 */ /* 0x000fe40007fde0ff */
[----:B------:R-:W-:-:S03]  /*3e400*/  PRMT R29, R21, 0x7773, RZ ;  /* 0x00007773151d7816 */ /* 0x000fc600000000ff */
[----:B------:R-:W-:Y:S02]  /*3e410*/  IMAD.X R21, R13, 0x1, R3, P6 ;  /* 0x000000010d157824 */ /* 0x000fe400030e0603 */
[----:B------:R0:W-:Y:S01]  /*3e420*/  @P4 STG.E.U8 desc[UR42][R18.64], R29 ;  /* 0x0000001d12004986 */ /* 0x0001e2000c10112a */
[----:B------:R-:W-:Y:S01]  /*3e430*/  ISETP.LT.AND P4, PT, R15, UR20, !P3 ;  /* 0x000000140f007c0c */ /* 0x000fe2000df81270 */
[----:B------:R-:W-:-:S05]  /*3e440*/  VIADD R17, R27, 0x6 ;  /* 0x000000061b117836 */ /* 0x000fca0000000000 */
[----:B---3--:R-:W-:Y:S01]  /*3e450*/  ISETP.GE.AND P0, PT, R17, UR4, PT ;  /* 0x0000000411007c0c */ /* 0x008fe2000bf06270 */
[----:B------:R-:W1:Y:S01]  /*3e460*/  LDCU UR4, c[0x0][0x39c] ;  /* 0x00007380ff0477ac */ /* 0x000e620008000800 */
[----:B----4-:R-:W-:-:S05]  /*3e470*/  PRMT R16, R22, 0x7770, RZ ;  /* 0x0000777016107816 */ /* 0x010fca00000000ff */
[----:B------:R3:W-:Y:S01]  /*3e480*/  @P5 STG.E.U8 desc[UR42][R20.64], R16 ;  /* 0x0000001014005986 */ /* 0x0007e2000c10112a */
[----:B0-----:R-:W-:Y:S02]  /*3e490*/  PRMT R18, R22, 0x7771, RZ ;  /* 0x0000777116127816 */ /* 0x001fe400000000ff */
[----:B---3--:R-:W-:-:S05]  /*3e4a0*/  IADD3 R16, P3, PT, R14, R2, RZ ;  /* 0x000000020e107210 */ /* 0x008fca0007f7e0ff */
[----:B------:R-:W-:-:S05]  /*3e4b0*/  IMAD.X R17, R13, 0x1, R28, P3 ;  /* 0x000000010d117824 */ /* 0x000fca00018e061c */
[----:B------:R0:W-:Y:S04]  /*3e4c0*/  @P4 STG.E.U8 desc[UR42][R16.64], R18 ;  /* 0x0000001210004986 */ /* 0x0001e8000c10112a */
[----:B0-----:R-:W3:Y:S01]  /*3e4d0*/  LDL.LU.64 R16, [R1+0x1488] ;  /* 0x0014880001107983 */ /* 0x001ee20000300a00 */
[----:B------:R-:W-:Y:S01]  /*3e4e0*/  VIADD R29, R14, UR22 ;  /* 0x000000160e1d7c36 */ /* 0x000fe20008000000 */
[----:B------:R-:W-:-:S04]  /*3e4f0*/  ISETP.LT.AND P5, PT, R11, UR18, !P2 ;  /* 0x000000120b007c0c */ /* 0x000fc8000d7a1270 */
[----:B------:R-:W-:Y:S02]  /*3e500*/  SHF.R.S32.HI R14, RZ, 0x1f, R29 ;  /* 0x0000001fff0e7819 */ /* 0x000fe4000001141d */
[----:B------:R-:W-:Y:S02]  /*3e510*/  IADD3 R20, P6, PT, R29, R0, RZ ;  /* 0x000000001d147210 */ /* 0x000fe40007fde0ff */
[----:B------:R-:W-:-:S03]  /*3e520*/  PRMT R13, R22, 0x7772, RZ ;  /* 0x00007772160d7816 */ /* 0x000fc600000000ff */
[C---:B------:R-:W-:Y:S01]  /*3e530*/  IMAD.X R21, R14.reuse, 0x1, R3, P6 ;  /* 0x000000010e157824 */ /* 0x040fe200030e0603 */
[----:B------:R-:W-:Y:S01]  /*3e540*/  ISETP.LT.AND P4, PT, R15, UR24, !P2 ;  /* 0x000000180f007c0c */ /* 0x000fe2000d781270 */
[----:B------:R-:W-:Y:S01]  /*3e550*/  VIADD R19, R27, 0x7 ;  /* 0x000000071b137836 */ /* 0x000fe20000000000 */
[----:B------:R-:W-:Y:S02]  /*3e560*/  IADD3 R18, P2, PT, R29, R2, RZ ;  /* 0x000000021d127210 */ /* 0x000fe40007f5e0ff */
[----:B------:R0:W-:Y:S01]  /*3e570*/  @P5 STG.E.U8 desc[UR42][R20.64], R13 ;  /* 0x0000000d14005986 */ /* 0x0001e2000c10112a */
[----:B------:R-:W-:Y:S02]  /*3e580*/  ISETP.LT.AND P5, PT, R11, UR26, !P0 ;  /* 0x0000001a0b007c0c */ /* 0x000fe4000c7a1270 */
[----:B------:R-:W-:Y:S01]  /*3e590*/  ISETP.GE.AND P3, PT, R19, UR6, PT ;  /* 0x0000000613007c0c */ /* 0x000fe2000bf66270 */
[----:B------:R-:W4:Y:S01]  /*3e5a0*/  LDCU UR6, c[0x0][0x39c] ;  /* 0x00007380ff0677ac */ /* 0x000f220008000800 */
[----:B------:R-:W-:Y:S01]  /*3e5b0*/  IMAD.X R19, R14, 0x1, R28, P2 ;  /* 0x000000010e137824 */ /* 0x000fe200010e061c */
[----:B------:R-:W-:Y:S01]  /*3e5c0*/  PRMT R22, R22, 0x7773, RZ ;  /* 0x0000777316167816 */ /* 0x000fe200000000ff */
[----:B0-----:R-:W-:-:S02]  /*3e5d0*/  VIADD R13, R29, UR22 ;  /* 0x000000161d0d7c36 */ /* 0x001fc40008000000 */
[----:B------:R-:W-:-:S03]  /*3e5e0*/  VIADD R21, R27, 0x8 ;  /* 0x000000081b157836 */ /* 0x000fc60000000000 */
[----:B------:R-:W-:Y:S02]  /*3e5f0*/  SHF.R.S32.HI R29, RZ, 0x1f, R13 ;  /* 0x0000001fff1d7819 */ /* 0x000fe4000001140d */
[----:B------:R-:W-:Y:S02]  /*3e600*/  IADD3 R20, P6, PT, R13, R0, RZ ;  /* 0x000000000d147210 */ /* 0x000fe40007fde0ff */
[----:B-1----:R-:W-:Y:S01]  /*3e610*/  ISETP.GE.AND P2, PT, R21, UR4, PT ;  /* 0x0000000415007c0c */ /* 0x002fe2000bf46270 */
[----:B------:R0:W-:Y:S01]  /*3e620*/  @P4 STG.E.U8 desc[UR42][R18.64], R22 ;  /* 0x0000001612004986 */ /* 0x0001e2000c10112a */
[----:B------:R-:W-:Y:S01]  /*3e630*/  PRMT R14, R23, 0x7770, RZ ;  /* 0x00007770170e7816 */ /* 0x000fe200000000ff */
[----:B------:R-:W-:Y:S01]  /*3e640*/  IMAD.X R21, R29, 0x1, R3, P6 ;  /* 0x000000011d157824 */ /* 0x000fe200030e0603 */
[----:B------:R-:W-:Y:S01]  /*3e650*/  ISETP.LT.AND P4, PT, R15, UR28, !P0 ;  /* 0x0000001c0f007c0c */ /* 0x000fe2000c781270 */
[----:B------:R-:W1:Y:S03]  /*3e660*/  LDCU UR4, c[0x0][0x39c] ;  /* 0x00007380ff0477ac */ /* 0x000e660008000800 */
[----:B------:R2:W-:Y:S01]  /*3e670*/  @P5 STG.E.U8 desc[UR42][R20.64], R14 ;  /* 0x0000000e14005986 */ /* 0x0005e2000c10112a */
[----:B------:R-:W-:Y:S01]  /*3e680*/  ISETP.LT.AND P5, PT, R11, UR8, !P3 ;  /* 0x000000080b007c0c */ /* 0x000fe2000dfa1270 */
[----:B------:R-:W1:Y:S01]  /*3e690*/  LDCU UR8, c[0x0][0x398] ;  /* 0x00007300ff0877ac */ /* 0x000e620008000800 */
[C---:B0-----:R-:W-:Y:S01]  /*3e6a0*/  IADD3 R18, P0, PT, R13.reuse, R2, RZ ;  /* 0x000000020d127210 */ /* 0x041fe20007f1e0ff */
[----:B------:R-:W-:-:S04]  /*3e6b0*/  VIADD R22, R13, UR22 ;  /* 0x000000160d167c36 */ /* 0x000fc80008000000 */
[----:B------:R-:W-:Y:S01]  /*3e6c0*/  IMAD.X R19, R29, 0x1, R28, P0 ;  /* 0x000000011d137824 */ /* 0x000fe200000e061c */
[----:B------:R-:W-:Y:S01]  /*3e6d0*/  SHF.R.S32.HI R29, RZ, 0x1f, R22 ;  /* 0x0000001fff1d7819 */ /* 0x000fe20000011416 */
[----:B--2---:R-:W-:Y:S01]  /*3e6e0*/  VIADD R21, R27, 0x9 ;  /* 0x000000091b157836 */ /* 0x004fe20000000000 */
[C---:B------:R-:W-:Y:S02]  /*3e6f0*/  IADD3 R20, P6, PT, R22.reuse, R0, RZ ;  /* 0x0000000016147210 */ /* 0x040fe40007fde0ff */
[----:B------:R-:W-:Y:S02]  /*3e700*/  PRMT R14, R23, 0x7771, RZ ;  /* 0x00007771170e7816 */ /* 0x000fe400000000ff */
[----:B----4-:R-:W-:Y:S01]  /*3e710*/  ISETP.GE.AND P0, PT, R21, UR6, PT ;  /* 0x0000000615007c0c */ /* 0x010fe2000bf06270 */
[----:B------:R-:W-:Y:S01]  /*3e720*/  IMAD.X R21, R29, 0x1, R3, P6 ;  /* 0x000000011d157824 */ /* 0x000fe200030e0603 */
[----:B------:R-:W-:Y:S01]  /*3e730*/  PRMT R13, R23, 0x7772, RZ ;  /* 0x00007772170d7816 */ /* 0x000fe200000000ff */
[----:B------:R0:W-:Y:S01]  /*3e740*/  @P4 STG.E.U8 desc[UR42][R18.64], R14 ;  /* 0x0000000e12004986 */ /* 0x0001e2000c10112a */
[----:B------:R-:W-:Y:S01]  /*3e750*/  ISETP.LT.AND P4, PT, R15, UR10, !P3 ;  /* 0x0000000a0f007c0c */ /* 0x000fe2000df81270 */
[----:B------:R-:W2:Y:S02]  /*3e760*/  LDCU UR6, c[0x0][0x398] ;  /* 0x00007300ff0677ac */ /* 0x000ea40008000800 */
[----:B------:R4:W-:Y:S01]  /*3e770*/  @P5 STG.E.U8 desc[UR42][R20.64], R13 ;  /* 0x0000000d14005986 */ /* 0x0009e2000c10112a */
[----:B------:R-:W-:Y:S01]  /*3e780*/  ISETP.LT.AND P5, PT, R11, UR12, !P2 ;  /* 0x0000000c0b007c0c */ /* 0x000fe2000d7a1270 */
[----:B------:R-:W2:Y:S01]  /*3e790*/  LDCU UR10, c[0x0][0x398] ;  /* 0x00007300ff0a77ac */ /* 0x000ea20008000800 */
[----:B------:R-:W-:Y:S01]  /*3e7a0*/  PRMT R23, R23, 0x7773, RZ ;  /* 0x0000777317177816 */ /* 0x000fe200000000ff */
[----:B------:R-:W2:Y:S01]  /*3e7b0*/  LDCU UR12, c[0x0][0x398] ;  /* 0x00007300ff0c77ac */ /* 0x000ea20008000800 */
[----:B0-----:R-:W-:Y:S01]  /*3e7c0*/  IADD3 R18, P3, PT, R22, R2, RZ ;  /* 0x0000000216127210 */ /* 0x001fe20007f7e0ff */
[----:B----4-:R-:W-:-:S02]  /*3e7d0*/  VIADD R21, R27, 0xa ;  /* 0x0000000a1b157836 */ /* 0x010fc40000000000 */
[----:B------:R-:W-:Y:S02]  /*3e7e0*/  VIADD R13, R22, UR22 ;  /* 0x00000016160d7c36 */ /* 0x000fe40008000000 */
[----:B------:R-:W-:Y:S01]  /*3e7f0*/  IMAD.X R19, R29, 0x1, R28, P3 ;  /* 0x000000011d137824 */ /* 0x000fe200018e061c */
[----:B-1----:R-:W-:Y:S01]  /*3e800*/  ISETP.GE.AND P3, PT, R21, UR4, PT ;  /* 0x0000000415007c0c */ /* 0x002fe2000bf66270 */
[----:B------:R-:W0:Y:S01]  /*3e810*/  LDCU UR4, c[0x0][0x39c] ;  /* 0x00007380ff0477ac */ /* 0x000e220008000800 */
[----:B------:R-:W-:Y:S02]  /*3e820*/  SHF.R.S32.HI R14, RZ, 0x1f, R13 ;  /* 0x0000001fff0e7819 */ /* 0x000fe4000001140d */
[----:B------:R-:W-:Y:S01]  /*3e830*/  IADD3 R20, P6, PT, R13, R0, RZ ;  /* 0x000000000d147210 */ /* 0x000fe20007fde0ff */
[----:B------:R1:W-:Y:S04]  /*3e840*/  @P4 STG.E.U8 desc[UR42][R18.64], R23 ;  /* 0x0000001712004986 */ /* 0x0003e8000c10112a */
[----:B------:R-:W-:Y:S01]  /*3e850*/  IMAD.X R21, R14, 0x1, R3, P6 ;  /* 0x000000010e157824 */ /* 0x000fe200030e0603 */
[----:B--2---:R-:W-:-:S02]  /*3e860*/  ISETP.LT.AND P4, PT, R15, UR6, !P2 ;  /* 0x000000060f007c0c */ /* 0x004fc4000d781270 */
[----:B---3--:R-:W-:Y:S01]  /*3e870*/  PRMT R22, R16, 0x7770, RZ ;  /* 0x0000777010167816 */ /* 0x008fe200000000ff */
[----:B-1----:R-:W-:Y:S01]  /*3e880*/  VIADD R18, R27, 0xb ;  /* 0x0000000b1b127836 */ /* 0x002fe20000000000 */
[----:B------:R-:W1:Y:S03]  /*3e890*/  LDCU UR6, c[0x0][0x39c] ;  /* 0x00007380ff0677ac */ /* 0x000e660008000800 */
[----:B------:R2:W-:Y:S02]  /*3e8a0*/  @P5 STG.E.U8 desc[UR42][R20.64], R22 ;  /* 0x0000001614005986 */ /* 0x0005e4000c10112a */
[----:B--2---:R-:W-:-:S05]  /*3e8b0*/  IADD3 R22, P2, PT, R13, R2, RZ ;  /* 0x000000020d167210 */ /* 0x004fca0007f5e0ff */
[----:B------:R-:W-:Y:S01]  /*3e8c0*/  IMAD.X R23, R14, 0x1, R28, P2 ;  /* 0x000000010e177824 */ /* 0x000fe200010e061c */
[----:B0-----:R-:W-:Y:S01]  /*3e8d0*/  ISETP.GE.AND P2, PT, R18, UR4, PT ;  /* 0x0000000412007c0c */ /* 0x001fe2000bf46270 */
[----:B------:R-:W-:Y:S01]  /*3e8e0*/  VIADD R29, R13, UR22 ;  /* 0x000000160d1d7c36 */ /* 0x000fe20008000000 */
[----:B------:R-:W2:Y:S01]  /*3e8f0*/  LDL.LU R18, [R1+0x1484] ;  /* 0x0014840001127983 */ /* 0x000ea20000300800 */
[----:B------:R-:W-:Y:S01]  /*3e900*/  ISETP.LT.AND P5, PT, R11, UR8, !P0 ;  /* 0x000000080b007c0c */ /* 0x000fe2000c7a1270 */
[----:B------:R-:W0:Y:S02]  /*3e910*/  LDCU UR8, c[0x0][0x398] ;  /* 0x00007300ff0877ac */ /* 0x000e240008000800 */
[----:B------:R-:W-:Y:S02]  /*3e920*/  SHF.R.S32.HI R13, RZ, 0x1f, R29 ;  /* 0x0000001fff0d7819 */ /* 0x000fe4000001141d */
[----:B------:R-:W-:Y:S01]  /*3e930*/  IADD3 R20, P6, PT, R29, R0, RZ ;  /* 0x000000001d147210 */ /* 0x000fe20007fde0ff */
[----:B------:R-:W3:Y:S01]  /*3e940*/  LDCU UR4, c[0x0][0x39c] ;  /* 0x00007380ff0477ac */ /* 0x000ee20008000800 */
[----:B------:R-:W-:-:S02]  /*3e950*/  PRMT R19, R16, 0x7771, RZ ;  /* 0x0000777110137816 */ /* 0x000fc400000000ff */
[C---:B------:R-:W-:Y:S01]  /*3e960*/  PRMT R14, R16.reuse, 0x7772, RZ ;  /* 0x00007772100e7816 */ /* 0x040fe200000000ff */
[----:B------:R-:W-:Y:S02]  /*3e970*/  IMAD.X R21, R13, 0x1, R3, P6 ;  /* 0x000000010d157824 */ /* 0x000fe400030e0603 */
[----:B------:R4:W-:Y:S01]  /*3e980*/  @P4 STG.E.U8 desc[UR42][R22.64], R19 ;  /* 0x0000001316004986 */ /* 0x0009e2000c10112a */
[----:B------:R-:W-:Y:S01]  /*3e990*/  ISETP.LT.AND P4, PT, R15, UR10, !P0 ;  /* 0x0000000a0f007c0c */ /* 0x000fe2000c781270 */
[----:B------:R-:W1:Y:S02]  /*3e9a0*/  LDCU UR10, c[0x0][0x398] ;  /* 0x00007300ff0a77ac */ /* 0x000e640008000800 */
[----:B------:R3:W-:Y:S01]  /*3e9b0*/  @P5 STG.E.U8 desc[UR42][R20.64], R14 ;  /* 0x0000000e14005986 */ /* 0x0007e2000c10112a */
[----:B0-----:R-:W-:Y:S01]  /*3e9c0*/  ISETP.LT.AND P5, PT, R11, UR8, !P3 ;  /* 0x000000080b007c0c */ /* 0x001fe2000dfa1270 */
[----:B------:R-:W0:Y:S01]  /*3e9d0*/  LDCU UR8, c[0x0][0x398] ;  /* 0x00007300ff0877ac */ /* 0x000e220008000800 */
[C---:B----4-:R-:W-:Y:S01]  /*3e9e0*/  IADD3 R22, P0, PT, R29.reuse, R2, RZ ;  /* 0x000000021d167210 */ /* 0x050fe20007f1e0ff */
[----:B------:R-:W-:Y:S01]  /*3e9f0*/  VIADD R29, R29, UR22 ;  /* 0x000000161d1d7c36 */ /* 0x000fe20008000000 */
[----:B------:R-:W-:Y:S01]  /*3ea00*/  PRMT R16, R16, 0x7773, RZ ;  /* 0x0000777310107816 */ /* 0x000fe200000000ff */
[----:B------:R-:W4:Y:S01]  /*3ea10*/  LDL.LU R19, [R1+0x1480] ;  /* 0x0014800001137983 */ /* 0x000f220000300800 */
[----:B---3--:R-:W-:-:S02]  /*3ea20*/  VIADD R21, R27, 0xc ;  /* 0x0000000c1b157836 */ /* 0x008fc40000000000 */
[----:B------:R-:W-:Y:S01]  /*3ea30*/  IMAD.X R23, R13, 0x1, R28, P0 ;  /* 0x000000010d177824 */ /* 0x000fe200000e061c */
[----:B------:R-:W-:Y:S02]  /*3ea40*/  SHF.R.S32.HI R13, RZ, 0x1f, R29 ;  /* 0x0000001fff0d7819 */ /* 0x000fe4000001141d */
[----:B------:R-:W-:Y:S02]  /*3ea50*/  IADD3 R20, P6, PT, R29, R0, RZ ;  /* 0x000000001d147210 */ /* 0x000fe40007fde0ff */
[----:B-1----:R-:W-:Y:S02]  /*3ea60*/  ISETP.GE.AND P0, PT, R21, UR6, PT ;  /* 0x0000000615007c0c */ /* 0x002fe4000bf06270 */
[----:B------:R-:W-:Y:S01]  /*3ea70*/  PRMT R14, R17, 0x7770, RZ ;  /* 0x00007770110e7816 */ /* 0x000fe200000000ff */
[----:B------:R-:W-:Y:S01]  /*3ea80*/  IMAD.X R21, R13, 0x1, R3, P6 ;  /* 0x000000010d157824 */ /* 0x000fe200030e0603 */
[----:B------:R1:W-:Y:S01]  /*3ea90*/  @P4 STG.E.U8 desc[UR42][R22.64], R16 ;  /* 0x0000001016004986 */ /* 0x0003e2000c10112a */
[----:B------:R-:W-:Y:S01]  /*3eaa0*/  ISETP.LT.AND P4, PT, R15, UR12, !P3 ;  /* 0x0000000c0f007c0c */ /* 0x000fe2000df81270 */
[----:B------:R-:W3:Y:S02]  /*3eab0*/  LDCU UR6, c[0x0][0x398] ;  /* 0x00007300ff0677ac */ /* 0x000ee40008000800 */
[----:B------:R1:W-:Y:S01]  /*3eac0*/  @P5 STG.E.U8 desc[UR42][R20.64], R14 ;  /* 0x0000000e14005986 */ /* 0x0003e2000c10112a */
[----:B0-----:R-:W-:Y:S01]  /*3ead0*/  ISETP.LT.AND P5, PT, R11, UR8, !P2 ;  /* 0x000000080b007c0c */ /* 0x001fe2000d7a1270 */
[----:B------:R-:W0:Y:S01]  /*3eae0*/  LDCU UR8, c[0x0][0x398] ;  /* 0x00007300ff0877ac */ /* 0x000e220008000800 */
[----:B------:R-:W0:Y:S01]  /*3eaf0*/  LDCU UR12, c[0x0][0x398] ;  /* 0x00007300ff0c77ac */ /* 0x000e220008000800 */
[C---:B-1----:R-:W-:Y:S01]  /*3eb00*/  IADD3 R22, P3, PT, R29.reuse, R2, RZ ;  /* 0x000000021d167210 */ /* 0x042fe20007f7e0ff */
[----:B------:R-:W-:-:S02]  /*3eb10*/  VIADD R16, R29, UR22 ;  /* 0x000000161d107c36 */ /* 0x000fc40008000000 */
[----:B------:R-:W-:Y:S02]  /*3eb20*/  VIADD R21, R27, 0xd ;  /* 0x0000000d1b157836 */ /* 0x000fe40000000000 */
[----:B------:R-:W-:Y:S01]  /*3eb30*/  IMAD.X R23, R13, 0x1, R28, P3 ;  /* 0x000000010d177824 */ /* 0x000fe200018e061c */
[----:B------:R-:W-:Y:S02]  /*3eb40*/  SHF.R.S32.HI R29, RZ, 0x1f, R16 ;  /* 0x0000001fff1d7819 */ /* 0x000fe40000011410 */
[----:B------:R-:W-:Y:S01]  /*3eb50*/  ISETP.GE.AND P3, PT, R21, UR4, PT ;  /* 0x0000000415007c0c */ /* 0x000fe2000bf66270 */
[----:B------:R-:W1:Y:S01]  /*3eb60*/  LDCU UR4, c[0x0][0x39c] ;  /* 0x00007380ff0477ac */ /* 0x000e620008000800 */
[----:B------:R-:W-:Y:S02]  /*3eb70*/  IADD3 R20, P6, PT, R16, R0, RZ ;  /* 0x0000000010147210 */ /* 0x000fe40007fde0ff */
[C---:B------:R-:W-:Y:S02]  /*3eb80*/  PRMT R14, R17.reuse, 0x7771, RZ ;  /* 0x00007771110e7816 */ /* 0x040fe400000000ff */
[----:B------:R-:W-:Y:S01]  /*3eb90*/  PRMT R13, R17, 0x7772, RZ ;  /* 0x00007772110d7816 */ /* 0x000fe200000000ff */
[----:B------:R-:W-:-:S02]  /*3eba0*/  IMAD.X R21, R29, 0x1, R3, P6 ;  /* 0x000000011d157824 */ /* 0x000fc400030e0603 */
[----:B------:R0:W-:Y:S01]  /*3ebb0*/  @P4 STG.E.U8 desc[UR42][R22.64], R14 ;  /* 0x0000000e16004986 */ /* 0x0001e2000c10112a */
[----:B---3--:R-:W-:Y:S01]  /*3ebc0*/  ISETP.LT.AND P4, PT, R15, UR6, !P2 ;  /* 0x000000060f007c0c */ /* 0x008fe2000d781270 */
[----:B------:R-:W3:Y:S02]  /*3ebd0*/  LDCU UR6, c[0x0][0x39c] ;  /* 0x00007380ff0677ac */ /* 0x000ee40008000800 */
[----:B------:R1:W-:Y:S01]  /*3ebe0*/  @P5 STG.E.U8 desc[UR42][R20.64], R13 ;  /* 0x0000000d14005986 */ /* 0x0003e2000c10112a */
[----:B------:R-:W-:Y:S01]  /*3ebf0*/  ISETP.LT.AND P5, PT, R11, UR10, !P0 ;  /* 0x0000000a0b007c0c */ /* 0x000fe2000c7a1270 */
[----:B------:R-:W2:Y:S01]  /*3ec00*/  LDCU UR10, c[0x0][0x398] ;  /* 0x00007300ff0a77ac */ /* 0x000ea20008000800 */
[C---:B0-----:R-:W-:Y:S02]  /*3ec10*/  VIADD R23, R16.reuse, UR22 ;  /* 0x0000001610177c36 */ /* 0x041fe40008000000 */
[----:B------:R-:W-:Y:S01]  /*3ec20*/  VIADD R22, R27, 0xe ;  /* 0x0000000e1b167836 */ /* 0x000fe20000000000 */
[----:B-1----:R-:W-:-:S02]  /*3ec30*/  IADD3 R20, P2, PT, R16, R2, RZ ;  /* 0x0000000210147210 */ /* 0x002fc40007f5e0ff */
[----:B------:R-:W-:Y:S02]  /*3ec40*/  SHF.R.S32.HI R13, RZ, 0x1f, R23 ;  /* 0x0000001fff0d7819 */ /* 0x000fe40000011417 */
[----:B------:R-:W-:Y:S01]  /*3ec50*/  IADD3 R16, P6, PT, R23, R0, RZ ;  /* 0x0000000017107210 */ /* 0x000fe20007fde0ff */
[----:B------:R-:W-:Y:S01]  /*3ec60*/  IMAD.X R21, R29, 0x1, R28, P2 ;  /* 0x000000011d157824 */ /* 0x000fe200010e061c */
[----:B------:R-:W-:Y:S01]  /*3ec70*/  ISETP.GE.AND P2, PT, R22, UR4, PT ;  /* 0x0000000416007c0c */ /* 0x000fe2000bf46270 */
[----:B------:R-:W0:Y:S01]  /*3ec80*/  LDCU UR4, c[0x0][0x39c] ;  /* 0x00007380ff0477ac */ /* 0x000e220008000800 */
[----:B------:R-:W-:Y:S01]  /*3ec90*/  PRMT R22, R17, 0x7773, RZ ;  /* 0x0000777311167816 */ /* 0x000fe200000000ff */
[----:B------:R-:W-:-:S04]  /*3eca0*/  IMAD.X R17, R13, 0x1, R3, P6 ;  /* 0x000000010d117824 */ /* 0x000fc800030e0603 */
[----:B------:R1:W-:Y:S01]  /*3ecb0*/  @P4 STG.E.U8 desc[UR42][R20.64], R22 ;  /* 0x0000001614004986 */ /* 0x0003e2000c10112a */
[----:B------:R-:W-:Y:S01]  /*3ecc0*/  ISETP.LT.AND P4, PT, R15, UR8, !P0 ;  /* 0x000000080f007c0c */ /* 0x000fe2000c781270 */
[----:B------:R-:W0:Y:S01]  /*3ecd0*/  LDCU UR8, c[0x0][0x398] ;  /* 0x00007300ff0877ac */ /* 0x000e220008000800 */
[C---:B-1----:R-:W-:Y:S01]  /*3ece0*/  VIADD R22, R23.reuse, UR22 ;  /* 0x0000001617167c36 */ /* 0x042fe20008000000 */
[----:B------:R-:W-:-:S04]  /*3ecf0*/  IADD3 R20, P0, PT, R23, R2, RZ ;  /* 0x0000000217147210 */ /* 0x000fc80007f1e0ff */
[----:B------:R-:W-:Y:S01]  /*3ed00*/  SHF.R.S32.HI R23, RZ, 0x1f, R22 ;  /* 0x0000001fff177819 */ /* 0x000fe20000011416 */
[----:B------:R-:W-:Y:S01]  /*3ed10*/  IMAD.X R21, R13, 0x1, R28, P0 ;  /* 0x000000010d157824 */ /* 0x000fe200000e061c */
[----:B--2---:R-:W-:-:S05]  /*3ed20*/  PRMT R29, R18, 0x7770, RZ ;  /* 0x00007770121d7816 */ /* 0x004fca00000000ff */
[----:B------:R1:W-:Y:S01]  /*3ed30*/  @P5 STG.E.U8 desc[UR42][R16.64], R29 ;  /* 0x0000001d10005986 */ /* 0x0003e2000c10112a */
[----:B------:R-:W-:Y:S01]  /*3ed40*/  ISETP.LT.AND P5, PT, R11, UR12, !P3 ;  /* 0x0000000c0b007c0c */ /* 0x000fe2000dfa1270 */
[----:B------:R-:W2:Y:S01]  /*3ed50*/  LDCU UR12, c[0x0][0x398] ;  /* 0x00007300ff0c77ac */ /* 0x000ea20008000800 */
[----:B------:R-:W-:Y:S02]  /*3ed60*/  PRMT R13, R18, 0x7772, RZ ;  /* 0x00007772120d7816 */ /* 0x000fe400000000ff */
[----:B-1----:R-:W-:Y:S02]  /*3ed70*/  IADD3 R16, P6, PT, R22, R0, RZ ;  /* 0x0000000016107210 */ /* 0x002fe40007fde0ff */
[----:B------:R-:W-:-:S03]  /*3ed80*/  PRMT R29, R18, 0x7771, RZ ;  /* 0x00007771121d7816 */ /* 0x000fc600000000ff */
[--C-:B------:R-:W-:Y:S02]  /*3ed90*/  IMAD.X R17, R23, 0x1, R3.reuse, P6 ;  /* 0x0000000117117824 */ /* 0x100fe400030e0603 */
[----:B------:R-:W-:Y:S04]  /*3eda0*/  @P4 STG.E.U8 desc[UR42][R20.64], R29 ;  /* 0x0000001d14004986 */ /* 0x000fe8000c10112a */
[----:B------:R1:W-:Y:S04]  /*3edb0*/  @P5 STG.E.U8 desc[UR42][R16.64], R13 ;  /* 0x0000000d10005986 */ /* 0x0003e8000c10112a */
[----:B-1----:R-:W2:Y:S01]  /*3edc0*/  LDL.LU R13, [R1+0x20] ;  /* 0x00002000010d7983 */ /* 0x002ea20000300800 */
[----:B------:R-:W-:Y:S01]  /*3edd0*/  VIADD R14, R27, 0xf ;  /* 0x0000000f1b0e7836 */ /* 0x000fe20000000000 */
[----:B------:R-:W-:Y:S01]  /*3ede0*/  ISETP.LT.AND P4, PT, R15, UR10, !P3 ;  /* 0x0000000a0f007c0c */ /* 0x000fe2000df81270 */
[----:B------:R-:W-:Y:S01]  /*3edf0*/  VIADD R17, R27, 0x10 ;  /* 0x000000101b117836 */ /* 0x000fe20000000000 */
[C---:B------:R-:W-:Y:S01]  /*3ee00*/  IADD3 R20, P3, PT, R22.reuse, R2, RZ ;  /* 0x0000000216147210 */ /* 0x040fe20007f7e0ff */
[----:B------:R-:W-:Y:S01]  /*3ee10*/  VIADD R22, R22, UR22 ;  /* 0x0000001616167c36 */ /* 0x000fe20008000000 */
[----:B0-----:R-:W-:Y:S01]  /*3ee20*/  ISETP.GE.AND P0, PT, R14, UR4, PT ;  /* 0x000000040e007c0c */ /* 0x001fe2000bf06270 */
[----:B------:R-:W0:Y:S01]  /*3ee30*/  LDCU UR4, c[0x0][0x39c] ;  /* 0x00007380ff0477ac */ /* 0x000e220008000800 */
[----:B------:R-:W-:Y:S01]  /*3ee40*/  ISETP.LT.AND P5, PT, R11, UR8, !P2 ;  /* 0x000000080b007c0c */ /* 0x000fe2000d7a1270 */
[----:B------:R-:W-:Y:S01]  /*3ee50*/  IMAD.X R21, R23, 0x1, R28, P3 ;  /* 0x0000000117157824 */ /* 0x000fe200018e061c */
[----:B------:R-:W-:Y:S01]  /*3ee60*/  IADD3 R16, P6, PT, R22, R0, RZ ;  /* 0x0000000016107210 */ /* 0x000fe20007fde0ff */
[----:B------:R-:W1:Y:S01]  /*3ee70*/  LDCU UR8, c[0x0][0x398] ;  /* 0x00007300ff0877ac */ /* 0x000e620008000800 */
[----:B------:R-:W-:Y:S01]  /*3ee80*/  SHF.R.S32.HI R23, RZ, 0x1f, R22 ;  /* 0x0000001fff177819 */ /* 0x000fe20000011416 */
[----:B------:R-:W2:Y:S01]  /*3ee90*/  LDL.LU R14, [R1+0x28] ;  /* 0x00002800010e7983 */ /* 0x000ea20000300800 */
[----:B------:R-:W-:Y:S01]  /*3eea0*/  PRMT R18, R18, 0x7773, RZ ;  /* 0x0000777312127816 */ /* 0x000fe200000000ff */
[----:B------:R-:W0:Y:S01]  /*3eeb0*/  LDCU UR10, c[0x0][0x398] ;  /* 0x00007300ff0a77ac */ /* 0x000e220008000800 */
[----:B---3--:R-:W-:Y:S01]  /*3eec0*/  ISETP.GE.AND P3, PT, R17, UR6, PT ;  /* 0x0000000611007c0c */ /* 0x008fe2000bf66270 */
[----:B------:R-:W-:Y:S01]  /*3eed0*/  IMAD.X R17, R23, 0x1, R3, P6 ;  /* 0x0000000117117824 */ /* 0x000fe200030e0603 */
[----:B----4-:R-:W-:Y:S01]  /*3eee0*/  PRMT R29, R19, 0x7770, RZ ;  /* 0x00007770131d7816 */ /* 0x010fe200000000ff */
[----:B------:R3:W-:Y:S01]  /*3eef0*/  @P4 STG.E.U8 desc[UR42][R20.64], R18 ;  /* 0x0000001214004986 */ /* 0x0007e2000c10112a */
[----:B--2---:R-:W-:Y:S01]  /*3ef00*/  ISETP.LT.AND P4, PT, R15, UR12, !P2 ;  /* 0x0000000c0f007c0c */ /* 0x004fe2000d781270 */
[----:B------:R-:W2:Y:S02]  /*3ef10*/  LDCU UR6, c[0x0][0x398] ;  /* 0x00007300ff0677ac */ /* 0x000ea40008000800 */
[----:B------:R4:W-:Y:S01]  /*3ef20*/  @P5 STG.E.U8 desc[UR42][R16.64], R29 ;  /* 0x0000001d10005986 */ /* 0x0009e2000c10112a */
[----:B------:R-:W2:Y:S01]  /*3ef30*/  LDCU UR12, c[0x0][0x398] ;  /* 0x00007300ff0c77ac */ /* 0x000ea20008000800 */
[C---:B---3--:R-:W-:Y:S01]  /*3ef40*/  IADD3 R20, P2, PT, R22.reuse, R2, RZ ;  /* 0x0000000216147210 */ /* 0x048fe20007f5e0ff */
[----:B------:R-:W-:-:S02]  /*3ef50*/  VIADD R22, R22, UR22 ;  /* 0x0000001616167c36 */ /* 0x000fc40008000000 */
[----:B----4-:R-:W-:Y:S01]  /*3ef60*/  VIADD R17, R27, 0x11 ;  /* 0x000000111b117836 */ /* 0x010fe20000000000 */
[----:B-1----:R-:W-:Y:S01]  /*3ef70*/  ISETP.LT.AND P5, PT, R11, UR8, !P0 ;  /* 0x000000080b007c0c */ /* 0x002fe2000c7a1270 */
[----:B------:R-:W-:Y:S01]  /*3ef80*/  IMAD.X R21, R23, 0x1, R28, P2 ;  /* 0x0000000117157824 */ /* 0x000fe200010e061c */
[----:B------:R-:W-:Y:S01]  /*3ef90*/  IADD3 R16, P6, PT, R22, R0, RZ ;  /* 0x0000000016107210 */ /* 0x000fe20007fde0ff */
[----:B------:R-:W1:Y:S01]  /*3efa0*/  LDCU UR8, c[0x0][0x398] ;  /* 0x00007300ff0877ac */ /* 0x000e620008000800 */
[----:B0-----:R-:W-:Y:S01]  /*3efb0*/  ISETP.GE.AND P2, PT, R17, UR4, PT ;  /* 0x0000000411007c0c */ /* 0x001fe2000bf46270 */
[----:B------:R-:W0:Y:S01]  /*3efc0*/  LDCU UR4, c[0x0][0x39c] ;  /* 0x00007380ff0477ac */ /* 0x000e220008000800 */
[----:B------:R-:W-:Y:S02]  /*3efd0*/  SHF.R.S32.HI R23, RZ, 0x1f, R22 ;  /* 0x0000001fff177819 */ /* 0x000fe40000011416 */
[C---:B------:R-:W-:Y:S02]  /*3efe0*/  PRMT R18, R19.reuse, 0x7771, RZ ;  /* 0x0000777113127816 */ /* 0x040fe400000000ff */
[----:B------:R-:W-:Y:S01]  /*3eff0*/  PRMT R29, R19, 0x7772, RZ ;  /* 0x00007772131d7816 */ /* 0x000fe200000000ff */
[----:B------:R-:W-:-:S02]  /*3f000*/  IMAD.X R17, R23, 0x1, R3, P6 ;  /* 0x0000000117117824 */ /* 0x000fc400030e0603 */
[----:B------:R3:W-:Y:S01]  /*3f010*/  @P4 STG.E.U8 desc[UR42][R20.64], R18 ;  /* 0x0000001214004986 */ /* 0x0007e2000c10112a */
[----:B--2---:R-:W-:Y:S01]  /*3f020*/  ISETP.LT.AND P4, PT, R15, UR6, !P0 ;  /* 0x000000060f007c0c */ /* 0x004fe2000c781270 */
[----:B------:R-:W2:Y:S02]  /*3f030*/  LDCU UR6, c[0x0][0x39c] ;  /* 0x00007380ff0677ac */ /* 0x000ea40008000800 */
[----:B------:R4:W-:Y:S01]  /*3f040*/  @P5 STG.E.U8 desc[UR42][R16.64], R29 ;  /* 0x0000001d10005986 */ /* 0x0009e2000c10112a */
[----:B---3--:R-:W-:Y:S01]  /*3f050*/  IADD3 R20, P0, PT, R22, R2, RZ ;  /* 0x0000000216147210 */ /* 0x008fe20007f1e0ff */
[----:B----4-:R-:W-:-:S04]  /*3f060*/  VIADD R17, R27, 0x12 ;  /* 0x000000121b117836 */ /* 0x010fc80000000000 */
[----:B------:R-:W-:Y:S01]  /*3f070*/  IMAD.X R21, R23, 0x1, R28, P0 ;  /* 0x0000000117157824 */ /* 0x000fe200000e061c */
[----:B0-----:R-:W-:Y:S01]  /*3f080*/  ISETP.GE.AND P0, PT, R17, UR4, PT ;  /* 0x0000000411007c0c */ /* 0x001fe2000bf06270 */
[----:B------:R-:W0:Y:S01]  /*3f090*/  LDCU UR4, c[0x0][0x39c] ;  /* 0x00007380ff0477ac */ /* 0x000e220008000800 */
[----:B------:R-:W-:Y:S01]  /*3f0a0*/  VIADD R18, R22, UR22 ;  /* 0x0000001616127c36 */ /* 0x000fe20008000000 */
[----:B------:R-:W-:Y:S02]  /*3f0b0*/  ISETP.LT.AND P5, PT, R11, UR10, !P3 ;  /* 0x0000000a0b007c0c */ /* 0x000fe4000dfa1270 */
[----:B------:R-:W-:Y:S01]  /*3f0c0*/  PRMT R23, R19, 0x7773, RZ ;  /* 0x0000777313177816 */ /* 0x000fe200000000ff */
[----:B------:R-:W-:Y:S01]  /*3f0d0*/  VIADD R29, R27, 0x13 ;  /* 0x000000131b1d7836 */ /* 0x000fe20000000000 */
[----:B------:R-:W-:Y:S01]  /*3f0e0*/  SHF.R.S32.HI R22, RZ, 0x1f, R18 ;  /* 0x0000001fff167819 */ /* 0x000fe20000011412 */
[----:B------:R-:W3:Y:S01]  /*3f0f0*/  LDCU UR10, c[0x0][0x398] ;  /* 0x00007300ff0a77ac */ /* 0x000ee20008000800 */
[----:B------:R-:W-:Y:S01]  /*3f100*/  IADD3 R16, P6, PT, R18, R0, RZ ;  /* 0x0000000012107210 */ /* 0x000fe20007fde0ff */
[----:B------:R4:W-:Y:S01]  /*3f110*/  @P4 STG.E.U8 desc[UR42][R20.64], R23 ;  /* 0x0000001714004986 */ /* 0x0009e2000c10112a */
[----:B-1----:R-:W-:Y:S01]  /*3f120*/  ISETP.LT.AND P4, PT, R15, UR8, !P3 ;  /* 0x000000080f007c0c */ /* 0x002fe2000df81270 */
[----:B------:R-:W1:Y:S02]  /*3f130*/  LDCU UR8, c[0x0][0x398] ;  /* 0x00007300ff0877ac */ /* 0x000e640008000800 */
[----:B------:R-:W-:-:S02]  /*3f140*/  IMAD.X R17, R22, 0x1, R3, P6 ;  /* 0x0000000116117824 */ /* 0x000fc400030e0603 */
[C---:B----4-:R-:W-:Y:S01]  /*3f150*/  VIADD R20, R18.reuse, UR22 ;  /* 0x0000001612147c36 */ /* 0x050fe20008000000 */
[----:B------:R-:W-:Y:S02]  /*3f160*/  IADD3 R18, P3, PT, R18, R2, RZ ;  /* 0x0000000212127210 */ /* 0x000fe40007f7e0ff */
[----:B------:R-:W-:-:S05]  /*3f170*/  PRMT R19, R13, 0x7770, RZ ;  /* 0x000077700d137816 */ /* 0x000fca00000000ff */
[----:B------:R4:W-:Y:S02]  /*3f180*/  @P5 STG.E.U8 desc[UR42][R16.64], R19 ;  /* 0x0000001310005986 */ /* 0x0009e4000c10112a */
[----:B----4-:R-:W-:Y:S01]  /*3f190*/  IMAD.X R19, R22, 0x1, R28, P3 ;  /* 0x0000000116137824 */ /* 0x010fe200018e061c */
[----:B0-----:R-:W-:Y:S01]  /*3f1a0*/  ISETP.GE.AND P3, PT, R29, UR4, PT ;  /* 0x000000041d007c0c */ /* 0x001fe2000bf66270 */
[----:B------:R-:W0:Y:S01]  /*3f1b0*/  LDCU UR4, c[0x0][0x39c] ;  /* 0x00007380ff0477ac */ /* 0x000e220008000800 */
[----:B------:R-:W4:Y:S01]  /*3f1c0*/  LDL.LU R29, [R1+0x24] ;  /* 0x00002400011d7983 */ /* 0x000f220000300800 */
[----:B------:R-:W-:Y:S02]  /*3f1d0*/  ISETP.LT.AND P5, PT, R11, UR12, !P2 ;  /* 0x0000000c0b007c0c */ /* 0x000fe4000d7a1270 */
[----:B------:R-:W-:Y:S01]  /*3f1e0*/  SHF.R.S32.HI R21, RZ, 0x1f, R20 ;  /* 0x0000001fff157819 */ /* 0x000fe20000011414 */
[----:B------:R-:W0:Y:S01]  /*3f1f0*/  LDCU UR12, c[0x0][0x398] ;  /* 0x00007300ff0c77ac */ /* 0x000e220008000800 */
[----:B------:R-:W-:-:S02]  /*3f200*/  IADD3 R16, P6, PT, R20, R0, RZ ;  /* 0x0000000014107210 */ /* 0x000fc40007fde0ff */
[C---:B------:R-:W-:Y:S02]  /*3f210*/  PRMT R22, R13.reuse, 0x7771, RZ ;  /* 0x000077710d167816 */ /* 0x040fe400000000ff */
[----:B------:R-:W-:Y:S01]  /*3f220*/  PRMT R23, R13, 0x7772, RZ ;  /* 0x000077720d177816 */ /* 0x000fe200000000ff */
[----:B------:R-:W-:Y:S02]  /*3f230*/  IMAD.X R17, R21, 0x1, R3, P6 ;  /* 0x0000000115117824 */ /* 0x000fe400030e0603 */
[----:B------:R-:W-:Y:S01]  /*3f240*/  @P4 STG.E.U8 desc[UR42][R18.64], R22 ;  /* 0x0000001612004986 */ /* 0x000fe2000c10112a */
[----:B---3--:R-:W-:Y:S01]  /*3f250*/  ISETP.LT.AND P4, PT, R15, UR10, !P2 ;  /* 0x0000000a0f007c0c */ /* 0x008fe2000d781270 */
[----:B------:R-:W3:Y:S02]  /*3f260*/  LDCU UR10, c[0x0][0x398] ;  /* 0x00007300ff0a77ac */ /* 0x000ee40008000800 */
[----:B------:R0:W-:Y:S01]  /*3f270*/  @P5 STG.E.U8 desc[UR42][R16.64], R23 ;  /* 0x0000001710005986 */ /* 0x0001e2000c10112a */
[----:B-1----:R-:W-:Y:S01]  /*3f280*/  ISETP.LT.AND P5, PT, R11, UR8, !P0 ;  /* 0x000000080b007c0c */ /* 0x002fe2000c7a1270 */
[----:B------:R-:W1:Y:S01]  /*3f290*/  LDCU UR8, c[0x0][0x398] ;  /* 0x00007300ff0877ac */ /* 0x000e620008000800 */
[C---:B0-----:R-:W-:Y:S01]  /*3f2a0*/  IADD3 R16, P2, PT, R20.reuse, R2, RZ ;  /* 0x0000000214107210 */ /* 0x041fe20007f5e0ff */
[----:B------:R-:W-:-:S02]  /*3f2b0*/  VIADD R20, R20, UR22 ;  /* 0x0000001614147c36 */ /* 0x000fc40008000000 */
[----:B------:R-:W-:Y:S02]  /*3f2c0*/  VIADD R19, R27, 0x14 ;  /* 0x000000141b137836 */ /* 0x000fe40000000000 */
[----:B------:R-:W-:Y:S01]  /*3f2d0*/  IMAD.X R17, R21, 0x1, R28, P2 ;  /* 0x0000000115117824 */ /* 0x000fe200010e061c */
[----:B------:R-:W-:Y:S02]  /*3f2e0*/  SHF.R.S32.HI R21, RZ, 0x1f, R20 ;  /* 0x0000001fff157819 */ /* 0x000fe40000011414 */
[C---:B------:R-:W-:Y:S02]  /*3f2f0*/  IADD3 R18, P6, PT, R20.reuse, R0, RZ ;  /* 0x0000000014127210 */ /* 0x040fe40007fde0ff */
[----:B------:R-:W-:Y:S02]  /*3f300*/  PRMT R22, R13, 0x7773, RZ ;  /* 0x000077730d167816 */ /* 0x000fe400000000ff */
[----:B--2---:R-:W-:Y:S01]  /*3f310*/  ISETP.GE.AND P2, PT, R19, UR6, PT ;  /* 0x0000000613007c0c */ /* 0x004fe2000bf46270 */
[----:B------:R-:W-:Y:S01]  /*3f320*/  IMAD.X R19, R21, 0x1, R3, P6 ;  /* 0x0000000115137824 */ /* 0x000fe200030e0603 */
[----:B------:R-:W0:Y:S01]  /*3f330*/  LDCU UR6, c[0x0][0x398] ;  /* 0x00007300ff0677ac */ /* 0x000e220008000800 */
[----:B------:R2:W-:Y:S01]  /*3f340*/  @P4 STG.E.U8 desc[UR42][R16.64], R22 ;  /* 0x0000001610004986 */ /* 0x0005e2000c10112a */
[----:B------:R-:W-:Y:S01]  /*3f350*/  ISETP.LT.AND P4, PT, R15, UR12, !P0 ;  /* 0x0000000c0f007c0c */ /* 0x000fe2000c781270 */
[----:B------:R-:W0:Y:S02]  /*3f360*/  LDCU UR12, c[0x0][0x398] ;  /* 0x00007300ff0c77ac */ /* 0x000e240008000800 */
[----:B------:R-:W3:Y:S01]  /*3f370*/  LDL.LU R13, [R1+0x147c] ;  /* 0x00147c00010d7983 */ /* 0x000ee20000300800 */
[C---:B--2---:R-:W-:Y:S01]  /*3f380*/  IADD3 R16, P0, PT, R20.reuse, R2, RZ ;  /* 0x0000000214107210 */ /* 0x044fe20007f1e0ff */
[----:B------:R-:W-:-:S04]  /*3f390*/  VIADD R20, R20, UR22 ;  /* 0x0000001614147c36 */ /* 0x000fc80008000000 */
[----:B------:R-:W-:Y:S01]  /*3f3a0*/  IMAD.X R17, R21, 0x1, R28, P0 ;  /* 0x0000000115117824 */ /* 0x000fe200000e061c */
[----:B------:R-:W-:Y:S02]  /*3f3b0*/  SHF.R.S32.HI R22, RZ, 0x1f, R20 ;  /* 0x0000001fff167819 */ /* 0x000fe40000011414 */
[----:B----4-:R-:W-:-:S05]  /*3f3c0*/  PRMT R23, R29, 0x7770, RZ ;  /* 0x000077701d177816 */ /* 0x010fca00000000ff */
[----:B------:R2:W-:Y:S01]  /*3f3d0*/  @P5 STG.E.U8 desc[UR42][R18.64], R23 ;  /* 0x0000001712005986 */ /* 0x0005e2000c10112a */
[----:B-1----:R-:W-:Y:S01]  /*3f3e0*/  ISETP.LT.AND P5, PT, R11, UR8, !P3 ;  /* 0x000000080b007c0c */ /* 0x002fe2000dfa1270 */
[----:B------:R-:W1:Y:S01]  /*3f3f0*/  LDCU UR8, c[0x0][0x398] ;  /* 0x00007300ff0877ac */ /* 0x000e620008000800 */
[----:B--2---:R-:W-:Y:S01]  /*3f400*/  VIADD R19, R27, 0x15 ;  /* 0x000000151b137836 */ /* 0x004fe20000000000 */
[----:B------:R-:W-:-:S04]  /*3f410*/  IADD3 R18, P6, PT, R20, R0, RZ ;  /* 0x0000000014127210 */ /* 0x000fc80007fde0ff */
[----:B------:R-:W-:Y:S01]  /*3f420*/  ISETP.GE.AND P0, PT, R19, UR4, PT ;  /* 0x0000000413007c0c */ /* 0x000fe2000bf06270 */
[----:B------:R-:W2:Y:S01]  /*3f430*/  LDCU UR4, c[0x0][0x39c] ;  /* 0x00007380ff0477ac */ /* 0x000ea20008000800 */
[C---:B------:R-:W-:Y:S01]  /*3f440*/  PRMT R21, R29.reuse, 0x7771, RZ ;  /* 0x000077711d157816 */ /* 0x040fe200000000ff */
[----:B------:R-:W-:Y:S01]  /*3f450*/  IMAD.X R19, R22, 0x1, R3, P6 ;  /* 0x0000000116137824 */ /* 0x000fe200030e0603 */
[----:B------:R-:W-:-:S03]  /*3f460*/  PRMT R23, R29, 0x7772, RZ ;  /* 0x000077721d177816 */ /* 0x000fc600000000ff */
[----:B------:R4:W-:Y:S01]  /*3f470*/  @P4 STG.E.U8 desc[UR42][R16.64], R21 ;  /* 0x0000001510004986 */ /* 0x0009e2000c10112a */
[----:B0-----:R-:W-:Y:S01]  /*3f480*/  ISETP.LT.AND P4, PT, R15, UR6, !P3 ;  /* 0x000000060f007c0c */ /* 0x001fe2000df81270 */
[----:B------:R-:W0:Y:S02]  /*3f490*/  LDCU UR6, c[0x0][0x39c] ;  /* 0x00007380ff0677ac */ /* 0x000e240008000800 */
[----:B------:R1:W-:Y:S01]  /*3f4a0*/  @P5 STG.E.U8 desc[UR42][R18.64], R23 ;  /* 0x0000001712005986 */ /* 0x0003e2000c10112a */
[----:B----4-:R-:W-:Y:S01]  /*3f4b0*/  IADD3 R16, P3, PT, R20, R2, RZ ;  /* 0x0000000214107210 */ /* 0x010fe20007f7e0ff */
[----:B-1----:R-:W-:-:S04]  /*3f4c0*/  VIADD R19, R27, 0x16 ;  /* 0x000000161b137836 */ /* 0x002fc80000000000 */
[----:B------:R-:W-:Y:S01]  /*3f4d0*/  IMAD.X R17, R22, 0x1, R28, P3 ;  /* 0x0000000116117824 */ /* 0x000fe200018e061c */
[----:B--2---:R-:W-:Y:S01]  /*3f4e0*/  ISETP.GE.AND P3, PT, R19, UR4, PT ;  /* 0x0000000413007c0c */ /* 0x004fe2000bf66270 */
[----:B------:R-:W1:Y:S01]  /*3f4f0*/  LDCU UR4, c[0x0][0x39c] ;  /* 0x00007380ff0477ac */ /* 0x000e620008000800 */
[----:B------:R-:W-:Y:S01]  /*3f500*/  VIADD R21, R20, UR22 ;  /* 0x0000001614157c36 */ /* 0x000fe20008000000 */
[----:B------:R-:W-:Y:S02]  /*3f510*/  PRMT R20, R29, 0x7773, RZ ;  /* 0x000077731d147816 */ /* 0x000fe400000000ff */
[----:B---3--:R-:W-:Y:S01]  /*3f520*/  ISETP.LT.AND P5, PT, R11, UR10, !P2 ;  /* 0x0000000a0b007c0c */ /* 0x008fe2000d7a1270 */
[----:B------:R-:W-:Y:S01]  /*3f530*/  VIADD R29, R27, 0x17 ;  /* 0x000000171b1d7836 */ /* 0x000fe20000000000 */
[----:B------:R-:W-:Y:S01]  /*3f540*/  SHF.R.S32.HI R23, RZ, 0x1f, R21 ;  /* 0x0000001fff177819 */ /* 0x000fe20000011415 */
[----:B------:R2:W-:Y:S01]  /*3f550*/  @P4 STG.E.U8 desc[UR42][R16.64], R20 ;  /* 0x0000001410004986 */ /* 0x0005e2000c10112a */
[----:B------:R-:W-:Y:S01]  /*3f560*/  ISETP.LT.AND P4, PT, R15, UR8, !P2 ;  /* 0x000000080f007c0c */ /* 0x000fe2000d781270 */
[----:B------:R-:W3:Y:S01]  /*3f570*/  LDCU UR10, c[0x0][0x398] ;  /* 0x00007300ff0a77ac */ /* 0x000ee20008000800 */
[----:B------:R-:W-:-:S02]  /*3f580*/  IADD3 R18, P6, PT, R21, R0, RZ ;  /* 0x0000000015127210 */ /* 0x000fc40007fde0ff */
[----:B------:R-:W-:Y:S01]  /*3f590*/  PRMT R22, R14, 0x7770, RZ ;  /* 0x000077700e167816 */ /* 0x000fe200000000ff */
[----:B------:R-:W4:Y:S01]  /*3f5a0*/  LDCU UR8, c[0x0][0x398] ;  /* 0x00007300ff0877ac */ /* 0x000f220008000800 */
[----:B--2---:R-:W-:-:S05]  /*3f5b0*/  IADD3 R16, P2, PT, R21, R2, RZ ;  /* 0x0000000215107210 */ /* 0x004fca0007f5e0ff */
[----:B------:R-:W-:Y:S01]  /*3f5c0*/  IMAD.X R17, R23, 0x1, R28, P2 ;  /* 0x0000000117117824 */ /* 0x000fe200010e061c */
[----:B-1----:R-:W-:Y:S01]  /*3f5d0*/  ISETP.GE.AND P2, PT, R29, UR4, PT ;  /* 0x000000041d007c0c */ /* 0x002fe2000bf46270 */
[----:B------:R-:W-:Y:S01]  /*3f5e0*/  IMAD.X R19, R23, 0x1, R3, P6 ;  /* 0x0000000117137824 */ /* 0x000fe200030e0603 */
[----:B------:R-:W2:Y:S01]  /*3f5f0*/  LDL.LU R29, [R1+0x2c] ;  /* 0x00002c00011d7983 */ /* 0x000ea20000300800 */
[----:B------:R-:W-:Y:S01]  /*3f600*/  VIADD R20, R21, UR22 ;  /* 0x0000001615147c36 */ /* 0x000fe20008000000 */
[----:B------:R-:W1:Y:S02]  /*3f610*/  LDCU UR4, c[0x0][0x39c] ;  /* 0x00007380ff0477ac */ /* 0x000e640008000800 */
[----:B------:R0:W-:Y:S01]  /*3f620*/  @P5 STG.E.U8 desc[UR42][R18.64], R22 ;  /* 0x0000001612005986 */ /* 0x0001e2000c10112a */
[C---:B------:R-:W-:Y:S02]  /*3f630*/  PRMT R23, R14.reuse, 0x7772, RZ ;  /* 0x000077720e177816 */ /* 0x040fe400000000ff */
[----:B0-----:R-:W-:-:S05]  /*3f640*/  PRMT R22, R14, 0x7771, RZ ;  /* 0x000077710e167816 */ /* 0x001fca00000000ff */
[----:B------:R0:W-:Y:S02]  /*3f650*/  @P4 STG.E.U8 desc[UR42][R16.64], R22 ;  /* 0x0000001610004986 */ /* 0x0001e4000c10112a */
[----:B0-----:R-:W-:Y:S02]  /*3f660*/  PRMT R22, R14, 0x7773, RZ ;  /* 0x000077730e167816 */ /* 0x001fe400000000ff */
[----:B------:R-:W2:Y:S01]  /*3f670*/  LDL.LU R14, [R1+0x1478] ;  /* 0x00147800010e7983 */ /* 0x000ea20000300800 */
[----:B------:R-:W-:Y:S01]  /*3f680*/  ISETP.LT.AND P5, PT, R11, UR12, !P0 ;  /* 0x0000000c0b007c0c */ /* 0x000fe2000c7a1270 */
[----:B------:R-:W0:Y:S01]  /*3f690*/  LDCU UR12, c[0x0][0x398] ;  /* 0x00007300ff0c77ac */ /* 0x000e220008000800 */
[----:B------:R-:W-:Y:S02]  /*3f6a0*/  SHF.R.S32.HI R21, RZ, 0x1f, R20 ;  /* 0x0000001fff157819 */ /* 0x000fe40000011414 */
[----:B------:R-:W-:-:S05]  /*3f6b0*/  IADD3 R18, P6, PT, R20, R0, RZ ;  /* 0x0000000014127210 */ /* 0x000fca0007fde0ff */
[----:B------:R-:W-:Y:S01]  /*3f6c0*/  IMAD.X R19, R21, 0x1, R3, P6 ;  /* 0x0000000115137824 */ /* 0x000fe200030e0603 */
[----:B---3--:R-:W-:Y:S01]  /*3f6d0*/  ISETP.LT.AND P4, PT, R15, UR10, !P0 ;  /* 0x0000000a0f007c0c */ /* 0x008fe2000c781270 */
[----:B------:R-:W3:Y:S01]  /*3f6e0*/  LDCU UR10, c[0x0][0x398] ;  /* 0x00007300ff0a77ac */ /* 0x000ee20008000800 */
[C---:B------:R-:W-:Y:S01]  /*3f6f0*/  IADD3 R16, P0, PT, R20.reuse, R2, RZ ;  /* 0x0000000214107210 */ /* 0x040fe20007f1e0ff */
[----:B------:R-:W-:Y:S01]  /*3f700*/  VIADD R20, R20, UR22 ;  /* 0x0000001614147c36 */ /* 0x000fe20008000000 */
[----:B------:R0:W-:Y:S01]  /*3f710*/  @P5 STG.E.U8 desc[UR42][R18.64], R23 ;  /* 0x0000001712005986 */ /* 0x0001e2000c10112a */
[----:B----4-:R-:W-:Y:S01]  /*3f720*/  ISETP.LT.AND P5, PT, R11, UR8, !P3 ;  /* 0x000000080b007c0c */ /* 0x010fe2000dfa1270 */
[----:B------:R-:W4:Y:S01]  /*3f730*/  LDCU UR8, c[0x0][0x398] ;  /* 0x00007300ff0877ac */ /* 0x000f220008000800 */
[----:B------:R-:W-:Y:S01]  /*3f740*/  IMAD.X R17, R21, 0x1, R28, P0 ;  /* 0x0000000115117824 */ /* 0x000fe200000e061c */
[----:B------:R-:W-:Y:S01]  /*3f750*/  SHF.R.S32.HI R21, RZ, 0x1f, R20 ;  /* 0x0000001fff157819 */ /* 0x000fe20000011414 */
[----:B0-----:R-:W-:Y:S01]  /*3f760*/  VIADD R19, R27, 0x18 ;  /* 0x000000181b137836 */ /* 0x001fe20000000000 */
[----:B------:R-:W-:-:S04]  /*3f770*/  IADD3 R18, P6, PT, R20, R0, RZ ;  /* 0x0000000014127210 */ /* 0x000fc80007fde0ff */
[----:B------:R-:W-:Y:S01]  /*3f780*/  ISETP.GE.AND P0, PT, R19, UR6, PT ;  /* 0x0000000613007c0c */ /* 0x000fe2000bf06270 */
[----:B------:R-:W-:Y:S01]  /*3f790*/  IMAD.X R19, R21, 0x1, R3, P6 ;  /* 0x0000000115137824 */ /* 0x000fe200030e0603 */
[----:B------:R-:W0:Y:S01]  /*3f7a0*/  LDCU UR6, c[0x0][0x398] ;  /* 0x00007300ff0677ac */ /* 0x000e220008000800 */
[----:B------:R1:W-:Y:S01]  /*3f7b0*/  @P4 STG.E.U8 desc[UR42][R16.64], R22 ;  /* 0x0000001610004986 */ /* 0x0003e2000c10112a */
[----:B------:R-:W-:Y:S01]  /*3f7c0*/  ISETP.LT.AND P4, PT, R15, UR12, !P3 ;  /* 0x0000000c0f007c0c */ /* 0x000fe2000df81270 */
[----:B------:R-:W0:Y:S01]  /*3f7d0*/  LDCU UR12, c[0x0][0x398] ;  /* 0x00007300ff0c77ac */ /* 0x000e220008000800 */
[C---:B-1----:R-:W-:Y:S01]  /*3f7e0*/  IADD3 R16, P3, PT, R20.reuse, R2, RZ ;  /* 0x0000000214107210 */ /* 0x042fe20007f7e0ff */
[----:B------:R-:W-:-:S04]  /*3f7f0*/  VIADD R20, R20, UR22 ;  /* 0x0000001614147c36 */ /* 0x000fc80008000000 */
[----:B------:R-:W-:Y:S01]  /*3f800*/  IMAD.X R17, R21, 0x1, R28, P3 ;  /* 0x0000000115117824 */ /* 0x000fe200018e061c */
[----:B------:R-:W-:Y:S02]  /*3f810*/  SHF.R.S32.HI R21, RZ, 0x1f, R20 ;  /* 0x0000001fff157819 */ /* 0x000fe40000011414 */
[----:B--2---:R-:W-:-:S05]  /*3f820*/  PRMT R23, R29, 0x7770, RZ ;  /* 0x000077701d177816 */ /* 0x004fca00000000ff */
[----:B------:R1:W-:Y:S01]  /*3f830*/  @P5 STG.E.U8 desc[UR42][R18.64], R23 ;  /* 0x0000001712005986 */ /* 0x0003e2000c10112a */
[----:B----4-:R-:W-:Y:S01]  /*3f840*/  ISETP.LT.AND P5, PT, R11, UR8, !P2 ;  /* 0x000000080b007c0c */ /* 0x010fe2000d7a1270 */
[----:B------:R-:W2:Y:S01]  /*3f850*/  LDCU UR8, c[0x0][0x398] ;  /* 0x00007300ff0877ac */ /* 0x000ea20008000800 */
[----:B------:R-:W-:Y:S01]  /*3f860*/  PRMT R22, R29, 0x7771, RZ ;  /* 0x000077711d167816 */ /* 0x000fe200000000ff */
[----:B-1----:R-:W-:Y:S01]  /*3f870*/  VIADD R19, R27, 0x19 ;  /* 0x000000191b137836 */ /* 0x002fe20000000000 */
[----:B------:R-:W-:-:S04]  /*3f880*/  IADD3 R18, P6, PT, R20, R0, RZ ;  /* 0x0000000014127210 */ /* 0x000fc80007fde0ff */
[----:B------:R-:W-:Y:S01]  /*3f890*/  ISETP.GE.AND P3, PT, R19, UR4, PT ;  /* 0x0000000413007c0c */ /* 0x000fe2000bf66270 */
[----:B------:R-:W1:Y:S01]  /*3f8a0*/  LDCU UR4, c[0x0][0x39c] ;  /* 0x00007380ff0477ac */ /* 0x000e620008000800 */
[----:B------:R-:W-:Y:S01]  /*3f8b0*/  IMAD.X R19, R21, 0x1, R3, P6 ;  /* 0x0000000115137824 */ /* 0x000fe200030e0603 */
[----:B------:R-:W-:Y:S01]  /*3f8c0*/  PRMT R23, R29, 0x7772, RZ ;  /* 0x000077721d177816 */ /* 0x000fe200000000ff */
[----:B------:R4:W-:Y:S01]  /*3f8d0*/  @P4 STG.E.U8 desc[UR42][R16.64], R22 ;  /* 0x0000001610004986 */ /* 0x0009e2000c10112a */
[----:B0-----:R-:W-:Y:S01]  /*3f8e0*/  ISETP.LT.AND P4, PT, R15, UR6, !P2 ;  /* 0x000000060f007c0c */ /* 0x001fe2000d781270 */
[----:B------:R-:W0:Y:S02]  /*3f8f0*/  LDCU UR6, c[0x0][0x39c] ;  /* 0x00007380ff0677ac */ /* 0x000e240008000800 */
[----:B------:R1:W-:Y:S01]  /*3f900*/  @P5 STG.E.U8 desc[UR42][R18.64], R23 ;  /* 0x0000001712005986 */ /* 0x0003e2000c10112a */
[----:B---3--:R-:W-:Y:S01]  /*3f910*/  ISETP.LT.AND P5, PT, R11, UR10, !P0 ;  /* 0x0000000a0b007c0c */ /* 0x008fe2000c7a1270 */
[----:B------:R-:W3:Y:S01]  /*3f920*/  LDCU UR10, c[0x0][0x398] ;  /* 0x00007300ff0a77ac */ /* 0x000ee20008000800 */
[C---:B----4-:R-:W-:Y:S01]  /*3f930*/  IADD3 R16, P2, PT, R20.reuse, R2, RZ ;  /* 0x0000000214107210 */ /* 0x050fe20007f5e0ff */
[----:B------:R-:W-:-:S02]  /*3f940*/  VIADD R22, R20, UR22 ;  /* 0x0000001614167c36 */ /* 0x000fc40008000000 */
[----:B-1----:R-:W-:Y:S02]  /*3f950*/  VIADD R19, R27, 0x1a ;  /* 0x0000001a1b137836 */ /* 0x002fe40000000000 */
[----:B------:R-:W-:Y:S01]  /*3f960*/  IMAD.X R17, R21, 0x1, R28, P2 ;  /* 0x0000000115117824 */ /* 0x000fe200010e061c */
[----:B------:R-:W-:Y:S02]  /*3f970*/  SHF.R.S32.HI R20, RZ, 0x1f, R22 ;  /* 0x0000001fff147819 */ /* 0x000fe40000011416 */
[----:B------:R-:W-:Y:S02]  /*3f980*/  IADD3 R18, P6, PT, R22, R0, RZ ;  /* 0x0000000016127210 */ /* 0x000fe40007fde0ff */
[----:B------:R-:W-:Y:S02]  /*3f990*/  PRMT R21, R29, 0x7773, RZ ;  /* 0x000077731d157816 */ /* 0x000fe400000000ff */
[----:B------:R-:W-:Y:S01]  /*3f9a0*/  ISETP.GE.AND P2, PT, R19, UR4, PT ;  /* 0x0000000413007c0c */ /* 0x000fe2000bf46270 */
[----:B------:R-:W-:Y:S01]  /*3f9b0*/  IMAD.X R19, R20, 0x1, R3, P6 ;  /* 0x0000000114137824 */ /* 0x000fe200030e0603 */
[----:B------:R-:W-:Y:S01]  /*3f9c0*/  PRMT R23, R12, 0x7770, RZ ;  /* 0x000077700c177816 */ /* 0x000fe200000000ff */
[----:B------:R1:W-:Y:S01]  /*3f9d0*/  @P4 STG.E.U8 desc[UR42][R16.64], R21 ;  /* 0x0000001510004986 */ /* 0x0003e2000c10112a */
[----:B--2---:R-:W-:Y:S01]  /*3f9e0*/  ISETP.LT.AND P4, PT, R15, UR8, !P0 ;  /* 0x000000080f007c0c */ /* 0x004fe2000c781270 */
[----:B------:R-:W2:Y:S01]  /*3f9f0*/  LDCU UR4, c[0x0][0x39c] ;  /* 0x00007380ff0477ac */ /* 0x000ea20008000800 */
[----:B------:R-:W4:Y:S01]  /*3fa00*/  LDCU UR8, c[0x0][0x398] ;  /* 0x00007300ff0877ac */ /* 0x000f220008000800 */
[----:B------:R0:W-:Y:S01]  /*3fa10*/  @P5 STG.E.U8 desc[UR42][R18.64], R23 ;  /* 0x0000001712005986 */ /* 0x0001e2000c10112a */
[----:B------:R-:W-:-:S02]  /*3fa20*/  ISETP.LT.AND P5, PT, R11, UR12, !P3 ;  /* 0x0000000c0b007c0c */ /* 0x000fc4000dfa1270 */
[----:B------:R-:W-:Y:S01]  /*3fa30*/  PRMT R29, R12, 0x7772, RZ ;  /* 0x000077720c1d7816 */ /* 0x000fe200000000ff */
[----:B------:R-:W2:Y:S01]  /*3fa40*/  LDCU UR12, c[0x0][0x398] ;  /* 0x00007300ff0c77ac */ /* 0x000ea20008000800 */
[C---:B-1----:R-:W-:Y:S01]  /*3fa50*/  VIADD R21, R22.reuse, UR22 ;  /* 0x0000001616157c36 */ /* 0x042fe20008000000 */
[----:B------:R-:W-:-:S04]  /*3fa60*/  IADD3 R16, P0, PT, R22, R2, RZ ;  /* 0x0000000216107210 */ /* 0x000fc80007f1e0ff */
[----:B------:R-:W-:Y:S01]  /*3fa70*/  SHF.R.S32.HI R22, RZ, 0x1f, R21 ;  /* 0x0000001fff167819 */ /* 0x000fe20000011415 */
[----:B------:R-:W-:Y:S01]  /*3fa80*/  IMAD.X R17, R20, 0x1, R28, P0 ;  /* 0x0000000114117824 */ /* 0x000fe200000e061c */
[----:B0-----:R-:W-:Y:S02]  /*3fa90*/  IADD3 R18, P6, PT, R21, R0, RZ ;  /* 0x0000000015127210 */ /* 0x001fe40007fde0ff */
[----:B------:R-:W-:Y:S01]  /*3faa0*/  PRMT R20, R12, 0x7771, RZ ;  /* 0x000077710c147816 */ /* 0x000fe200000000ff */
[----:B------:R-:W-:Y:S02]  /*3fab0*/  VIADD R23, R27, 0x1b ;  /* 0x0000001b1b177836 */ /* 0x000fe40000000000 */
[----:B------:R-:W-:Y:S02]  /*3fac0*/  IMAD.X R19, R22, 0x1, R3, P6 ;  /* 0x0000000116137824 */ /* 0x000fe400030e0603 */
[----:B------:R0:W-:Y:S01]  /*3fad0*/  @P4 STG.E.U8 desc[UR42][R16.64], R20 ;  /* 0x0000001410004986 */ /* 0x0001e2000c10112a */
[----:B---3--:R-:W-:Y:S01]  /*3fae0*/  ISETP.LT.AND P4, PT, R15, UR10, !P3 ;  /* 0x0000000a0f007c0c */ /* 0x008fe2000df81270 */
[----:B------:R-:W1:Y:S01]  /*3faf0*/  LDCU UR10, c[0x0][0x398] ;  /* 0x00007300ff0a77ac */ /* 0x000e620008000800 */
[----:B--2---:R-:W-:Y:S01]  /*3fb00*/  ISETP.GE.AND P0, PT, R23, UR4, PT ;  /* 0x0000000417007c0c */ /* 0x004fe2000bf06270 */
[----:B------:R2:W-:Y:S01]  /*3fb10*/  @P5 STG.E.U8 desc[UR42][R18.64], R29 ;  /* 0x0000001d12005986 */ /* 0x0005e2000c10112a */
[----:B----4-:R-:W-:Y:S01]  /*3fb20*/  ISETP.LT.AND P5, PT, R11, UR8, !P2 ;  /* 0x000000080b007c0c */ /* 0x010fe2000d7a1270 */
[----:B------:R-:W3:Y:S01]  /*3fb30*/  LDCU UR8, c[0x0][0x398] ;  /* 0x00007300ff0877ac */ /* 0x000ee20008000800 */
[----:B------:R-:W4:Y:S01]  /*3fb40*/  LDCU UR4, c[0x0][0x39c] ;  /* 0x00007380ff0477ac */ /* 0x000f220008000800 */
[C---:B0-----:R-:W-:Y:S01]  /*3fb50*/  IADD3 R16, P3, PT, R21.reuse, R2, RZ ;  /* 0x0000000215107210 */ /* 0x041fe20007f7e0ff */
[----:B------:R-:W-:-:S02]  /*3fb60*/  VIADD R21, R21, UR22 ;  /* 0x0000001615157c36 */ /* 0x000fc40008000000 */
[----:B--2---:R-:W-:-:S03]  /*3fb70*/  VIADD R19, R27, 0x1c ;  /* 0x0000001c1b137836 */ /* 0x004fc60000000000 */
[----:B------:R-:W-:Y:S02]  /*3fb80*/  SHF.R.S32.HI R20, RZ, 0x1f, R21 ;  /* 0x0000001fff147819 */ /* 0x000fe40000011415 */
[----:B------:R-:W-:Y:S01]  /*3fb90*/  IADD3 R18, P6, PT, R21, R0, RZ ;  /* 0x0000000015127210 */ /* 0x000fe20007fde0ff */
[----:B------:R-:W-:Y:S01]  /*3fba0*/  IMAD.X R17, R22, 0x1, R28, P3 ;  /* 0x0000000116117824 */ /* 0x000fe200018e061c */
[----:B------:R-:W-:Y:S02]  /*3fbb0*/  PRMT R12, R12, 0x7773, RZ ;  /* 0x000077730c0c7816 */ /* 0x000fe400000000ff */
[----:B------:R-:W-:Y:S01]  /*3fbc0*/  ISETP.GE.AND P3, PT, R19, UR6, PT ;  /* 0x0000000613007c0c */ /* 0x000fe2000bf66270 */
[----:B------:R-:W-:Y:S01]  /*3fbd0*/  IMAD.X R19, R20, 0x1, R3, P6 ;  /* 0x0000000114137824 */ /* 0x000fe200030e0603 */
[----:B------:R-:W-:Y:S01]  /*3fbe0*/  PRMT R22, R13, 0x7770, RZ ;  /* 0x000077700d167816 */ /* 0x000fe200000000ff */
[----:B------:R0:W-:Y:S01]  /*3fbf0*/  @P4 STG.E.U8 desc[UR42][R16.64], R12 ;  /* 0x0000000c10004986 */ /* 0x0001e2000c10112a */
[----:B------:R-:W-:Y:S01]  /*3fc00*/  ISETP.LT.AND P4, PT, R15, UR12, !P2 ;  /* 0x0000000c0f007c0c */ /* 0x000fe2000d781270 */
[----:B------:R-:W2:Y:S02]  /*3fc10*/  LDCU UR6, c[0x0][0x398] ;  /* 0x00007300ff0677ac */ /* 0x000ea40008000800 */
[----:B------:R1:W-:Y:S01]  /*3fc20*/  @P5 STG.E.U8 desc[UR42][R18.64], R22 ;  /* 0x0000001612005986 */ /* 0x0003e2000c10112a */
[----:B---3--:R-:W-:Y:S01]  /*3fc30*/  ISETP.LT.AND P5, PT, R11, UR8, !P0 ;  /* 0x000000080b007c0c */ /* 0x008fe2000c7a1270 */
[----:B------:R-:W3:Y:S01]  /*3fc40*/  LDCU UR8, c[0x0][0x398] ;  /* 0x00007300ff0877ac */ /* 0x000ee20008000800 */
[----:B------:R-:W2:Y:S01]  /*3fc50*/  LDCU UR12, c[0x0][0x398] ;  /* 0x00007300ff0c77ac */ /* 0x000ea20008000800 */
[C---:B0-----:R-:W-:Y:S01]  /*3fc60*/  IADD3 R16, P2, PT, R21.reuse, R2, RZ ;  /* 0x0000000215107210 */ /* 0x041fe20007f5e0ff */
[----:B------:R-:W-:-:S02]  /*3fc70*/  VIADD R12, R21, UR22 ;  /* 0x00000016150c7c36 */ /* 0x000fc40008000000 */
[----:B-1----:R-:W-:Y:S02]  /*3fc80*/  VIADD R19, R27, 0x1d ;  /* 0x0000001d1b137836 */ /* 0x002fe40000000000 */
[----:B------:R-:W-:-:S03]  /*3fc90*/  IMAD.X R17, R20, 0x1, R28, P2 ;  /* 0x0000000114117824 */ /* 0x000fc600010e061c */
[----:B----4-:R-:W-:Y:S01]  /*3fca0*/  ISETP.GE.AND P2, PT, R19, UR4, PT ;  /* 0x0000000413007c0c */ /* 0x010fe2000bf46270 */
[----:B------:R-:W0:Y:S01]  /*3fcb0*/  LDCU UR4, c[0x0][0x39c] ;  /* 0x00007380ff0477ac */ /* 0x000e220008000800 */
[----:B------:R-:W-:Y:S02]  /*3fcc0*/  SHF.R.S32.HI R20, RZ, 0x1f, R12 ;  /* 0x0000001fff147819 */ /* 0x000fe4000001140c */
[----:B------:R-:W-:Y:S02]  /*3fcd0*/  IADD3 R18, P6, PT, R12, R0, RZ ;  /* 0x000000000c127210 */ /* 0x000fe40007fde0ff */
[C---:B------:R-:W-:Y:S02]  /*3fce0*/  PRMT R21, R13.reuse, 0x7771, RZ ;  /* 0x000077710d157816 */ /* 0x040fe400000000ff */
[----:B------:R-:W-:Y:S01]  /*3fcf0*/  PRMT R22, R13, 0x7772, RZ ;  /* 0x000077720d167816 */ /* 0x000fe200000000ff */
[----:B------:R-:W-:Y:S02]  /*3fd00*/  IMAD.X R19, R20, 0x1, R3, P6 ;  /* 0x0000000114137824 */ /* 0x000fe400030e0603 */
[----:B------:R1:W-:Y:S01]  /*3fd10*/  @P4 STG.E.U8 desc[UR42][R16.64], R21 ;  /* 0x0000001510004986 */ /* 0x0003e2000c10112a */
[----:B--2---:R-:W-:Y:S01]  /*3fd20*/  ISETP.LT.AND P4, PT, R15, UR6, !P0 ;  /* 0x000000060f007c0c */ /* 0x004fe2000c781270 */
[----:B------:R-:W2:Y:S02]  /*3fd30*/  LDCU UR6, c[0x0][0x39c] ;  /* 0x00007380ff0677ac */ /* 0x000ea40008000800 */
[----:B------:R4:W-:Y:S01]  /*3fd40*/  @P5 STG.E.U8 desc[UR42][R18.64], R22 ;  /* 0x0000001612005986 */ /* 0x0009e2000c10112a */
[----:B------:R-:W-:Y:S01]  /*3fd50*/  ISETP.LT.AND P5, PT, R11, UR10, !P3 ;  /* 0x0000000a0b007c0c */ /* 0x000fe2000dfa1270 */
[----:B------:R-:W2:Y:S01]  /*3fd60*/  LDCU UR10, c[0x0][0x398] ;  /* 0x00007300ff0a77ac */ /* 0x000ea20008000800 */
[C---:B-1----:R-:W-:Y:S01]  /*3fd70*/  IADD3 R16, P0, PT, R12.reuse, R2, RZ ;  /* 0x000000020c107210 */ /* 0x042fe20007f1e0ff */
[----:B------:R-:W-:-:S02]  /*3fd80*/  VIADD R21, R12, UR22 ;  /* 0x000000160c157c36 */ /* 0x000fc40008000000 */
[----:B----4-:R-:W-:Y:S02]  /*3fd90*/  VIADD R19, R27, 0x1e ;  /* 0x0000001e1b137836 */ /* 0x010fe40000000000 */
[----:B------:R-:W-:Y:S01]  /*3fda0*/  IMAD.X R17, R20, 0x1, R28, P0 ;  /* 0x0000000114117824 */ /* 0x000fe200000e061c */
[----:B------:R-:W-:Y:S02]  /*3fdb0*/  SHF.R.S32.HI R18, RZ, 0x1f, R21 ;  /* 0x0000001fff127819 */ /* 0x000fe40000011415 */
[----:B0-----:R-:W-:Y:S01]  /*3fdc0*/  ISETP.GE.AND P0, PT, R19, UR4, PT ;  /* 0x0000000413007c0c */ /* 0x001fe2000bf06270 */
[----:B------:R-:W0:Y:S01]  /*3fdd0*/  LDCU UR4, c[0x0][0x39c] ;  /* 0x00007380ff0477ac */ /* 0x000e220008000800 */
[----:B------:R-:W-:Y:S02]  /*3fde0*/  IADD3 R12, P6, PT, R21, R0, RZ ;  /* 0x00000000150c7210 */ /* 0x000fe40007fde0ff */
[----:B------:R-:W-:Y:S02]  /*3fdf0*/  PRMT R19, R13, 0x7773, RZ ;  /* 0x000077730d137816 */ /* 0x000fe400000000ff */
[----:B------:R-:W-:Y:S01]  /*3fe00*/  PRMT R20, R14, 0x7770, RZ ;  /* 0x000077700e147816 */ /* 0x000fe200000000ff */
[----:B------:R-:W-:-:S02]  /*3fe10*/  IMAD.X R13, R18, 0x1, R3, P6 ;  /* 0x00000001120d7824 */ /* 0x000fc400030e0603 */
[----:B------:R-:W-:Y:S01]  /*3fe20*/  @P4 STG.E.U8 desc[UR42][R16.64], R19 ;  /* 0x0000001310004986 */ /* 0x000fe2000c10112a */
[----:B---3--:R-:W-:Y:S01]  /*3fe30*/  ISETP.LT.AND P4, PT, R15, UR8, !P3 ;  /* 0x000000080f007c0c */ /* 0x008fe2000df81270 */
[----:B------:R-:W-:Y:S01]  /*3fe40*/  VIADD R22, R27, 0x1f ;  /* 0x0000001f1b167836 */ /* 0x000fe20000000000 */
[----:B------:R-:W1:Y:S01]  /*3fe50*/  LDCU UR8, c[0x0][0x398] ;  /* 0x00007300ff0877ac */ /* 0x000e620008000800 */
[----:B------:R3:W-:Y:S04]  /*3fe60*/  @P5 STG.E.U8 desc[UR42][R12.64], R20 ;  /* 0x000000140c005986 */ /* 0x0007e8000c10112a */
[----:B------:R-:W4:Y:S01]  /*3fe70*/  LDL.LU R15, [R1+0x1474] ;  /* 0x00147400010f7983 */ /* 0x000f220000300800 */
[----:B---3--:R-:W-:-:S05]  /*3fe80*/  IADD3 R12, P3, PT, R21, R2, RZ ;  /* 0x00000002150c7210 */ /* 0x008fca0007f7e0ff */
        /* <DEDUP_REMOVED lines=10> */
[----:B------:R-:W-:Y:S01]  /*3ff30*/  PRMT R21, R14, 0x7772, RZ ;  /* 0x000077720e157816 */ /* 0x000fe200000000ff */
[----:B------:R-:W-:Y:S02]  /*3ff40*/  IMAD.X R17, R20, 0x1, R3, P6 ;  /* 0x0000000114117824 */ /* 0x000fe400030e0603 */
[----:B------:R-:W-:Y:S04]  /*3ff50*/  @P4 STG.E.U8 desc[UR42][R12.64], R18 ;  /* 0x000000120c004986 */ /* 0x000fe8000c10112a */
[----:B------:R0:W-:Y:S01]  /*3ff60*/  @P5 STG.E.U8 desc[UR42][R16.64], R21 ;  /* 0x0000001510005986 */ /* 0x0001e2000c10112a */
[----:B-1----:R-:W-:Y:S01]  /*3ff70*/  ISETP.LT.AND P5, PT, R11, UR8, !P0 ;  /* 0x000000080b007c0c */ /* 0x002fe2000c7a1270 */
[----:B------:R-:W1:Y:S01]  /*3ff80*/  LDCU UR8, c[0x0][0x398] ;  /* 0x00007300ff0877ac */ /* 0x000e620008000800 */
[----:B------:R-:W-:Y:S01]  /*3ff90*/  PRMT R29, R14, 0x7773, RZ ;  /* 0x000077730e1d7816 */ /* 0x000fe200000000ff */
[----:B0-----:R-:W-:-:S02]  /*3ffa0*/  VIADD R17, R27, 0x20 ;  /* 0x000000201b117836 */ /* 0x001fc40000000000 */
[----:B------:R-:W-:Y:S01]  /*3ffb0*/  VIADD R14, R27, 0x21 ;  /* 0x000000211b0e7836 */ /* 0x000fe20000000000 */
[----:B----4-:R-:W-:Y:S02]  /*3ffc0*/  PRMT R23, R15, 0x7770, RZ ;  /* 0x000077700f177816 */ /* 0x010fe400000000ff */
[----:B--2---:R-:W-:Y:S01]  /*3ffd0*/  ISETP.LT.AND P4, PT, R22, UR10, !P2 ;  /* 0x0000000a16007c0c */ /* 0x004fe2000d781270 */
[----:B------:R-:W0:Y:S01]  /*3ffe0*/  LDCU UR10, c[0x0][0x398] ;  /* 0x00007300ff0a77ac */ /* 0x000e220008000800 */
[C---:B------:R-:W-:Y:S01]  /*3fff0*/  IADD3 R12, P2, PT, R19.reuse, R2, RZ ;  /* 0x00000002130c7210 */ /* 0x040fe20007f5e0ff */
[----:B------:R-:W-:-:S04]  /*40000*/  VIADD R19, R19, UR22 ;  /* 0x0000001613137c36 */ /* 0x000fc80008000000 */
[----:B------:R-:W-:Y:S01]  /*40010*/  IMAD.X R13, R20, 0x1, R28, P2 ;  /* 0x00000001140d7824 */ /* 0x000fe200010e061c */
[----:B------:R-:W-:Y:S01]  /*40020*/  ISETP.GE.AND P2, PT, R17, UR6, PT ;  /* 0x0000000611007c0c */ /* 0x000fe2000bf46270 */
[----:B------:R-:W2:Y:S01]  /*40030*/  LDCU UR6, c[0x0][0x398] ;  /* 0x00007300ff0677ac */ /* 0x000ea20008000800 */
[----:B------:R-:W-:Y:S02]  /*40040*/  SHF.R.S32.HI R18, RZ, 0x1f, R19 ;  /* 0x0000001fff127819 */ /* 0x000fe40000011413 */
[C---:B------:R-:W-:Y:S01]  /*40050*/  IADD3 R16, P6, PT, R19.reuse, R0, RZ ;  /* 0x0000000013107210 */ /* 0x040fe20007fde0ff */
[----:B------:R4:W-:Y:S01]  /*40060*/  @P4 STG.E.U8 desc[UR42][R12.64], R29 ;  /* 0x0000001d0c004986 */ /* 0x0009e2000c10112a */
[----:B------:R-:W-:Y:S01]  /*40070*/  ISETP.LT.AND P4, PT, R22, UR12, !P0 ;  /* 0x0000000c16007c0c */ /* 0x000fe2000c781270 */
[----:B------:R-:W-:Y:S01]  /*40080*/  VIADD R21, R19, UR22 ;  /* 0x0000001613157c36 */ /* 0x000fe20008000000 */
[----:B------:R-:W0:Y:S01]  /*40090*/  LDCU UR12, c[0x0][0x398] ;  /* 0x00007300ff0c77ac */ /* 0x000e220008000800 */
[----:B------:R-:W-:-:S05]  /*400a0*/  IMAD.X R17, R18, 0x1, R3, P6 ;  /* 0x0000000112117824 */ /* 0x000fca00030e0603 */
[----:B------:R0:W-:Y:S01]  /*400b0*/  @P5 STG.E.U8 desc[UR42][R16.64], R23 ;  /* 0x0000001710005986 */ /* 0x0001e2000c10112a */
[----:B----4-:R-:W-:Y:S02]  /*400c0*/  IADD3 R12, P0, PT, R19, R2, RZ ;  /* 0x00000002130c7210 */ /* 0x010fe40007f1e0ff */
[----:B-1----:R-:W-:Y:S01]  /*400d0*/  ISETP.LT.AND P5, PT, R11, UR8, !P3 ;  /* 0x000000080b007c0c */ /* 0x002fe2000dfa1270 */
[----:B------:R-:W1:Y:S01]  /*400e0*/  LDCU UR8, c[0x0][0x398] ;  /* 0x00007300ff0877ac */ /* 0x000e620008000800 */
[----:B------:R-:W-:Y:S01]  /*400f0*/  PRMT R29, R15, 0x7771, RZ ;  /* 0x000077710f1d7816 */ /* 0x000fe200000000ff */
[----:B------:R-:W-:Y:S01]  /*40100*/  IMAD.X R13, R18, 0x1, R28, P0 ;  /* 0x00000001120d7824 */ /* 0x000fe200000e061c */
[----:B------:R-:W-:Y:S02]  /*40110*/  SHF.R.S32.HI R18, RZ, 0x1f, R21 ;  /* 0x0000001fff127819 */ /* 0x000fe40000011415 */
[----:B0-----:R-:W-:Y:S02]  /*40120*/  IADD3 R16, P6, PT, R21, R0, RZ ;  /* 0x0000000015107210 */ /* 0x001fe40007fde0ff */
[----:B------:R0:W-:Y:S01]  /*40130*/  @P4 STG.E.U8 desc[UR42][R12.64], R29 ;  /* 0x0000001d0c004986 */ /* 0x0001e2000c10112a */
[----:B--2---:R-:W-:-:S02]  /*40140*/  ISETP.LT.AND P4, PT, R22, UR6, !P3 ;  /* 0x0000000616007c0c */ /* 0x004fc4000df81270 */
[----:B------:R-:W-:Y:S01]  /*40150*/  PRMT R23, R15, 0x7772, RZ ;  /* 0x000077720f177816 */ /* 0x000fe200000000ff */
[----:B------:R-:W-:Y:S02]  /*40160*/  IMAD.X R17, R18, 0x1, R3, P6 ;  /* 0x0000000112117824 */ /* 0x000fe400030e0603 */
[C---:B------:R-:W-:Y:S01]  /*40170*/  VIADD R19, R21.reuse, UR22 ;  /* 0x0000001615137c36 */ /* 0x040fe20008000000 */
[----:B---3--:R-:W-:Y:S01]  /*40180*/  ISETP.GE.AND P0, PT, R14, UR4, PT ;  /* 0x000000040e007c0c */ /* 0x008fe2000bf06270 */
[----:B------:R-:W2:Y:S01]  /*40190*/  LDCU UR4, c[0x0][0x39c] ;  /* 0x00007380ff0477ac */ /* 0x000ea20008000800 */
[----:B------:R3:W-:Y:S01]  /*401a0*/  @P5 STG.E.U8 desc[UR42][R16.64], R23 ;  /* 0x0000001710005986 */ /* 0x0007e2000c10112a */
[----:B0-----:R-:W-:Y:S01]  /*401b0*/  IADD3 R12, P3, PT, R21, R2, RZ ;  /* 0x00000002150c7210 */ /* 0x001fe20007f7e0ff */
[----:B------:R-:W-:Y:S01]  /*401c0*/  VIADD R20, R27, 0x22 ;  /* 0x000000221b147836 */ /* 0x000fe20000000000 */
[----:B------:R-:W-:Y:S01]  /*401d0*/  ISETP.LT.AND P5, PT, R11, UR10, !P2 ;  /* 0x0000000a0b007c0c */ /* 0x000fe2000d7a1270 */
[----:B------:R-:W0:Y:S01]  /*401e0*/  LDCU UR10, c[0x0][0x398] ;  /* 0x00007300ff0a77ac */ /* 0x000e220008000800 */
[----:B------:R-:W-:Y:S01]  /*401f0*/  PRMT R21, R15, 0x7773, RZ ;  /* 0x000077730f157816 */ /* 0x000fe200000000ff */
[----:B------:R-:W-:Y:S01]  /*40200*/  IMAD.X R13, R18, 0x1, R28, P3 ;  /* 0x00000001120d7824 */ /* 0x000fe200018e061c */
[----:B------:R-:W-:Y:S01]  /*40210*/  IADD3 R14, P6, PT, R19, R0, RZ ;  /* 0x00000000130e7210 */ /* 0x000fe20007fde0ff */
[----:B------:R-:W4:Y:S01]  /*40220*/  LDCU UR6, c[0x0][0x39c] ;  /* 0x00007380ff0677ac */ /* 0x000f220008000800 */
[----:B---3--:R-:W-:-:S02]  /*40230*/  SHF.R.S32.HI R16, RZ, 0x1f, R19 ;  /* 0x0000001fff107819 */ /* 0x008fc40000011413 */
[----:B------:R3:W-:Y:S01]  /*40240*/  @P4 STG.E.U8 desc[UR42][R12.64], R21 ;  /* 0x000000150c004986 */ /* 0x0007e2000c10112a */
[----:B-1----:R-:W-:Y:S01]  /*40250*/  ISETP.LT.AND P4, PT, R22, UR8, !P2 ;  /* 0x0000000816007c0c */ /* 0x002fe2000d781270 */
[----:B------:R-:W1:Y:S01]  /*40260*/  LDCU UR8, c[0x0][0x398] ;  /* 0x00007300ff0877ac */ /* 0x000e620008000800 */
[----:B------:R-:W-:Y:S01]  /*40270*/  PRMT R23, R8, 0x7770, RZ ;  /* 0x0000777008177816 */ /* 0x000fe200000000ff */
[----:B------:R-:W-:Y:S02]  /*40280*/  IMAD.X R15, R16, 0x1, R3, P6 ;  /* 0x00000001100f7824 */ /* 0x000fe400030e0603 */
[----:B------:R-:W-:-:S03]  /*40290*/  VIADD R17, R19, UR22 ;  /* 0x0000001613117c36 */ /* 0x000fc60008000000 */
[----:B------:R0:W-:Y:S01]  /*402a0*/  @P5 STG.E.U8 desc[UR42][R14.64], R23 ;  /* 0x000000170e005986 */ /* 0x0001e2000c10112a */
[----:B---3--:R-:W-:Y:S02]  /*402b0*/  IADD3 R12, P2, PT, R19, R2, RZ ;  /* 0x00000002130c7210 */ /* 0x008fe40007f5e0ff */
[----:B------:R-:W-:Y:S01]  /*402c0*/  ISETP.LT.AND P5, PT, R11, UR12, !P0 ;  /* 0x0000000c0b007c0c */ /* 0x000fe2000c7a1270 */
[----:B------:R-:W3:Y:S01]  /*402d0*/  LDCU UR12, c[0x0][0x398] ;  /* 0x00007300ff0c77ac */ /* 0x000ee20008000800 */
[----:B------:R-:W-:Y:S01]  /*402e0*/  PRMT R21, R8, 0x7771, RZ ;  /* 0x0000777108157816 */ /* 0x000fe200000000ff */
[----:B------:R-:W-:Y:S01]  /*402f0*/  IMAD.X R13, R16, 0x1, R28, P2 ;  /* 0x00000001100d7824 */ /* 0x000fe200010e061c */
[----:B------:R-:W-:Y:S02]  /*40300*/  SHF.R.S32.HI R18, RZ, 0x1f, R17 ;  /* 0x0000001fff127819 */ /* 0x000fe40000011411 */
[----:B0-----:R-:W-:Y:S02]  /*40310*/  IADD3 R14, P6, PT, R17, R0, RZ ;  /* 0x00000000110e7210 */ /* 0x001fe40007fde0ff */
[----:B------:R0:W-:Y:S01]  /*40320*/  @P4 STG.E.U8 desc[UR42][R12.64], R21 ;  /* 0x000000150c004986 */ /* 0x0001e2000c10112a */
[----:B------:R-:W-:Y:S01]  /*40330*/  ISETP.LT.AND P4, PT, R22, UR10, !P0 ;  /* 0x0000000a16007c0c */ /* 0x000fe2000c781270 */
[----:B------:R-:W3:Y:S01]  /*40340*/  LDCU UR10, c[0x0][0x398] ;  /* 0x00007300ff0a77ac */ /* 0x000ee20008000800 */
[----:B------:R-:W-:Y:S01]  /*40350*/  PRMT R19, R8, 0x7772, RZ ;  /* 0x0000777208137816 */ /* 0x000fe200000000ff */
[----:B------:R-:W-:Y:S01]  /*40360*/  IMAD.X R15, R18, 0x1, R3, P6 ;  /* 0x00000001120f7824 */ /* 0x000fe200030e0603 */
[----:B--2---:R-:W-:Y:S01]  /*40370*/  ISETP.GE.AND P3, PT, R20, UR4, PT ;  /* 0x0000000414007c0c */ /* 0x004fe2000bf66270 */
[----:B------:R-:W2:Y:S01]  /*40380*/  LDCU UR4, c[0x0][0x39c] ;  /* 0x00007380ff0477ac */ /* 0x000ea20008000800 */
[----:B------:R-:W-:-:S02]  /*40390*/  PRMT R23, R8, 0x7773, RZ ;  /* 0x0000777308177816 */ /* 0x000fc400000000ff */
[----:B------:R2:W-:Y:S01]  /*403a0*/  @P5 STG.E.U8 desc[UR42][R14.64], R19 ;  /* 0x000000130e005986 */ /* 0x0005e2000c10112a */
[----:B0-----:R-:W-:Y:S02]  /*403b0*/  IADD3 R12, P0, PT, R17, R2, RZ ;  /* 0x00000002110c7210 */ /* 0x001fe40007f1e0ff */
[----:B-1----:R-:W-:Y:S01]  /*403c0*/  ISETP.LT.AND P5, PT, R11, UR8, !P3 ;  /* 0x000000080b007c0c */ /* 0x002fe2000dfa1270 */
[----:B------:R-:W0:Y:S02]  /*403d0*/  LDCU UR8, c[0x0][0x398] ;  /* 0x00007300ff0877ac */ /* 0x000e240008000800 */
[----:B------:R-:W-:Y:S02]  /*403e0*/  IMAD.X R13, R18, 0x1, R28, P0 ;  /* 0x00000001120d7824 */ /* 0x000fe400000e061c */
[----:B------:R-:W-:-:S03]  /*403f0*/  VIADD R17, R17, UR22 ;  /* 0x0000001611117c36 */ /* 0x000fc60008000000 */
[----:B------:R1:W-:Y:S01]  /*40400*/  @P4 STG.E.U8 desc[UR42][R12.64], R23 ;  /* 0x000000170c004986 */ /* 0x0003e2000c10112a */
[----:B---3--:R-:W-:Y:S01]  /*40410*/  ISETP.LT.AND P4, PT, R22, UR12, !P3 ;  /* 0x0000000c16007c0c */ /* 0x008fe2000df81270 */
[----:B------:R-:W-:Y:S01]  /*40420*/  VIADD R20, R27, 0x23 ;  /* 0x000000231b147836 */ /* 0x000fe20000000000 */
[----:B------:R-:W-:Y:S02]  /*40430*/  SHF.R.S32.HI R16, RZ, 0x1f, R17 ;  /* 0x0000001fff107819 */ /* 0x000fe40000011411 */
[C---:B--2---:R-:W-:Y:S02]  /*40440*/  PRMT R19, R9.reuse, 0x7770, RZ ;  /* 0x0000777009137816 */ /* 0x044fe400000000ff */
[----:B------:R-:W-:Y:S01]  /*40450*/  PRMT R29, R9, 0x7771, RZ ;  /* 0x00007771091d7816 */ /* 0x000fe200000000ff */
[C---:B------:R-:W-:Y:S01]  /*40460*/  VIADD R21, R17.reuse, UR22 ;  /* 0x0000001611157c36 */ /* 0x040fe20008000000 */
[----:B------:R-:W-:Y:S01]  /*40470*/  IADD3 R14, P6, PT, R17, R0, RZ ;  /* 0x00000000110e7210 */ /* 0x000fe20007fde0ff */
[----:B------:R-:W-:Y:S01]  /*40480*/  VIADD R8, R27, 0x25 ;  /* 0x000000251b087836 */ /* 0x000fe20000000000 */
[----:B------:R-:W2:Y:S01]  /*40490*/  LDCU UR12, c[0x0][0x398] ;  /* 0x00007300ff0c77ac */ /* 0x000ea20008000800 */
[----:B-1----:R-:W-:-:S02]  /*404a0*/  IADD3 R12, P3, PT, R17, R2, RZ ;  /* 0x00000002110c7210 */ /* 0x002fc40007f7e0ff */
[----:B------:R-:W-:Y:S01]  /*404b0*/  IMAD.X R15, R16, 0x1, R3, P6 ;  /* 0x00000001100f7824 */ /* 0x000fe200030e0603 */
[----:B------:R-:W-:Y:S02]  /*404c0*/  ISETP.GE.AND P2, PT, R20, UR4, PT ;  /* 0x0000000414007c0c */ /* 0x000fe4000bf46270 */
[----:B------:R-:W-:Y:S01]  /*404d0*/  IMAD.X R13, R16, 0x1, R28, P3 ;  /* 0x00000001100d7824 */ /* 0x000fe200018e061c */
[----:B------:R-:W1:Y:S01]  /*404e0*/  LDCU UR4, c[0x0][0x39c] ;  /* 0x00007380ff0477ac */ /* 0x000e620008000800 */
[----:B------:R-:W-:Y:S01]  /*404f0*/  @P5 STG.E.U8 desc[UR42][R14.64], R19 ;  /* 0x000000130e005986 */ /* 0x000fe2000c10112a */
[----:B0-----:R-:W-:Y:S01]  /*40500*/  ISETP.LT.AND P5, PT, R11, UR8, !P2 ;  /* 0x000000080b007c0c */ /* 0x001fe2000d7a1270 */
[----:B------:R-:W-:Y:S01]  /*40510*/  VIADD R20, R27, 0x24 ;  /* 0x000000241b147836 */ /* 0x000fe20000000000 */
[----:B------:R-:W-:Y:S01]  /*40520*/  SHF.R.S32.HI R17, RZ, 0x1f, R21 ;  /* 0x0000001fff117819 */ /* 0x000fe20000011415 */
[----:B------:R-:W3:Y:S01]  /*40530*/  LDL.LU R11, [R1+0x1470] ;  /* 0x00147000010b7983 */ /* 0x000ee20000300800 */
[----:B------:R-:W0:Y:S03]  /*40540*/  LDCU UR8, c[0x0][0x398] ;  /* 0x00007300ff0877ac */ /* 0x000e260008000800 */
[----:B------:R1:W-:Y:S04]  /*40550*/  @P4 STG.E.U8 desc[UR42][R12.64], R29 ;  /* 0x0000001d0c004986 */ /* 0x0003e8000c10112a */
[----:B-1----:R-:W2:Y:S01]  /*40560*/  LDL.LU R29, [R1+0x768] ;  /* 0x00076800011d7983 */ /* 0x002ea20000300800 */
[----:B----4-:R-:W-:Y:S01]  /*40570*/  ISETP.GE.AND P0, PT, R20, UR6, PT ;  /* 0x0000000614007c0c */ /* 0x010fe2000bf06270 */
[----:B------:R-:W1:Y:S01]  /*40580*/  LDCU UR6, c[0x0][0x398] ;  /* 0x00007300ff0677ac */ /* 0x000e620008000800 */
[----:B------:R-:W-:-:S02]  /*40590*/  IADD3 R14, P6, PT, R21, R0, RZ ;  /* 0x00000000150e7210 */ /* 0x000fc40007fde0ff */
[----:B------:R-:W-:-:S03]  /*405a0*/  PRMT R23, R9, 0x7772, RZ ;  /* 0x0000777209177816 */ /* 0x000fc600000000ff */
[----:B------:R-:W-:Y:S02]  /*405b0*/  IMAD.X R15, R17, 0x1, R3, P6 ;  /* 0x00000001110f7824 */ /* 0x000fe400030e0603 */
[----:B------:R-:W-:Y:S01]  /*405c0*/  VIADD R19, R21, UR22 ;  /* 0x0000001615137c36 */ /* 0x000fe20008000000 */
[----:B------:R-:W-:Y:S01]  /*405d0*/  ISETP.GE.AND P3, PT, R8, UR4, PT ;  /* 0x0000000408007c0c */ /* 0x000fe2000bf66270 */
[----:B------:R-:W4:Y:S01]  /*405e0*/  LDCU UR4, c[0x0][0x39c] ;  /* 0x00007380ff0477ac */ /* 0x000f220008000800 */
[----:B------:R0:W-:Y:S01]  /*405f0*/  @P5 STG.E.U8 desc[UR42][R14.64], R23 ;  /* 0x000000170e005986 */ /* 0x0001e2000c10112a */
[----:B-1----:R-:W-:Y:S01]  /*40600*/  ISETP.LT.AND P4, PT, R22, UR6, !P2 ;  /* 0x0000000616007c0c */ /* 0x002fe2000d781270 */
[----:B------:R-:W-:Y:S01]  /*40610*/  VIADD R18, R27, 0x26 ;  /* 0x000000261b127836 */ /* 0x000fe20000000000 */
[----:B------:R-:W-:Y:S01]  /*40620*/  IADD3 R12, P2, PT, R21, R2, RZ ;  /* 0x00000002150c7210 */ /* 0x000fe20007f5e0ff */
[----:B------:R-:W1:Y:S01]  /*40630*/  LDCU UR6, c[0x0][0x39c] ;  /* 0x00007380ff0677ac */ /* 0x000e620008000800 */
[----:B------:R-:W-:-:S02]  /*40640*/  SHF.R.S32.HI R16, RZ, 0x1f, R19 ;  /* 0x0000001fff107819 */ /* 0x000fc40000011413 */
[----:B------:R-:W-:Y:S01]  /*40650*/  IADD3 R8, P6, PT, R19, R0, RZ ;  /* 0x0000000013087210 */ /* 0x000fe20007fde0ff */
[----:B------:R-:W-:Y:S01]  /*40660*/  IMAD.X R13, R17, 0x1, R28, P2 ;  /* 0x00000001110d7824 */ /* 0x000fe200010e061c */
[----:B------:R-:W-:Y:S02]  /*40670*/  PRMT R21, R9, 0x7773, RZ ;  /* 0x0000777309157816 */ /* 0x000fe400000000ff */
[----:B------:R-:W-:Y:S01]  /*40680*/  PRMT R17, R10, 0x7770, RZ ;  /* 0x000077700a117816 */ /* 0x000fe200000000ff */
[----:B------:R-:W-:Y:S02]  /*40690*/  IMAD.X R9, R16, 0x1, R3, P6 ;  /* 0x0000000110097824 */ /* 0x000fe400030e0603 */
[----:B------:R1:W-:Y:S01]  /*406a0*/  @P4 STG.E.U8 desc[UR42][R12.64], R21 ;  /* 0x000000150c004986 */ /* 0x0003e2000c10112a */
[----:B0-----:R-:W-:Y:S01]  /*406b0*/  ISETP.LT.AND P4, PT, R22, UR8, !P0 ;  /* 0x0000000816007c0c */ /* 0x001fe2000c781270 */
[----:B------:R-:W0:Y:S01]  /*406c0*/  LDCU UR8, c[0x0][0x398] ;  /* 0x00007300ff0877ac */ /* 0x000e220008000800 */
[----:B------:R-:W-:Y:S01]  /*406d0*/  VIADD R15, R19, UR22 ;  /* 0x00000016130f7c36 */ /* 0x000fe20008000000 */
[----:B----4-:R-:W-:Y:S01]  /*406e0*/  ISETP.GE.AND P2, PT, R18, UR4, PT ;  /* 0x0000000412007c0c */ /* 0x010fe2000bf46270 */
[----:B------:R-:W4:Y:S03]  /*406f0*/  LDCU UR4, c[0x0][0x39c] ;  /* 0x00007380ff0477ac */ /* 0x000f260008000800 */
[----:B------:R-:W-:-:S02]  /*40700*/  SHF.R.S32.HI R14, RZ, 0x1f, R15 ;  /* 0x0000001fff0e7819 */ /* 0x000fc4000001140f */
[----:B-1----:R-:W-:-:S05]  /*40710*/  IADD3 R12, P6, PT, R15, R0, RZ ;  /* 0x000000000f0c7210 */ /* 0x002fca0007fde0ff */
[----:B------:R-:W-:Y:S02]  /*40720*/  IMAD.X R13, R14, 0x1, R3, P6 ;  /* 0x000000010e0d7824 */ /* 0x000fe400030e0603 */
[----:B------:R-:W-:Y:S01]  /*40730*/  VIADD R18, R27, 0x27 ;  /* 0x000000271b127836 */ /* 0x000fe20000000000 */
[----:B------:R-:W-:Y:S02]  /*40740*/  PRMT R23, R4, 0x7770, RZ ;  /* 0x0000777004177816 */ /* 0x000fe400000000ff */
[----:B--2---:R-:W-:Y:S01]  /*40750*/  ISETP.LT.AND P5, PT, R29, UR10, !P0 ;  /* 0x0000000a1d007c0c */ /* 0x004fe2000c7a1270 */
[----:B------:R-:W1:-:S12]  /*40760*/  LDCU UR10, c[0x0][0x398] ;  /* 0x00007300ff0a77ac */ /* 0x000e580008000800 */
[----:B------:R2:W-:Y:S01]  /*40770*/  @P5 STG.E.U8 desc[UR42][R8.64], R17 ;  /* 0x0000001108005986 */ /* 0x0005e2000c10112a */
[----:B------:R-:W-:Y:S01]  /*40780*/  ISETP.LT.AND P5, PT, R29, UR12, !P3 ;  /* 0x0000000c1d007c0c */ /* 0x000fe2000dfa1270 */
[----:B------:R-:W0:Y:S01]  /*40790*/  LDCU UR12, c[0x0][0x398] ;  /* 0x00007300ff0c77ac */ /* 0x000e220008000800 */
[----:B--2---:R-:W-:Y:S02]  /*407a0*/  IADD3 R8, P0, PT, R19, R2, RZ ;  /* 0x0000000213087210 */ /* 0x004fe40007f1e0ff */
[C---:B------:R-:W-:Y:S02]  /*407b0*/  PRMT R19, R10.reuse, 0x7771, RZ ;  /* 0x000077710a137816 */ /* 0x040fe400000000ff */
[----:B------:R-:W-:Y:S01]  /*407c0*/  PRMT R17, R10, 0x7772, RZ ;  /* 0x000077720a117816 */ /* 0x000fe200000000ff */
[----:B------:R-:W-:-:S05]  /*407d0*/  IMAD.X R9, R16, 0x1, R28, P0 ;  /* 0x0000000110097824 */ /* 0x000fca00000e061c */
[----:B------:R2:W-:Y:S01]  /*407e0*/  @P4 STG.E.U8 desc[UR42][R8.64], R19 ;  /* 0x0000001308004986 */ /* 0x0005e2000c10112a */
[----:B-1----:R-:W-:Y:S01]  /*407f0*/  ISETP.LT.AND P4, PT, R22, UR10, !P3 ;  /* 0x0000000a16007c0c */ /* 0x002fe2000df81270 */
[----:B------:R-:W-:Y:S01]  /*40800*/  VIADD R16, R27, 0x28 ;  /* 0x000000281b107836 */ /* 0x000fe20000000000 */
[----:B----4-:R-:W-:Y:S01]  /*40810*/  ISETP.GE.AND P0, PT, R18, UR4, PT ;  /* 0x0000000412007c0c */ /* 0x010fe2000bf06270 */
[----:B------:R1:W-:Y:S01]  /*40820*/  @P5 STG.E.U8 desc[UR42][R12.64], R17 ;  /* 0x000000110c005986 */ /* 0x0003e2000c10112a */
[----:B0-----:R-:W-:Y:S01]  /*40830*/  ISETP.LT.AND P5, PT, R29, UR8, !P2 ;  /* 0x000000081d007c0c */ /* 0x001fe2000d7a1270 */
[----:B------:R-:W0:Y:S01]  /*40840*/  LDCU UR8, c[0x0][0x398] ;  /* 0x00007300ff0877ac */ /* 0x000e220008000800 */
[----:B------:R-:W4:Y:S01]  /*40850*/  LDCU UR4, c[0x0][0x39c] ;  /* 0x00007380ff0477ac */ /* 0x000f220008000800 */
[C---:B--2---:R-:W-:Y:S01]  /*40860*/  IADD3 R8, P3, PT, R15.reuse, R2, RZ ;  /* 0x000000020f087210 */ /* 0x044fe20007f7e0ff */
[----:B------:R-:W-:Y:S01]  /*40870*/  VIADD R15, R15, UR22 ;  /* 0x000000160f0f7c36 */ /* 0x000fe20008000000 */
[----:B------:R-:W-:Y:S01]  /*40880*/  PRMT R19, R10, 0x7773, RZ ;  /* 0x000077730a137816 */ /* 0x000fe200000000ff */
[----:B------:R-:W2:Y:S02]  /*40890*/  LDCU UR10, c[0x0][0x398] ;  /* 0x00007300ff0a77ac */ /* 0x000ea40008000800 */
[----:B------:R-:W-:Y:S01]  /*408a0*/  IMAD.X R9, R14, 0x1, R28, P3 ;  /* 0x000000010e097824 */ /* 0x000fe200018e061c */
[----:B------:R-:W-:-:S02]  /*408b0*/  SHF.R.S32.HI R14, RZ, 0x1f, R15 ;  /* 0x0000001fff0e7819 */ /* 0x000fc4000001140f */
[----:B-1----:R-:W-:Y:S02]  /*408c0*/  IADD3 R12, P6, PT, R15, R0, RZ ;  /* 0x000000000f0c7210 */ /* 0x002fe40007fde0ff */
[----:B------:R-:W-:Y:S01]  /*408d0*/  ISETP.GE.AND P3, PT, R16, UR6, PT ;  /* 0x0000000610007c0c */ /* 0x000fe2000bf66270 */
[----:B------:R-:W1:Y:S01]  /*408e0*/  LDCU UR6, c[0x0][0x398] ;  /* 0x00007300ff0677ac */ /* 0x000e620008000800 */
[C---:B---3--:R-:W-:Y:S01]  /*408f0*/  PRMT R17, R11.reuse, 0x7770, RZ ;  /* 0x000077700b117816 */ /* 0x048fe200000000ff */
[----:B------:R-:W-:Y:S01]  /*40900*/  IMAD.X R13, R14, 0x1, R3, P6 ;  /* 0x000000010e0d7824 */ /* 0x000fe200030e0603 */
[----:B------:R3:W-:Y:S01]  /*40910*/  @P4 STG.E.U8 desc[UR42][R8.64], R19 ;  /* 0x0000001308004986 */ /* 0x0007e2000c10112a */
[----:B------:R-:W-:Y:S02]  /*40920*/  ISETP.LT.AND P4, PT, R22, UR12, !P2 ;  /* 0x0000000c16007c0c */ /* 0x000fe4000d781270 */
[----:B------:R-:W-:Y:S01]  /*40930*/  PRMT R21, R11, 0x7771, RZ ;  /* 0x000077710b157816 */ /* 0x000fe200000000ff */
[----:B------:R1:W-:Y:S01]  /*40940*/  @P5 STG.E.U8 desc[UR42][R12.64], R17 ;  /* 0x000000110c005986 */ /* 0x0003e2000c10112a */
[----:B0-----:R-:W-:Y:S01]  /*40950*/  ISETP.LT.AND P5, PT, R29, UR8, !P0 ;  /* 0x000000081d007c0c */ /* 0x001fe2000c7a1270 */
[----:B------:R-:W0:Y:S01]  /*40960*/  LDCU UR8, c[0x0][0x398] ;  /* 0x00007300ff0877ac */ /* 0x000e220008000800 */
[----:B------:R-:W-:Y:S01]  /*40970*/  VIADD R10, R27, 0x29 ;  /* 0x000000291b0a7836 */ /* 0x000fe20000000000 */
[----:B------:R-:W0:Y:S01]  /*40980*/  LDCU UR12, c[0x0][0x398] ;  /* 0x00007300ff0c77ac */ /* 0x000e220008000800 */
[C---:B---3--:R-:W-:Y:S01]  /*40990*/  IADD3 R8, P2, PT, R15.reuse, R2, RZ ;  /* 0x000000020f087210 */ /* 0x048fe20007f5e0ff */
[----:B------:R-:W-:-:S04]  /*409a0*/  VIADD R15, R15, UR22 ;  /* 0x000000160f0f7c36 */ /* 0x000fc80008000000 */
[----:B------:R-:W-:Y:S01]  /*409b0*/  IMAD.X R9, R14, 0x1, R28, P2 ;  /* 0x000000010e097824 */ /* 0x000fe200010e061c */
[----:B------:R-:W-:Y:S02]  /*409c0*/  SHF.R.S32.HI R14, RZ, 0x1f, R15 ;  /* 0x0000001fff0e7819 */ /* 0x000fe4000001140f */
[----:B-1----:R-:W-:Y:S02]  /*409d0*/  IADD3 R12, P6, PT, R15, R0, RZ ;  /* 0x000000000f0c7210 */ /* 0x002fe40007fde0ff */
[----:B------:R-:W-:Y:S01]  /*409e0*/  PRMT R19, R11, 0x7772, RZ ;  /* 0x000077720b137816 */ /* 0x000fe200000000ff */
[----:B------:R1:W-:Y:S01]  /*409f0*/  @P4 STG.E.U8 desc[UR42][R8.64], R21 ;  /* 0x0000001508004986 */ /* 0x0003e2000c10112a */
[----:B------:R-:W-:Y:S01]  /*40a00*/  ISETP.LT.AND P4, PT, R22, UR6, !P0 ;  /* 0x0000000616007c0c */ /* 0x000fe2000c781270 */
[----:B------:R-:W-:Y:S01]  /*40a10*/  IMAD.X R13, R14, 0x1, R3, P6 ;  /* 0x000000010e0d7824 */ /* 0x000fe200030e0603 */
[----:B----4-:R-:W-:Y:S01]  /*40a20*/  ISETP.GE.AND P2, PT, R10, UR4, PT ;  /* 0x000000040a007c0c */ /* 0x010fe2000bf46270 */
[----:B------:R-:W3:Y:S01]  /*40a30*/  LDCU UR4, c[0x0][0x39c] ;  /* 0x00007380ff0477ac */ /* 0x000ee20008000800 */
[----:B------:R-:W-:-:S02]  /*40a40*/  VIADD R17, R15, UR22 ;  /* 0x000000160f117c36 */ /* 0x000fc40008000000 */
[----:B------:R4:W-:Y:S01]  /*40a50*/  @P5 STG.E.U8 desc[UR42][R12.64], R19 ;  /* 0x000000130c005986 */ /* 0x0009e2000c10112a */
[----:B--2---:R-:W-:Y:S01]  /*40a60*/  ISETP.LT.AND P5, PT, R29, UR10, !P3 ;  /* 0x0000000a1d007c0c */ /* 0x004fe2000dfa1270 */
[----:B------:R-:W2:Y:S01]  /*40a70*/  LDCU UR10, c[0x0][0x398] ;  /* 0x00007300ff0a77ac */ /* 0x000ea20008000800 */
[----:B-1----:R-:W-:Y:S01]  /*40a80*/  IADD3 R8, P0, PT, R15, R2, RZ ;  /* 0x000000020f087210 */ /* 0x002fe20007f1e0ff */
[----:B------:R-:W-:Y:S01]  /*40a90*/  VIADD R16, R27, 0x2a ;  /* 0x0000002a1b107836 */ /* 0x000fe20000000000 */
[----:B------:R-:W-:Y:S01]  /*40aa0*/  SHF.R.S32.HI R15, RZ, 0x1f, R17 ;  /* 0x0000001fff0f7819 */ /* 0x000fe20000011411 */
[----:B------:R-:W1:Y:S01]  /*40ab0*/  LDCU UR6, c[0x0][0x39c] ;  /* 0x00007380ff0677ac */ /* 0x000e620008000800 */
[----:B------:R-:W-:Y:S01]  /*40ac0*/  IADD3 R10, P6, PT, R17, R0, RZ ;  /* 0x00000000110a7210 */ /* 0x000fe20007fde0ff */
[----:B------:R-:W-:Y:S01]  /*40ad0*/  IMAD.X R9, R14, 0x1, R28, P0 ;  /* 0x000000010e097824 */ /* 0x000fe200000e061c */
[----:B------:R-:W-:-:S03]  /*40ae0*/  PRMT R21, R11, 0x7773, RZ ;  /* 0x000077730b157816 */ /* 0x000fc600000000ff */
[----:B------:R-:W-:Y:S02]  /*40af0*/  IMAD.X R11, R15, 0x1, R3, P6 ;  /* 0x000000010f0b7824 */ /* 0x000fe400030e0603 */
[----:B------:R-:W-:Y:S01]  /*40b00*/  @P4 STG.E.U8 desc[UR42][R8.64], R21 ;  /* 0x0000001508004986 */ /* 0x000fe2000c10112a */
[----:B0-----:R-:W-:Y:S01]  /*40b10*/  ISETP.LT.AND P4, PT, R22, UR8, !P3 ;  /* 0x0000000816007c0c */ /* 0x001fe2000df81270 */
[----:B------:R-:W0:Y:S01]  /*40b20*/  LDCU UR8, c[0x0][0x398] ;  /* 0x00007300ff0877ac */ /* 0x000e220008000800 */
[----:B----4-:R-:W-:Y:S01]  /*40b30*/  VIADD R19, R17, UR22 ;  /* 0x0000001611137c36 */ /* 0x010fe20008000000 */
[----:B------:R4:W-:Y:S01]  /*40b40*/  @P5 STG.E.U8 desc[UR42][R10.64], R23 ;  /* 0x000000170a005986 */ /* 0x0009e2000c10112a */
[----:B------:R-:W-:Y:S01]  /*40b50*/  ISETP.LT.AND P5, PT, R29, UR12, !P2 ;  /* 0x0000000c1d007c0c */ /* 0x000fe2000d7a1270 */
[----:B------:R-:W0:Y:S01]  /*40b60*/  LDCU UR12, c[0x0][0x398] ;  /* 0x00007300ff0c77ac */ /* 0x000e220008000800 */
[----:B---3--:R-:W-:Y:S02]  /*40b70*/  ISETP.GE.AND P0, PT, R16, UR4, PT ;  /* 0x0000000410007c0c */ /* 0x008fe4000bf06270 */
[----:B------:R-:W-:Y:S01]  /*40b80*/  IADD3 R12, P3, PT, R17, R2, RZ ;  /* 0x00000002110c7210 */ /* 0x000fe20007f7e0ff */
[----:B------:R-:W3:Y:S01]  /*40b90*/  LDCU UR4, c[0x0][0x39c] ;  /* 0x00007380ff0477ac */ /* 0x000ee20008000800 */
[----:B------:R-:W-:-:S02]  /*40ba0*/  SHF.R.S32.HI R16, RZ, 0x1f, R19 ;  /* 0x0000001fff107819 */ /* 0x000fc40000011413 */
[----:B------:R-:W-:Y:S01]  /*40bb0*/  IADD3 R14, P6, PT, R19, R0, RZ ;  /* 0x00000000130e7210 */ /* 0x000fe20007fde0ff */
[----:B------:R-:W-:Y:S01]  /*40bc0*/  IMAD.X R13, R15, 0x1, R28, P3 ;  /* 0x000000010f0d7824 */ /* 0x000fe200018e061c */
[C---:B------:R-:W-:Y:S02]  /*40bd0*/  PRMT R17, R4.reuse, 0x7771, RZ ;  /* 0x0000777104117816 */ /* 0x040fe400000000ff */
[----:B----4-:R-:W-:Y:S01]  /*40be0*/  PRMT R11, R4, 0x7772, RZ ;  /* 0x00007772040b7816 */ /* 0x010fe200000000ff */
[----:B------:R-:W-:Y:S02]  /*40bf0*/  IMAD.X R15, R16, 0x1, R3, P6 ;  /* 0x00000001100f7824 */ /* 0x000fe400030e0603 */
[----:B------:R4:W-:Y:S01]  /*40c00*/  @P4 STG.E.U8 desc[UR42][R12.64], R17 ;  /* 0x000000110c004986 */ /* 0x0009e2000c10112a */
[----:B--2---:R-:W-:Y:S01]  /*40c10*/  ISETP.LT.AND P4, PT, R22, UR10, !P2 ;  /* 0x0000000a16007c0c */ /* 0x004fe2000d781270 */
[----:B------:R-:W-:Y:S02]  /*40c20*/  VIADD R18, R27, 0x2b ;  /* 0x0000002b1b127836 */ /* 0x000fe40000000000 */
[----:B------:R2:W-:Y:S01]  /*40c30*/  @P5 STG.E.U8 desc[UR42][R14.64], R11 ;  /* 0x0000000b0e005986 */ /* 0x0005e2000c10112a */
[----:B0-----:R-:W-:Y:S01]  /*40c40*/  ISETP.LT.AND P5, PT, R29, UR8, !P0 ;  /* 0x000000081d007c0c */ /* 0x001fe2000c7a1270 */
[----:B------:R-:W0:Y:S01]  /*40c50*/  LDCU UR8, c[0x0][0x398] ;  /* 0x00007300ff0877ac */ /* 0x000e220008000800 */
[C---:B------:R-:W-:Y:S01]  /*40c60*/  IADD3 R8, P2, PT, R19.reuse, R2, RZ ;  /* 0x0000000213087210 */ /* 0x040fe20007f5e0ff */
[----:B------:R-:W-:-:S02]  /*40c70*/  VIADD R19, R19, UR22 ;  /* 0x0000001613137c36 */ /* 0x000fc40008000000 */
[----:B------:R-:W-:Y:S01]  /*40c80*/  VIADD R10, R27, 0x2c ;  /* 0x0000002c1b0a7836 */ /* 0x000fe20000000000 */
[----:B---3--:R-:W-:Y:S01]  /*40c90*/  ISETP.GE.AND P3, PT, R18, UR4, PT ;  /* 0x0000000412007c0c */ /* 0x008fe2000bf66270 */
[--C-:B------:R-:W-:Y:S01]  /*40ca0*/  IMAD.X R9, R16, 0x1, R28.reuse, P2 ;  /* 0x0000000110097824 */ /* 0x100fe200010e061c */
[----:B------:R-:W-:Y:S01]  /*40cb0*/  SHF.R.S32.HI R18, RZ, 0x1f, R19 ;  /* 0x0000001fff127819 */ /* 0x000fe20000011413 */
[----:B------:R-:W3:Y:S01]  /*40cc0*/  LDCU UR4, c[0x0][0x39c] ;  /* 0x00007380ff0477ac */ /* 0x000ee20008000800 */
[----:B------:R-:W-:Y:S02]  /*40cd0*/  IADD3 R16, P6, PT, R19, R0, RZ ;  /* 0x0000000013107210 */ /* 0x000fe40007fde0ff */
[----:B------:R-:W-:Y:S01]  /*40ce0*/  PRMT R23, R4, 0x7773, RZ ;  /* 0x0000777304177816 */ /* 0x000fe200000000ff */
[----:B------:R-:W3:Y:S01]  /*40cf0*/  LDCU UR10, c[0x0][0x398] ;  /* 0x00007300ff0a77ac */ /* 0x000ee20008000800 */
[----:B-1----:R-:W-:Y:S01]  /*40d00*/  ISETP.GE.AND P2, PT, R10, UR6, PT ;  /* 0x000000060a007c0c */ /* 0x002fe2000bf46270 */
[----:B------:R-:W1:Y:S01]  /*40d10*/  LDCU UR6, c[0x0][0x398] ;  /* 0x00007300ff0677ac */ /* 0x000e620008000800 */
[----:B----4-:R-:W-:Y:S01]  /*40d20*/  IMAD.X R17, R18, 0x1, R3, P6 ;  /* 0x0000000112117824 */ /* 0x010fe200030e0603 */
[----:B------:R-:W-:Y:S01]  /*40d30*/  PRMT R21, R5, 0x7770, RZ ;  /* 0x0000777005157816 */ /* 0x000fe200000000ff */
[----:B------:R4:W-:Y:S01]  /*40d40*/  @P4 STG.E.U8 desc[UR42][R8.64], R23 ;  /* 0x0000001708004986 */ /* 0x0009e2000c10112a */
[----:B------:R-:W-:Y:S01]  /*40d50*/  ISETP.LT.AND P4, PT, R22, UR12, !P0 ;  /* 0x0000000c16007c0c */ /* 0x000fe2000c781270 */
[----:B------:R-:W-:Y:S01]  /*40d60*/  VIADD R4, R27, 0x2d ;  /* 0x0000002d1b047836 */ /* 0x000fe20000000000 */
[C---:B------:R-:W-:Y:S01]  /*40d70*/  IADD3 R10, P0, PT, R19.reuse, R2, RZ ;  /* 0x00000002130a7210 */ /* 0x040fe20007f1e0ff */
[----:B------:R-:W-:Y:S01]  /*40d80*/  VIADD R19, R19, UR22 ;  /* 0x0000001613137c36 */ /* 0x000fe20008000000 */
[----:B------:R1:W-:Y:S01]  /*40d90*/  @P5 STG.E.U8 desc[UR42][R16.64], R21 ;  /* 0x0000001510005986 */ /* 0x0003e2000c10112a */
[----:B0-----:R-:W-:Y:S01]  /*40da0*/  ISETP.LT.AND P5, PT, R29, UR8, !P3 ;  /* 0x000000081d007c0c */ /* 0x001fe2000dfa1270 */
[----:B------:R-:W0:Y:S01]  /*40db0*/  LDCU UR8, c[0x0][0x398] ;  /* 0x00007300ff0877ac */ /* 0x000e220008000800 */
[----:B--2---:R-:W-:Y:S01]  /*40dc0*/  IMAD.X R11, R18, 0x1, R28, P0 ;  /* 0x00000001120b7824 */ /* 0x004fe200000e061c */
[----:B------:R-:W-:-:S02]  /*40dd0*/  SHF.R.S32.HI R15, RZ, 0x1f, R19 ;  /* 0x0000001fff0f7819 */ /* 0x000fc40000011413 */
[----:B------:R-:W-:Y:S01]  /*40de0*/  IADD3 R12, P6, PT, R19, R0, RZ ;  /* 0x00000000130c7210 */ /* 0x000fe20007fde0ff */
[----:B------:R-:W2:Y:S01]  /*40df0*/  LDCU UR12, c[0x0][0x398] ;  /* 0x00007300ff0c77ac */ /* 0x000ea20008000800 */
[----:B----4-:R-:W-:-:S03]  /*40e00*/  PRMT R23, R5, 0x7771, RZ ;  /* 0x0000777105177816 */ /* 0x010fc600000000ff */
[----:B------:R-:W-:Y:S01]  /*40e10*/  IMAD.X R13, R15, 0x1, R3, P6 ;  /* 0x000000010f0d7824 */ /* 0x000fe200030e0603 */
[----:B-1----:R-:W-:Y:S01]  /*40e20*/  PRMT R21, R5, 0x7772, RZ ;  /* 0x0000777205157816 */ /* 0x002fe200000000ff */
[----:B------:R-:W-:Y:S01]  /*40e30*/  @P4 STG.E.U8 desc[UR42][R10.64], R23 ;  /* 0x000000170a004986 */ /* 0x000fe2000c10112a */
[----:B------:R-:W-:Y:S01]  /*40e40*/  ISETP.LT.AND P4, PT, R22, UR6, !P3 ;  /* 0x0000000616007c0c */ /* 0x000fe2000df81270 */
[C---:B------:R-:W-:Y:S01]  /*40e50*/  VIADD R17, R19.reuse, UR22 ;  /* 0x0000001613117c36 */ /* 0x040fe20008000000 */
[----:B---3--:R-:W-:Y:S01]  /*40e60*/  ISETP.GE.AND P0, PT, R4, UR4, PT ;  /* 0x0000000404007c0c */ /* 0x008fe2000bf06270 */
[----:B------:R-:W1:Y:S01]  /*40e70*/  LDCU UR4, c[0x0][0x39c] ;  /* 0x00007380ff0477ac */ /* 0x000e620008000800 */
[----:B------:R-:W-:Y:S01]  /*40e80*/  IADD3 R8, P3, PT, R19, R2, RZ ;  /* 0x0000000213087210 */ /* 0x000fe20007f7e0ff */
[----:B------:R3:W-:Y:S01]  /*40e90*/  @P5 STG.E.U8 desc[UR42][R12.64], R21 ;  /* 0x000000150c005986 */ /* 0x0007e2000c10112a */
[----:B------:R-:W-:Y:S01]  /*40ea0*/  ISETP.LT.AND P5, PT, R29, UR10, !P2 ;  /* 0x0000000a1d007c0c */ /* 0x000fe2000d7a1270 */
[----:B------:R-:W-:Y:S01]  /*40eb0*/  VIADD R16, R27, 0x2e ;  /* 0x0000002e1b107836 */ /* 0x000fe20000000000 */
[----:B------:R-:W-:Y:S01]  /*40ec0*/  SHF.R.S32.HI R14, RZ, 0x1f, R17 ;  /* 0x0000001fff0e7819 */ /* 0x000fe20000011411 */
[----:B------:R-:W-:Y:S01]  /*40ed0*/  IMAD.X R9, R15, 0x1, R28, P3 ;  /* 0x000000010f097824 */ /* 0x000fe200018e061c */
[----:B------:R-:W-:Y:S01]  /*40ee0*/  IADD3 R4, P6, PT, R17, R0, RZ ;  /* 0x0000000011047210 */ /* 0x000fe20007fde0ff */
[----:B------:R-:W4:Y:S01]  /*40ef0*/  LDCU UR10, c[0x0][0x398] ;  /* 0x00007300ff0a77ac */ /* 0x000f220008000800 */
[----:B------:R-:W-:Y:S01]  /*40f00*/  PRMT R19, R6, 0x7770, RZ ;  /* 0x0000777006137816 */ /* 0x000fe200000000ff */
[----:B------:R-:W4:Y:S01]  /*40f10*/  LDCU UR6, c[0x0][0x39c] ;  /* 0x00007380ff0677ac */ /* 0x000f220008000800 */
[----:B---3--:R-:W-:Y:S01]  /*40f20*/  PRMT R21, R5, 0x7773, RZ ;  /* 0x0000777305157816 */ /* 0x008fe200000000ff */
[----:B------:R-:W-:-:S04]  /*40f30*/  IMAD.X R5, R14, 0x1, R3, P6 ;  /* 0x000000010e057824 */ /* 0x000fc800030e0603 */
[----:B------:R3:W-:Y:S01]  /*40f40*/  @P4 STG.E.U8 desc[UR42][R8.64], R21 ;  /* 0x0000001508004986 */ /* 0x0007e2000c10112a */
[----:B0-----:R-:W-:Y:S01]  /*40f50*/  ISETP.LT.AND P4, PT, R22, UR8, !P2 ;  /* 0x0000000816007c0c */ /* 0x001fe2000d781270 */
[----:B------:R-:W0:Y:S01]  /*40f60*/  LDCU UR8, c[0x0][0x398] ;  /* 0x00007300ff0877ac */ /* 0x000e220008000800 */
[----:B------:R-:W-:Y:S01]  /*40f70*/  VIADD R15, R17, UR22 ;  /* 0x00000016110f7c36 */ /* 0x000fe20008000000 */
[----:B------:R0:W-:Y:S01]  /*40f80*/  @P5 STG.E.U8 desc[UR42][R4.64], R19 ;  /* 0x0000001304005986 */ /* 0x0001e2000c10112a */
[----:B--2---:R-:W-:Y:S01]  /*40f90*/  ISETP.LT.AND P5, PT, R29, UR12, !P0 ;  /* 0x0000000c1d007c0c */ /* 0x004fe2000c7a1270 */
[----:B------:R-:W2:Y:S01]  /*40fa0*/  LDCU UR12, c[0x0][0x398] ;  /* 0x00007300ff0c77ac */ /* 0x000ea20008000800 */
[----:B-1----:R-:W-:Y:S02]  /*40fb0*/  ISETP.GE.AND P3, PT, R16, UR4, PT ;  /* 0x0000000410007c0c */ /* 0x002fe4000bf66270 */
[----:B------:R-:W-:Y:S01]  /*40fc0*/  IADD3 R10, P2, PT, R17, R2, RZ ;  /* 0x00000002110a7210 */ /* 0x000fe20007f5e0ff */
[----:B------:R-:W1:Y:S01]  /*40fd0*/  LDCU UR4, c[0x0][0x39c] ;  /* 0x00007380ff0477ac */ /* 0x000e620008000800 */
[----:B------:R-:W-:-:S02]  /*40fe0*/  SHF.R.S32.HI R16, RZ, 0x1f, R15 ;  /* 0x0000001fff107819 */ /* 0x000fc4000001140f */
[C---:B------:R-:W-:Y:S01]  /*40ff0*/  IADD3 R12, P6, PT, R15.reuse, R0, RZ ;  /* 0x000000000f0c7210 */ /* 0x040fe20007fde0ff */
[----:B------:R-:W-:Y:S01]  /*41000*/  IMAD.X R11, R14, 0x1, R28, P2 ;  /* 0x000000010e0b7824 */ /* 0x000fe200010e061c */
[C---:B------:R-:W-:Y:S02]  /*41010*/  PRMT R17, R6.reuse, 0x7771, RZ ;  /* 0x0000777106117816 */ /* 0x040fe400000000ff */
[----:B---3--:R-:W-:Y:S01]  /*41020*/  PRMT R9, R6, 0x7772, RZ ;  /* 0x0000777206097816 */ /* 0x008fe200000000ff */
[----:B------:R-:W-:Y:S02]  /*41030*/  IMAD.X R13, R16, 0x1, R3, P6 ;  /* 0x00000001100d7824 */ /* 0x000fe400030e0603 */
[----:B------:R3:W-:Y:S01]  /*41040*/  @P4 STG.E.U8 desc[UR42][R10.64], R17 ;  /* 0x000000110a004986 */ /* 0x0007e2000c10112a */
[----:B----4-:R-:W-:Y:S01]  /*41050*/  ISETP.LT.AND P4, PT, R22, UR10, !P0 ;  /* 0x0000000a16007c0c */ /* 0x010fe2000c781270 */
[----:B0-----:R-:W-:Y:S02]  /*41060*/  VIADD R5, R15, UR22 ;  /* 0x000000160f057c36 */ /* 0x001fe40008000000 */
[----:B------:R0:W-:Y:S01]  /*41070*/  @P5 STG.E.U8 desc[UR42][R12.64], R9 ;  /* 0x000000090c005986 */ /* 0x0001e2000c10112a */
[----:B------:R-:W-:Y:S01]  /*41080*/  ISETP.LT.AND P5, PT, R29, UR8, !P3 ;  /* 0x000000081d007c0c */ /* 0x000fe2000dfa1270 */
[----:B------:R-:W4:Y:S01]  /*41090*/  LDCU UR8, c[0x0][0x398] ;  /* 0x00007300ff0877ac */ /* 0x000f220008000800 */
[----:B------:R-:W-:-:S02]  /*410a0*/  IADD3 R14, P0, PT, R15, R2, RZ ;  /* 0x000000020f0e7210 */ /* 0x000fc40007f1e0ff */
[----:B------:R-:W-:Y:S01]  /*410b0*/  SHF.R.S32.HI R8, RZ, 0x1f, R5 ;  /* 0x0000001fff087819 */ /* 0x000fe20000011405 */
[----:B------:R-:W-:Y:S01]  /*410c0*/  VIADD R18, R27, 0x2f ;  /* 0x0000002f1b127836 */ /* 0x000fe20000000000 */
[----:B------:R-:W-:Y:S01]  /*410d0*/  PRMT R19, R6, 0x7773, RZ ;  /* 0x0000777306137816 */ /* 0x000fe200000000ff */
[----:B------:R-:W-:Y:S01]  /*410e0*/  IMAD.X R15, R16, 0x1, R28, P0 ;  /* 0x00000001100f7824 */ /* 0x000fe200000e061c */
[----:B---3--:R-:W-:Y:S01]  /*410f0*/  IADD3 R10, P6, PT, R5, R0, RZ ;  /* 0x00000000050a7210 */ /* 0x008fe20007fde0ff */
[----:B------:R-:W-:Y:S01]  /*41100*/  VIADD R4, R27, 0x30 ;  /* 0x000000301b047836 */ /* 0x000fe20000000000 */
[----:B------:R-:W3:Y:S01]  /*41110*/  LDCU UR10, c[0x0][0x398] ;  /* 0x00007300ff0a77ac */ /* 0x000ee20008000800 */
[----:B0-----:R-:W-:Y:S01]  /*41120*/  PRMT R13, R7, 0x7770, RZ ;  /* 0x00007770070d7816 */ /* 0x001fe200000000ff */
[----:B------:R0:W-:Y:S01]  /*41130*/  @P4 STG.E.U8 desc[UR42][R14.64], R19 ;  /* 0x000000130e004986 */ /* 0x0001e2000c10112a */
[----:B------:R-:W-:Y:S01]  /*41140*/  IMAD.X R11, R8, 0x1, R3, P6 ;  /* 0x00000001080b7824 */ /* 0x000fe200030e0603 */
[----:B-1----:R-:W-:Y:S01]  /*41150*/  ISETP.GE.AND P2, PT, R18, UR4, PT ;  /* 0x0000000412007c0c */ /* 0x002fe2000bf46270 */
[----:B------:R-:W-:Y:S01]  /*41160*/  VIADD R17, R5, UR22 ;  /* 0x0000001605117c36 */ /* 0x000fe20008000000 */
[----:B------:R-:W-:Y:S01]  /*41170*/  ISETP.GE.AND P0, PT, R4, UR6, PT ;  /* 0x0000000604007c0c */ /* 0x000fe2000bf06270 */
[----:B------:R-:W1:Y:S01]  /*41180*/  LDCU UR6, c[0x0][0x398] ;  /* 0x00007300ff0677ac */ /* 0x000e620008000800 */
[----:B--2---:R-:W-:-:S02]  /*41190*/  ISETP.LT.AND P4, PT, R22, UR12, !P3 ;  /* 0x0000000c16007c0c */ /* 0x004fc4000df81270 */
[----:B------:R-:W-:Y:S01]  /*411a0*/  IADD3 R4, P3, PT, R5, R2, RZ ;  /* 0x0000000205047210 */ /* 0x000fe20007f7e0ff */
[----:B------:R-:W2:Y:S01]  /*411b0*/  LDCU UR4, c[0x0][0x39c] ;  /* 0x00007380ff0477ac */ /* 0x000ea20008000800 */
[----:B------:R1:W-:Y:S01]  /*411c0*/  @P5 STG.E.U8 desc[UR42][R10.64], R13 ;  /* 0x0000000d0a005986 */ /* 0x0003e2000c10112a */
[----:B----4-:R-:W-:Y:S02]  /*411d0*/  ISETP.LT.AND P5, PT, R29, UR8, !P2 ;  /* 0x000000081d007c0c */ /* 0x010fe4000d7a1270 */
[----:B------:R-:W-:Y:S01]  /*411e0*/  IMAD.X R5, R8, 0x1, R28, P3 ;  /* 0x0000000108057824 */ /* 0x000fe200018e061c */
[----:B------:R-:W-:Y:S01]  /*411f0*/  SHF.R.S32.HI R12, RZ, 0x1f, R17 ;  /* 0x0000001fff0c7819 */ /* 0x000fe20000011411 */
[----:B------:R-:W4:Y:S01]  /*41200*/  LDCU UR8, c[0x0][0x398] ;  /* 0x00007300ff0877ac */ /* 0x000f220008000800 */
[----:B------:R-:W-:Y:S02]  /*41210*/  IADD3 R8, P6, PT, R17, R0, RZ ;  /* 0x0000000011087210 */ /* 0x000fe40007fde0ff */
[----:B------:R-:W-:-:S02]  /*41220*/  PRMT R21, R7, 0x7771, RZ ;  /* 0x0000777107157816 */ /* 0x000fc400000000ff */
[----:B0-----:R-:W-:Y:S01]  /*41230*/  PRMT R19, R7, 0x7772, RZ ;  /* 0x0000777207137816 */ /* 0x001fe200000000ff */
[----:B------:R-:W-:Y:S01]  /*41240*/  IMAD.X R9, R12, 0x1, R3, P6 ;  /* 0x000000010c097824 */ /* 0x000fe200030e0603 */
[----:B------:R-:W0:Y:S01]  /*41250*/  LDCU UR12, c[0x0][0x398] ;  /* 0x00007300ff0c77ac */ /* 0x000e220008000800 */
[----:B------:R-:W-:Y:S01]  /*41260*/  VIADD R6, R27, 0x31 ;  /* 0x000000311b067836 */ /* 0x000fe20000000000 */
[----:B------:R4:W-:Y:S01]  /*41270*/  @P4 STG.E.U8 desc[UR42][R4.64], R21 ;  /* 0x0000001504004986 */ /* 0x0009e2000c10112a */
[----:B-1----:R-:W-:Y:S01]  /*41280*/  ISETP.LT.AND P4, PT, R22, UR6, !P2 ;  /* 0x0000000616007c0c */ /* 0x002fe2000d781270 */
[----:B------:R-:W-:Y:S01]  /*41290*/  VIADD R15, R17, UR22 ;  /* 0x00000016110f7c36 */ /* 0x000fe20008000000 */
[----:B------:R-:W-:Y:S01]  /*412a0*/  PRMT R13, R7, 0x7773, RZ ;  /* 0x00007773070d7816 */ /* 0x000fe200000000ff */
[----:B------:R1:W-:Y:S01]  /*412b0*/  @P5 STG.E.U8 desc[UR42][R8.64], R19 ;  /* 0x0000001308005986 */ /* 0x0003e2000c10112a */
[----:B---3--:R-:W-:Y:S01]  /*412c0*/  ISETP.LT.AND P5, PT, R29, UR10, !P0 ;  /* 0x0000000a1d007c0c */ /* 0x008fe2000c7a1270 */
[----:B------:R-:W3:Y:S01]  /*412d0*/  LDCU UR10, c[0x0][0x398] ;  /* 0x00007300ff0a77ac */ /* 0x000ee20008000800 */
[----:B--2---:R-:W-:-:S02]  /*412e0*/  ISETP.GE.AND P3, PT, R6, UR4, PT ;  /* 0x0000000406007c0c */ /* 0x004fc4000bf66270 */
[----:B------:R-:W-:Y:S01]  /*412f0*/  IADD3 R6, P2, PT, R17, R2, RZ ;  /* 0x0000000211067210 */ /* 0x000fe20007f5e0ff */
[----:B------:R-:W-:Y:S01]  /*41300*/  VIADD R16, R27, 0x32 ;  /* 0x000000321b107836 */ /* 0x000fe20000000000 */
[----:B------:R-:W-:Y:S02]  /*41310*/  SHF.R.S32.HI R14, RZ, 0x1f, R15 ;  /* 0x0000001fff0e7819 */ /* 0x000fe4000001140f */
[----:B----4-:R-:W-:Y:S01]  /*41320*/  PRMT R5, R24, 0x7770, RZ ;  /* 0x0000777018057816 */ /* 0x010fe200000000ff */
[--C-:B------:R-:W-:Y:S01]  /*41330*/  IMAD.X R7, R12, 0x1, R28.reuse, P2 ;  /* 0x000000010c077824 */ /* 0x100fe200010e061c */
[----:B------:R-:W-:Y:S01]  /*41340*/  IADD3 R10, P6, PT, R15, R0, RZ ;  /* 0x000000000f0a7210 */ /* 0x000fe20007fde0ff */
[----:B------:R-:W-:Y:S01]  /*41350*/  VIADD R4, R27, 0x33 ;  /* 0x000000331b047836 */ /* 0x000fe20000000000 */
[----:B-1----:R-:W-:Y:S01]  /*41360*/  PRMT R19, R24, 0x7771, RZ ;  /* 0x0000777118137816 */ /* 0x002fe200000000ff */
[----:B------:R-:W1:Y:S01]  /*41370*/  LDCU UR4, c[0x0][0x39c] ;  /* 0x00007380ff0477ac */ /* 0x000e620008000800 */
[----:B------:R2:W-:Y:S01]  /*41380*/  @P4 STG.E.U8 desc[UR42][R6.64], R13 ;  /* 0x0000000d06004986 */ /* 0x0005e2000c10112a */
[----:B------:R-:W-:Y:S01]  /*41390*/  IMAD.X R11, R14, 0x1, R3, P6 ;  /* 0x000000010e0b7824 */ /* 0x000fe200030e0603 */
[----:B------:R-:W-:Y:S01]  /*413a0*/  ISETP.LT.AND P4, PT, R22, UR8, !P0 ;  /* 0x0000000816007c0c */ /* 0x000fe2000c781270 */
[----:B------:R-:W4:Y:S01]  /*413b0*/  LDCU UR6, c[0x0][0x39c] ;  /* 0x00007380ff0677ac */ /* 0x000f220008000800 */
[C---:B------:R-:W-:Y:S01]  /*413c0*/  IADD3 R8, P0, PT, R15.reuse, R2, RZ ;  /* 0x000000020f087210 */ /* 0x040fe20007f1e0ff */
[----:B------:R-:W-:Y:S01]  /*413d0*/  VIADD R15, R15, UR22 ;  /* 0x000000160f0f7c36 */ /* 0x000fe20008000000 */
[----:B------:R-:W-:Y:S01]  /*413e0*/  @P5 STG.E.U8 desc[UR42][R10.64], R5 ;  /* 0x000000050a005986 */ /* 0x000fe2000c10112a */
[----:B---3--:R-:W-:Y:S01]  /*413f0*/  ISETP.LT.AND P5, PT, R29, UR10, !P3 ;  /* 0x0000000a1d007c0c */ /* 0x008fe2000dfa1270 */
[----:B------:R-:W3:Y:S01]  /*41400*/  LDCU UR8, c[0x0][0x398] ;  /* 0x00007300ff0877ac */ /* 0x000ee20008000800 */
[----:B------:R-:W-:Y:S01]  /*41410*/  IMAD.X R9, R14, 0x1, R28, P0 ;  /* 0x000000010e097824 */ /* 0x000fe200000e061c */
[----:B------:R-:W-:-:S02]  /*41420*/  SHF.R.S32.HI R14, RZ, 0x1f, R15 ;  /* 0x0000001fff0e7819 */ /* 0x000fc4000001140f */
[----:B------:R-:W-:Y:S02]  /*41430*/  IADD3 R12, P6, PT, R15, R0, RZ ;  /* 0x000000000f0c7210 */ /* 0x000fe40007fde0ff */
[----:B------:R-:W-:Y:S01]  /*41440*/  PRMT R17, R24, 0x7772, RZ ;  /* 0x0000777218117816 */ /* 0x000fe200000000ff */
[----:B--2---:R-:W-:Y:S01]  /*41450*/  VIADD R7, R27, 0x34 ;  /* 0x000000341b077836 */ /* 0x004fe20000000000 */
[----:B------:R-:W2:Y:S01]  /*41460*/  LDCU UR10, c[0x0][0x398] ;  /* 0x00007300ff0a77ac */ /* 0x000ea20008000800 */
[----:B------:R-:W-:Y:S01]  /*41470*/  IMAD.X R13, R14, 0x1, R3, P6 ;  /* 0x000000010e0d7824 */ /* 0x000fe200030e0603 */
[----:B------:R-:W-:Y:S04]  /*41480*/  @P4 STG.E.U8 desc[UR42][R8.64], R19 ;  /* 0x0000001308004986 */ /* 0x000fe8000c10112a */
[----:B------:R0:W-:Y:S04]  /*41490*/  @P5 STG.E.U8 desc[UR42][R12.64], R17 ;  /* 0x000000110c005986 */ /* 0x0001e8000c10112a */
[----:B------:R-:W2:Y:S04]  /*414a0*/  LDL.LU R27, [R1+0x146c] ;  /* 0x00146c00011b7983 */ /* 0x000ea80000300800 */
[----:B------:R-:W2:Y:S01]  /*414b0*/  LDL.LU R20, [R1+0x34] ;  /* 0x0000340001147983 */ /* 0x000ea20000300800 */
[----:B0-----:R-:W-:-:S03]  /*414c0*/  PRMT R17, R24, 0x7773, RZ ;  /* 0x0000777318117816 */ /* 0x001fc600000000ff */
[----:B------:R-:W2:Y:S01]  /*414d0*/  LDL.LU R24, [R1+0x5b8] ;  /* 0x0005b80001187983 */ /* 0x000ea20000300800 */
[----:B-1----:R-:W-:Y:S01]  /*414e0*/  ISETP.GE.AND P2, PT, R16, UR4, PT ;  /* 0x0000000410007c0c */ /* 0x002fe2000bf46270 */
[----:B------:R-:W0:Y:S01]  /*414f0*/  LDCU UR4, c[0x0][0x39c] ;  /* 0x00007380ff0477ac */ /* 0x000e220008000800 */
[----:B----4-:R-:W-:Y:S02]  /*41500*/  ISETP.GE.AND P0, PT, R4, UR6, PT ;  /* 0x0000000604007c0c */ /* 0x010fe4000bf06270 */
[----:B------:R-:W-:Y:S01]  /*41510*/  ISETP.LT.AND P4, PT, R22, UR12, !P3 ;  /* 0x0000000c16007c0c */ /* 0x000fe2000df81270 */
[----:B------:R-:W1:Y:S01]  /*41520*/  LDCU UR6, c[0x0][0x398] ;  /* 0x00007300ff0677ac */ /* 0x000e620008000800 */
[C---:B------:R-:W-:Y:S01]  /*41530*/  IADD3 R4, P3, PT, R15.reuse, R2, RZ ;  /* 0x000000020f047210 */ /* 0x040fe20007f7e0ff */
[----:B------:R-:W-:Y:S01]  /*41540*/  VIADD R11, R15, UR22 ;  /* 0x000000160f0b7c36 */ /* 0x000fe20008000000 */
[----:B---3--:R-:W-:Y:S01]  /*41550*/  ISETP.LT.AND P5, PT, R29, UR8, !P2 ;  /* 0x000000081d007c0c */ /* 0x008fe2000d7a1270 */
[----:B------:R-:W3:Y:S02]  /*41560*/  LDCU UR8, c[0x0][0x398] ;  /* 0x00007300ff0877ac */ /* 0x000ee40008000800 */
[----:B------:R-:W-:Y:S01]  /*41570*/  IMAD.X R5, R14, 0x1, R28, P3 ;  /* 0x000000010e057824 */ /* 0x000fe200018e061c */
[----:B------:R-:W-:-:S02]  /*41580*/  SHF.R.S32.HI R14, RZ, 0x1f, R11 ;  /* 0x0000001fff0e7819 */ /* 0x000fc4000001140b */
[----:B------:R-:W-:Y:S02]  /*41590*/  IADD3 R6, P6, PT, R11, R0, RZ ;  /* 0x000000000b067210 */ /* 0x000fe40007fde0ff */
[----:B0-----:R-:W-:Y:S01]  /*415a0*/  ISETP.GE.AND P3, PT, R7, UR4, PT ;  /* 0x0000000407007c0c */ /* 0x001fe2000bf66270 */
[----:B------:R-:W0:Y:S02]  /*415b0*/  LDCU UR4, c[0x0][0x39c] ;  /* 0x00007380ff0477ac */ /* 0x000e240008000800 */
[----:B------:R-:W-:Y:S01]  /*415c0*/  IMAD.X R7, R14, 0x1, R3, P6 ;  /* 0x000000010e077824 */ /* 0x000fe200030e0603 */
[----:B------:R-:W-:Y:S01]  /*415d0*/  PRMT R15, R25, 0x7770, RZ ;  /* 0x00007770190f7816 */ /* 0x000fe200000000ff */
[----:B------:R4:W-:Y:S01]  /*415e0*/  @P4 STG.E.U8 desc[UR42][R4.64], R17 ;  /* 0x0000001104004986 */ /* 0x0009e2000c10112a */
[----:B-1----:R-:W-:Y:S01]  /*415f0*/  ISETP.LT.AND P4, PT, R22, UR6, !P2 ;  /* 0x0000000616007c0c */ /* 0x002fe2000d781270 */
[----:B------:R-:W1:Y:S01]  /*41600*/  LDCU UR6, c[0x0][0x398] ;  /* 0x00007300ff0677ac */ /* 0x000e620008000800 */
[C---:B------:R-:W-:Y:S01]  /*41610*/  VIADD R13, R11.reuse, UR22 ;  /* 0x000000160b0d7c36 */ /* 0x040fe20008000000 */
[----:B------:R-:W-:Y:S01]  /*41620*/  IADD3 R10, P2, PT, R11, R2, RZ ;  /* 0x000000020b0a7210 */ /* 0x000fe20007f5e0ff */
[----:B------:R0:W-:Y:S01]  /*41630*/  @P5 STG.E.U8 desc[UR42][R6.64], R15 ;  /* 0x0000000f06005986 */ /* 0x0001e2000c10112a */
[----:B--2---:R-:W-:-:S02]  /*41640*/  ISETP.LT.AND P5, PT, R29, UR10, !P0 ;  /* 0x0000000a1d007c0c */ /* 0x004fc4000c7a1270 */
[----:B------:R-:W-:Y:S01]  /*41650*/  SHF.R.S32.HI R12, RZ, 0x1f, R13 ;  /* 0x0000001fff0c7819 */ /* 0x000fe2000001140d */
[----:B------:R-:W-:Y:S01]  /*41660*/  IMAD.X R11, R14, 0x1, R28, P2 ;  /* 0x000000010e0b7824 */ /* 0x000fe200010e061c */
[----:B------:R-:W-:Y:S02]  /*41670*/  IADD3 R8, P6, PT, R13, R0, RZ ;  /* 0x000000000d087210 */ /* 0x000fe40007fde0ff */
[C---:B------:R-:W-:Y:S02]  /*41680*/  PRMT R19, R25.reuse, 0x7771, RZ ;  /* 0x0000777119137816 */ /* 0x040fe400000000ff */
[----:B----4-:R-:W-:-:S03]  /*41690*/  PRMT R17, R25, 0x7772, RZ ;  /* 0x0000777219117816 */ /* 0x010fc600000000ff */
[----:B------:R2:W-:Y:S01]  /*416a0*/  @P4 STG.E.U8 desc[UR42][R10.64], R19 ;  /* 0x000000130a004986 */ /* 0x0005e2000c10112a */
[----:B---3--:R-:W-:Y:S01]  /*416b0*/  ISETP.LT.AND P4, PT, R22, UR8, !P0 ;  /* 0x0000000816007c0c */ /* 0x008fe2000c781270 */
[----:B------:R-:W3:Y:S01]  /*416c0*/  LDCU UR8, c[0x0][0x398] ;  /* 0x00007300ff0877ac */ /* 0x000ee20008000800 */
[C---:B0-----:R-:W-:Y:S01]  /*416d0*/  VIADD R15, R13.reuse, UR22 ;  /* 0x000000160d0f7c36 */ /* 0x041fe20008000000 */
[----:B------:R-:W-:Y:S02]  /*416e0*/  IADD3 R6, P0, PT, R13, R2, RZ ;  /* 0x000000020d067210 */ /* 0x000fe40007f1e0ff */
[----:B------:R-:W-:Y:S02]  /*416f0*/  PRMT R25, R25, 0x7773, RZ ;  /* 0x0000777319197816 */ /* 0x000fe400000000ff */
[----:B------:R-:W-:Y:S01]  /*41700*/  SHF.R.S32.HI R13, RZ, 0x1f, R15 ;  /* 0x0000001fff0d7819 */ /* 0x000fe2000001140f */
[----:B------:R-:W-:Y:S01]  /*41710*/  IMAD.X R7, R12, 0x1, R28, P0 ;  /* 0x000000010c077824 */ /* 0x000fe200000e061c */
[----:B--2---:R-:W-:-:S02]  /*41720*/  PRMT R19, R26, 0x7770, RZ ;  /* 0x000077701a137816 */ /* 0x004fc400000000ff */
[C---:B------:R-:W-:Y:S02]  /*41730*/  PRMT R23, R26.reuse, 0x7771, RZ ;  /* 0x000077711a177816 */ /* 0x040fe400000000ff */
[----:B------:R-:W-:Y:S01]  /*41740*/  PRMT R21, R26, 0x7772, RZ ;  /* 0x000077721a157816 */ /* 0x000fe200000000ff */
[----:B------:R-:W-:-:S05]  /*41750*/  VIADD R9, R24, 0x35 ;  /* 0x0000003518097836 */ /* 0x000fca0000000000 */
[----:B------:R-:W-:Y:S01]  /*41760*/  ISETP.GE.AND P2, PT, R9, UR4, PT ;  /* 0x0000000409007c0c */ /* 0x000fe2000bf46270 */
[----:B------:R-:W0:Y:S01]  /*41770*/  LDCU UR4, c[0x0][0x398] ;  /* 0x00007300ff0477ac */ /* 0x000e220008000800 */
[----:B------:R-:W-:Y:S02]  /*41780*/  IMAD.X R9, R12, 0x1, R3, P6 ;  /* 0x000000010c097824 */ /* 0x000fe400030e0603 */
[----:B------:R-:W-:-:S03]  /*41790*/  VIADD R5, R24, 0x36 ;  /* 0x0000003618057836 */ /* 0x000fc60000000000 */
[----:B------:R2:W-:Y:S01]  /*417a0*/  @P5 STG.E.U8 desc[UR42][R8.64], R17 ;  /* 0x0000001108005986 */ /* 0x0005e2000c10112a */
[----:B-1----:R-:W-:Y:S01]  /*417b0*/  ISETP.LT.AND P5, PT, R29, UR6, !P3 ;  /* 0x000000061d007c0c */ /* 0x002fe2000dfa1270 */
[----:B------:R-:W1:Y:S01]  /*417c0*/  LDCU UR6, c[0x0][0x398] ;  /* 0x00007300ff0677ac */ /* 0x000e620008000800 */
[----:B------:R-:W-:Y:S02]  /*417d0*/  IADD3 R4, P6, PT, R15, R0, RZ ;  /* 0x000000000f047210 */ /* 0x000fe40007fde0ff */
[----:B------:R-:W-:Y:S01]  /*417e0*/  ISETP.GE.AND P0, PT, R5, UR5, PT ;  /* 0x0000000505007c0c */ /* 0x000fe2000bf06270 */
[----:B------:R-:W4:Y:S01]  /*417f0*/  LDCU UR5, c[0x0][0x398] ;  /* 0x00007300ff0577ac */ /* 0x000f220008000800 */
[----:B------:R-:W-:Y:S01]  /*41800*/  @P4 STG.E.U8 desc[UR42][R6.64], R25 ;  /* 0x0000001906004986 */ /* 0x000fe2000c10112a */
[----:B------:R-:W-:Y:S01]  /*41810*/  IMAD.X R5, R13, 0x1, R3, P6 ;  /* 0x000000010d057824 */ /* 0x000fe200030e0603 */
[----:B0-----:R-:W-:Y:S01]  /*41820*/  ISETP.LT.AND P4, PT, R22, UR4, !P3 ;  /* 0x0000000416007c0c */ /* 0x001fe2000df81270 */
[----:B------:R-:W0:Y:S01]  /*41830*/  LDCU UR4, c[0x0][0x398] ;  /* 0x00007300ff0477ac */ /* 0x000e220008000800 */
[C---:B--2---:R-:W-:Y:S01]  /*41840*/  VIADD R17, R15.reuse, UR22 ;  /* 0x000000160f117c36 */ /* 0x044fe20008000000 */
[----:B------:R-:W-:-:S02]  /*41850*/  IADD3 R10, P3, PT, R15, R2, RZ ;  /* 0x000000020f0a7210 */ /* 0x000fc40007f7e0ff */
[----:B------:R2:W-:Y:S01]  /*41860*/  @P5 STG.E.U8 desc[UR42][R4.64], R19 ;  /* 0x0000001304005986 */ /* 0x0005e2000c10112a */
[----:B---3--:R-:W-:Y:S01]  /*41870*/  ISETP.LT.AND P5, PT, R29, UR8, !P2 ;  /* 0x000000081d007c0c */ /* 0x008fe2000d7a1270 */
[C---:B------:R-:W-:Y:S01]  /*41880*/  VIADD R8, R24.reuse, 0x37 ;  /* 0x0000003718087836 */ /* 0x040fe20000000000 */
[----:B------:R-:W-:Y:S01]  /*41890*/  SHF.R.S32.HI R9, RZ, 0x1f, R17 ;  /* 0x0000001fff097819 */ /* 0x000fe20000011411 */
[----:B------:R-:W-:Y:S01]  /*418a0*/  IMAD.X R11, R13, 0x1, R28, P3 ;  /* 0x000000010d0b7824 */ /* 0x000fe200018e061c */
[----:B------:R-:W-:Y:S01]  /*418b0*/  IADD3 R12, P6, PT, R17, R0, RZ ;  /* 0x00000000110c7210 */ /* 0x000fe20007fde0ff */
[----:B------:R-:W3:Y:S01]  /*418c0*/  LDS.128 R4, [R20] ;  /* 0x0000000014047984 */ /* 0x000ee20000000c00 */
[----:B------:R-:W-:Y:S01]  /*418d0*/  VIADD R14, R24, 0x38 ;  /* 0x00000038180e7836 */ /* 0x000fe20000000000 */
[----:B------:R-:W1:Y:S02]  /*418e0*/  LDCU UR8, c[0x0][0x398] ;  /* 0x00007300ff0877ac */ /* 0x000e640008000800 */
[----:B------:R-:W-:Y:S01]  /*418f0*/  IMAD.X R13, R9, 0x1, R3, P6 ;  /* 0x00000001090d7824 */ /* 0x000fe200030e0603 */
[----:B------:R1:W-:Y:S01]  /*41900*/  @P4 STG.E.U8 desc[UR42][R10.64], R23 ;  /* 0x000000170a004986 */ /* 0x0003e2000c10112a */
[----:B----4-:R-:W-:Y:S01]  /*41910*/  ISETP.LT.AND P4, PT, R22, UR5, !P2 ;  /* 0x0000000516007c0c */ /* 0x010fe2000d781270 */
[----:B------:R-:W4:Y:S01]  /*41920*/  LDCU UR5, c[0x0][0x398] ;  /* 0x00007300ff0577ac */ /* 0x000f220008000800 */
[----:B------:R-:W-:Y:S01]  /*41930*/  ISETP.GE.AND P3, PT, R8, UR9, PT ;  /* 0x0000000908007c0c */ /* 0x000fe2000bf66270 */
[C---:B--2---:R-:W-:Y:S01]  /*41940*/  VIADD R19, R17.reuse, UR22 ;  /* 0x0000001611137c36 */ /* 0x044fe20008000000 */
[----:B------:R2:W-:Y:S01]  /*41950*/  @P5 STG.E.U8 desc[UR42][R12.64], R21 ;  /* 0x000000150c005986 */ /* 0x0005e2000c10112a */
[----:B------:R-:W-:Y:S01]  /*41960*/  IADD3 R8, P2, PT, R17, R2, RZ ;  /* 0x0000000211087210 */ /* 0x000fe20007f5e0ff */
[----:B------:R-:W3:Y:S01]  /*41970*/  LDCU UR9, c[0x0][0x398] ;  /* 0x00007300ff0977ac */ /* 0x000ee20008000800 */
[----:B0-----:R-:W-:-:S02]  /*41980*/  ISETP.LT.AND P5, PT, R29, UR4, !P0 ;  /* 0x000000041d007c0c */ /* 0x001fc4000c7a1270 */
[----:B------:R-:W-:Y:S01]  /*41990*/  SHF.R.S32.HI R15, RZ, 0x1f, R19 ;  /* 0x0000001fff0f7819 */ /* 0x000fe20000011413 */
[----:B------:R-:W-:Y:S01]  /*419a0*/  IMAD.X R9, R9, 0x1, R28, P2 ;  /* 0x0000000109097824 */ /* 0x000fe200010e061c */
[----:B-1----:R-:W-:Y:S01]  /*419b0*/  IADD3 R10, P6, PT, R19, R0, RZ ;  /* 0x00000000130a7210 */ /* 0x002fe20007fde0ff */
[----:B------:R-:W0:Y:S01]  /*419c0*/  LDCU UR4, c[0x0][0x398] ;  /* 0x00007300ff0477ac */ /* 0x000e220008000800 */
[----:B--2---:R-:W-:-:S03]  /*419d0*/  PRMT R21, R26, 0x7773, RZ ;  /* 0x000077731a157816 */ /* 0x004fc600000000ff */
[----:B------:R-:W-:Y:S01]  /*419e0*/  IMAD.X R11, R15, 0x1, R3, P6 ;  /* 0x000000010f0b7824 */ /* 0x000fe200030e0603 */
[----:B------:R-:W-:Y:S01]  /*419f0*/  PRMT R23, R27, 0x7770, RZ ;  /* 0x000077701b177816 */ /* 0x000fe200000000ff */
[----:B------:R1:W-:Y:S01]  /*41a00*/  @P4 STG.E.U8 desc[UR42][R8.64], R21 ;  /* 0x0000001508004986 */ /* 0x0003e2000c10112a */
[----:B------:R-:W-:Y:S01]  /*41a10*/  ISETP.LT.AND P4, PT, R22, UR6, !P0 ;  /* 0x0000000616007c0c */ /* 0x000fe2000c781270 */
[----:B------:R-:W2:Y:S01]  /*41a20*/  LDCU UR6, c[0x0][0x398] ;  /* 0x00007300ff0677ac */ /* 0x000ea20008000800 */
[----:B------:R-:W-:Y:S01]  /*41a30*/  ISETP.GE.AND P2, PT, R14, UR7, PT ;  /* 0x000000070e007c0c */ /* 0x000fe2000bf46270 */
[----:B------:R0:W-:Y:S01]  /*41a40*/  @P5 STG.E.U8 desc[UR42][R10.64], R23 ;  /* 0x000000170a005986 */ /* 0x0001e2000c10112a */
[C---:B------:R-:W-:Y:S01]  /*41a50*/  IADD3 R14, P0, PT, R19.reuse, R2, RZ ;  /* 0x00000002130e7210 */ /* 0x040fe20007f1e0ff */
[----:B------:R-:W-:Y:S01]  /*41a60*/  VIADD R17, R19, UR22 ;  /* 0x0000001613117c36 */ /* 0x000fe20008000000 */
[----:B----4-:R-:W-:Y:S01]  /*41a70*/  ISETP.LT.AND P5, PT, R29, UR5, !P3 ;  /* 0x000000051d007c0c */ /* 0x010fe2000dfa1270 */
[----:B------:R-:W4:Y:S02]  /*41a80*/  LDCU UR5, c[0x0][0x398] ;  /* 0x00007300ff0577ac */ /* 0x000f240008000800 */
[--C-:B------:R-:W-:Y:S01]  /*41a90*/  IMAD.X R15, R15, 0x1, R28.reuse, P0 ;  /* 0x000000010f0f7824 */ /* 0x100fe200000e061c */
[----:B-1----:R-:W-:Y:S01]  /*41aa0*/  PRMT R21, R27, 0x7771, RZ ;  /* 0x000077711b157816 */ /* 0x002fe200000000ff */
[C---:B------:R-:W-:Y:S01]  /*41ab0*/  VIADD R13, R24.reuse, 0x39 ;  /* 0x00000039180d7836 */ /* 0x040fe20000000000 */
[----:B------:R-:W-:Y:S01]  /*41ac0*/  SHF.R.S32.HI R18, RZ, 0x1f, R17 ;  /* 0x0000001fff127819 */ /* 0x000fe20000011411 */
[----:B------:R-:W-:Y:S01]  /*41ad0*/  VIADD R8, R24, 0x3a ;  /* 0x0000003a18087836 */ /* 0x000fe20000000000 */
[----:B------:R-:W-:Y:S01]  /*41ae0*/  IADD3 R12, P6, PT, R17, R0, RZ ;  /* 0x00000000110c7210 */ /* 0x000fe20007fde0ff */
[----:B------:R-:W-:Y:S01]  /*41af0*/  @P4 STG.E.U8 desc[UR42][R14.64], R21 ;  /* 0x000000150e004986 */ /* 0x000fe2000c10112a */
[----:B0-----:R-:W-:Y:S01]  /*41b00*/  ISETP.LT.AND P4, PT, R22, UR4, !P3 ;  /* 0x0000000416007c0c */ /* 0x001fe2000df81270 */
[----:B------:R-:W0:Y:S01]  /*41b10*/  LDCU UR4, c[0x0][0x398] ;  /* 0x00007300ff0477ac */ /* 0x000e220008000800 */
[----:B------:R-:W-:Y:S01]  /*41b20*/  ISETP.GE.AND P0, PT, R13, UR13, PT ;  /* 0x0000000d0d007c0c */ /* 0x000fe2000bf06270 */
[C---:B------:R-:W-:Y:S01]  /*41b30*/  IMAD.X R13, R18.reuse, 0x1, R3, P6 ;  /* 0x00000001120d7824 */ /* 0x040fe200030e0603 */
[----:B------:R-:W-:Y:S01]  /*41b40*/  PRMT R19, R27, 0x7772, RZ ;  /* 0x000077721b137816 */ /* 0x000fe200000000ff */
[----:B------:R-:W1:Y:S01]  /*41b50*/  LDCU UR7, c[0x0][0x398] ;  /* 0x00007300ff0777ac */ /* 0x000e620008000800 */
[C---:B------:R-:W-:Y:S01]  /*41b60*/  IADD3 R16, P3, PT, R17.reuse, R2, RZ ;  /* 0x0000000211107210 */ /* 0x040fe20007f7e0ff */
[----:B------:R-:W-:Y:S01]  /*41b70*/  VIADD R9, R17, UR22 ;  /* 0x0000001611097c36 */ /* 0x000fe20008000000 */
[----:B------:R-:W-:Y:S01]  /*41b80*/  PRMT R27, R27, 0x7773, RZ ;  /* 0x000077731b1b7816 */ /* 0x000fe200000000ff */
[----:B------:R3:W-:Y:S01]  /*41b90*/  @P5 STG.E.U8 desc[UR42][R12.64], R19 ;  /* 0x000000130c005986 */ /* 0x0007e2000c10112a */
[----:B--2---:R-:W-:Y:S01]  /*41ba0*/  ISETP.LT.AND P5, PT, R29, UR6, !P2 ;  /* 0x000000061d007c0c */ /* 0x004fe2000d7a1270 */
[----:B------:R-:W-:Y:S01]  /*41bb0*/  IMAD.X R17, R18, 0x1, R28, P3 ;  /* 0x0000000112117824 */ /* 0x000fe200018e061c */
[----:B------:R-:W2:Y:S01]  /*41bc0*/  LDCU UR6, c[0x0][0x398] ;  /* 0x00007300ff0677ac */ /* 0x000ea20008000800 */
[----:B----4-:R-:W-:-:S02]  /*41bd0*/  ISETP.LT.AND P2, PT, R22, UR5, !P2 ;  /* 0x0000000516007c0c */ /* 0x010fc4000d741270 */
[----:B------:R-:W-:Y:S01]  /*41be0*/  SHF.R.S32.HI R20, RZ, 0x1f, R9 ;  /* 0x0000001fff147819 */ /* 0x000fe20000011409 */
[----:B------:R-:W4:Y:S01]  /*41bf0*/  LDCU UR5, c[0x0][0x398] ;  /* 0x00007300ff0577ac */ /* 0x000f220008000800 */
[C---:B------:R-:W-:Y:S01]  /*41c00*/  IADD3 R10, P6, PT, R9.reuse, R0, RZ ;  /* 0x00000000090a7210 */ /* 0x040fe20007fde0ff */
[----:B------:R-:W-:Y:S01]  /*41c10*/  @P4 STG.E.U8 desc[UR42][R16.64], R27 ;  /* 0x0000001b10004986 */ /* 0x000fe2000c10112a */
[----:B------:R-:W-:Y:S02]  /*41c20*/  ISETP.GE.AND P3, PT, R8, UR11, PT ;  /* 0x0000000b08007c0c */ /* 0x000fe4000bf66270 */
[C---:B------:R-:W-:Y:S01]  /*41c30*/  IADD3 R8, P4, PT, R9.reuse, R2, RZ ;  /* 0x0000000209087210 */ /* 0x040fe20007f9e0ff */
[----:B------:R-:W-:Y:S01]  /*41c40*/  IMAD.X R11, R20, 0x1, R3, P6 ;  /* 0x00000001140b7824 */ /* 0x000fe200030e0603 */
[C---:B---3--:R-:W-:Y:S01]  /*41c50*/  PRMT R19, R4.reuse, 0x7770, RZ ;  /* 0x0000777004137816 */ /* 0x048fe200000000ff */
[----:B------:R-:W-:Y:S01]  /*41c60*/  VIADD R15, R9, UR22 ;  /* 0x00000016090f7c36 */ /* 0x000fe20008000000 */
[----:B------:R-:W-:Y:S01]  /*41c70*/  PRMT R21, R4, 0x7771, RZ ;  /* 0x0000777104157816 */ /* 0x000fe200000000ff */
[----:B------:R-:W-:-:S02]  /*41c80*/  IMAD.X R9, R20, 0x1, R28, P4 ;  /* 0x0000000114097824 */ /* 0x000fc400020e061c */
[----:B------:R3:W-:Y:S01]  /*41c90*/  @P5 STG.E.U8 desc[UR42][R10.64], R19 ;  /* 0x000000130a005986 */ /* 0x0007e2000c10112a */
[----:B------:R-:W-:Y:S01]  /*41ca0*/  VIADD R13, R24, 0x3b ;  /* 0x0000003b180d7836 */ /* 0x000fe20000000000 */
[----:B0-----:R-:W-:Y:S01]  /*41cb0*/  ISETP.LT.AND P5, PT, R29, UR4, !P0 ;  /* 0x000000041d007c0c */ /* 0x001fe2000c7a1270 */
[----:B------:R-:W0:Y:S01]  /*41cc0*/  LDCU UR4, c[0x0][0x398] ;  /* 0x00007300ff0477ac */ /* 0x000e220008000800 */
[----:B------:R-:W-:Y:S02]  /*41cd0*/  SHF.R.S32.HI R14, RZ, 0x1f, R15 ;  /* 0x0000001fff0e7819 */ /* 0x000fe4000001140f */
[----:B------:R-:W-:Y:S01]  /*41ce0*/  IADD3 R12, P6, PT, R15, R0, RZ ;  /* 0x000000000f0c7210 */ /* 0x000fe20007fde0ff */
[----:B------:R0:W-:Y:S01]  /*41cf0*/  @P2 STG.E.U8 desc[UR42][R8.64], R21 ;  /* 0x0000001508002986 */ /* 0x0001e2000c10112a */
[----:B------:R-:W-:Y:S02]  /*41d00*/  ISETP.GE.AND P4, PT, R13, UR17, PT ;  /* 0x000000110d007c0c */ /* 0x000fe4000bf86270 */
[----:B--2---:R-:W-:-:S02]  /*41d10*/  ISETP.LT.AND P0, PT, R22, UR6, !P0 ;  /* 0x0000000616007c0c */ /* 0x004fc4000c701270 */
[C---:B---3--:R-:W-:Y:S01]  /*41d20*/  IADD3 R10, P2, PT, R15.reuse, R2, RZ ;  /* 0x000000020f0a7210 */ /* 0x048fe20007f5e0ff */
[----:B------:R-:W-:Y:S01]  /*41d30*/  VIADD R15, R15, UR22 ;  /* 0x000000160f0f7c36 */ /* 0x000fe20008000000 */
[----:B------:R-:W2:Y:S01]  /*41d40*/  LDCU UR6, c[0x0][0x398] ;  /* 0x00007300ff0677ac */ /* 0x000ea20008000800 */
[C---:B------:R-:W-:Y:S01]  /*41d50*/  IMAD.X R13, R14.reuse, 0x1, R3, P6 ;  /* 0x000000010e0d7824 */ /* 0x040fe200030e0603 */
[----:B----4-:R-:W-:Y:S01]  /*41d60*/  ISETP.LT.AND P6, PT, R29, UR5, !P3 ;  /* 0x000000051d007c0c */ /* 0x010fe2000dfc1270 */
[----:B------:R-:W-:Y:S01]  /*41d70*/  IMAD.X R11, R14, 0x1, R28, P2 ;  /* 0x000000010e0b7824 */ /* 0x000fe200010e061c */
[C---:B------:R-:W-:Y:S01]  /*41d80*/  PRMT R17, R4.reuse, 0x7772, RZ ;  /* 0x0000777204117816 */ /* 0x040fe200000000ff */
[----:B------:R-:W3:Y:S01]  /*41d90*/  LDCU UR5, c[0x0][0x398] ;  /* 0x00007300ff0577ac */ /* 0x000ee20008000800 */
[----:B------:R-:W-:Y:S02]  /*41da0*/  PRMT R19, R4, 0x7773, RZ ;  /* 0x0000777304137816 */ /* 0x000fe400000000ff */
[----:B------:R-:W-:-:S02]  /*41db0*/  SHF.R.S32.HI R4, RZ, 0x1f, R15 ;  /* 0x0000001fff047819 */ /* 0x000fc4000001140f */
[----:B0-----:R-:W-:Y:S01]  /*41dc0*/  IADD3 R8, P2, PT, R15, R0, RZ ;  /* 0x000000000f087210 */ /* 0x001fe20007f5e0ff */
[----:B------:R0:W-:Y:S04]  /*41dd0*/  @P5 STG.E.U8 desc[UR42][R12.64], R17 ;  /* 0x000000110c005986 */ /* 0x0001e8000c10112a */
[----:B------:R-:W-:Y:S01]  /*41de0*/  IMAD.X R9, R4, 0x1, R3, P2 ;  /* 0x0000000104097824 */ /* 0x000fe200010e0603 */
[----:B------:R4:W-:Y:S01]  /*41df0*/  @P0 STG.E.U8 desc[UR42][R10.64], R19 ;  /* 0x000000130a000986 */ /* 0x0009e2000c10112a */
[----:B------:R-:W-:Y:S01]  /*41e00*/  ISETP.LT.AND P0, PT, R22, UR4, !P3 ;  /* 0x0000000416007c0c */ /* 0x000fe2000df01270 */
[----:B------:R-:W1:Y:S01]  /*41e10*/  LDCU UR4, c[0x0][0x398] ;  /* 0x00007300ff0477ac */ /* 0x000e620008000800 */
[----:B0-----:R-:W-:Y:S01]  /*41e20*/  VIADD R12, R24, 0x3d ;  /* 0x0000003d180c7836 */ /* 0x001fe20000000000 */
[----:B------:R-:W-:-:S04]  /*41e30*/  PRMT R17, R5, 0x7770, RZ ;  /* 0x0000777005117816 */ /* 0x000fc800000000ff */
[----:B------:R-:W-:Y:S01]  /*41e40*/  ISETP.GE.AND P2, PT, R12, UR21, PT ;  /* 0x000000150c007c0c */ /* 0x000fe2000bf46270 */
[----:B------:R0:W-:Y:S01]  /*41e50*/  @P6 STG.E.U8 desc[UR42][R8.64], R17 ;  /* 0x0000001108006986 */ /* 0x0001e2000c10112a */
[C---:B------:R-:W-:Y:S01]  /*41e60*/  IADD3 R12, P6, PT, R15.reuse, R2, RZ ;  /* 0x000000020f0c7210 */ /* 0x040fe20007fde0ff */
[----:B------:R-:W-:Y:S01]  /*41e70*/  VIADD R15, R15, UR22 ;  /* 0x000000160f0f7c36 */ /* 0x000fe20008000000 */
[----:B--2---:R-:W-:Y:S01]  /*41e80*/  ISETP.LT.AND P3, PT, R29, UR6, !P4 ;  /* 0x000000061d007c0c */ /* 0x004fe2000e761270 */
[----:B------:R-:W-:Y:S02]  /*41e90*/  VIADD R16, R24, 0x3c ;  /* 0x0000003c18107836 */ /* 0x000fe40000000000 */
[----:B------:R-:W-:Y:S01]  /*41ea0*/  IMAD.X R13, R4, 0x1, R28, P6 ;  /* 0x00000001040d7824 */ /* 0x000fe200030e061c */
[----:B------:R-:W-:Y:S02]  /*41eb0*/  SHF.R.S32.HI R4, RZ, 0x1f, R15 ;  /* 0x0000001fff047819 */ /* 0x000fe4000001140f */
[----:B------:R-:W-:Y:S01]  /*41ec0*/  PRMT R21, R5, 0x7771, RZ ;  /* 0x0000777105157816 */ /* 0x000fe200000000ff */
[----:B------:R-:W-:Y:S01]  /*41ed0*/  VIADD R14, R24, 0x3e ;  /* 0x0000003e180e7836 */ /* 0x000fe20000000000 */
[----:B----4-:R-:W-:-:S02]  /*41ee0*/  IADD3 R10, P6, PT, R15, R0, RZ ;  /* 0x000000000f0a7210 */ /* 0x010fc40007fde0ff */
[----:B------:R-:W-:Y:S01]  /*41ef0*/  PRMT R19, R5, 0x7772, RZ ;  /* 0x0000777205137816 */ /* 0x000fe200000000ff */
[C---:B0-----:R-:W-:Y:S01]  /*41f00*/  VIADD R17, R15.reuse, UR22 ;  /* 0x000000160f117c36 */ /* 0x041fe20008000000 */
[----:B---3--:R-:W-:Y:S01]  /*41f10*/  ISETP.LT.AND P4, PT, R22, UR5, !P4 ;  /* 0x0000000516007c0c */ /* 0x008fe2000e781270 */
[----:B------:R-:W-:Y:S01]  /*41f20*/  IMAD.X R11, R4, 0x1, R3, P6 ;  /* 0x00000001040b7824 */ /* 0x000fe200030e0603 */
[----:B------:R-:W-:Y:S01]  /*41f30*/  IADD3 R8, P6, PT, R15, R2, RZ ;  /* 0x000000020f087210 */ /* 0x000fe20007fde0ff */
[----:B------:R-:W0:Y:S01]  /*41f40*/  LDCU UR6, c[0x0][0x398] ;  /* 0x00007300ff0677ac */ /* 0x000e220008000800 */
[----:B------:R-:W-:Y:S01]  /*41f50*/  ISETP.GE.AND P5, PT, R16, UR15, PT ;  /* 0x0000000f10007c0c */ /* 0x000fe2000bfa6270 */
[----:B------:R2:W-:Y:S01]  /*41f60*/  @P0 STG.E.U8 desc[UR42][R12.64], R21 ;  /* 0x000000150c000986 */ /* 0x0005e2000c10112a */
[----:B------:R-:W-:Y:S01]  /*41f70*/  PRMT R5, R5, 0x7773, RZ ;  /* 0x0000777305057816 */ /* 0x000fe200000000ff */
[----:B------:R-:W-:Y:S01]  /*41f80*/  IMAD.X R9, R4, 0x1, R28, P6 ;  /* 0x0000000104097824 */ /* 0x000fe200030e061c */
[----:B------:R-:W3:Y:S01]  /*41f90*/  LDCU UR5, c[0x0][0x398] ;  /* 0x00007300ff0577ac */ /* 0x000ee20008000800 */
[----:B------:R4:W-:Y:S01]  /*41fa0*/  @P3 STG.E.U8 desc[UR42][R10.64], R19 ;  /* 0x000000130a003986 */ /* 0x0009e2000c10112a */
[----:B-1----:R-:W-:-:S02]  /*41fb0*/  ISETP.LT.AND P3, PT, R29, UR4, !P5 ;  /* 0x000000041d007c0c */ /* 0x002fc4000ef61270 */
[----:B------:R-:W-:Y:S01]  /*41fc0*/  ISETP.LT.AND P5, PT, R22, UR7, !P5 ;  /* 0x0000000716007c0c */ /* 0x000fe2000efa1270 */
[----:B------:R1:W-:Y:S01]  /*41fd0*/  @P4 STG.E.U8 desc[UR42][R8.64], R5 ;  /* 0x0000000508004986 */ /* 0x0003e2000c10112a */
[----:B------:R-:W-:Y:S01]  /*41fe0*/  ISETP.GE.AND P0, PT, R14, UR19, PT ;  /* 0x000000130e007c0c */ /* 0x000fe2000bf06270 */
[----:B------:R-:W0:Y:S01]  /*41ff0*/  LDCU UR4, c[0x0][0x398] ;  /* 0x00007300ff0477ac */ /* 0x000e220008000800 */
[----:B------:R-:W-:Y:S02]  /*42000*/  SHF.R.S32.HI R4, RZ, 0x1f, R17 ;  /* 0x0000001fff047819 */ /* 0x000fe40000011411 */
[C---:B--2---:R-:W-:Y:S01]  /*42010*/  IADD3 R12, P6, PT, R17.reuse, R0, RZ ;  /* 0x00000000110c7210 */ /* 0x044fe20007fde0ff */
[----:B------:R-:W2:Y:S01]  /*42020*/  LDCU UR7, c[0x0][0x398] ;  /* 0x00007300ff0777ac */ /* 0x000ea20008000800 */
[C---:B------:R-:W-:Y:S01]  /*42030*/  IADD3 R14, P4, PT, R17.reuse, R2, RZ ;  /* 0x00000002110e7210 */ /* 0x040fe20007f9e0ff */
[----:B------:R-:W-:Y:S01]  /*42040*/  VIADD R17, R17, UR22 ;  /* 0x0000001611117c36 */ /* 0x000fe20008000000 */
[----:B------:R-:W-:Y:S01]  /*42050*/  PRMT R21, R6, 0x7770, RZ ;  /* 0x0000777006157816 */ /* 0x000fe200000000ff */
[----:B------:R-:W-:Y:S01]  /*42060*/  IMAD.X R13, R4, 0x1, R3, P6 ;  /* 0x00000001040d7824 */ /* 0x000fe200030e0603 */
[----:B----4-:R-:W-:Y:S01]  /*42070*/  PRMT R19, R6, 0x7771, RZ ;  /* 0x0000777106137816 */ /* 0x010fe200000000ff */
[----:B------:R-:W-:Y:S01]  /*42080*/  IMAD.X R15, R4, 0x1, R28, P4 ;  /* 0x00000001040f7824 */ /* 0x000fe200020e061c */
[----:B-1----:R-:W-:Y:S01]  /*42090*/  SHF.R.S32.HI R9, RZ, 0x1f, R17 ;  /* 0x0000001fff097819 */ /* 0x002fe20000011411 */
[C---:B------:R-:W-:Y:S01]  /*420a0*/  VIADD R11, R17.reuse, UR22 ;  /* 0x00000016110b7c36 */ /* 0x040fe20008000000 */
[----:B------:R1:W-:Y:S01]  /*420b0*/  @P3 STG.E.U8 desc[UR42][R12.64], R21 ;  /* 0x000000150c003986 */ /* 0x0003e2000c10112a */
[----:B------:R-:W-:-:S03]  /*420c0*/  IADD3 R4, P4, PT, R17, R0, RZ ;  /* 0x0000000011047210 */ /* 0x000fc60007f9e0ff */
[----:B------:R4:W-:Y:S01]  /*420d0*/  @P5 STG.E.U8 desc[UR42][R14.64], R19 ;  /* 0x000000130e005986 */ /* 0x0009e2000c10112a */
[----:B------:R-:W-:Y:S01]  /*420e0*/  IADD3 R8, P5, PT, R17, R2, RZ ;  /* 0x0000000211087210 */ /* 0x000fe20007fbe0ff */
[----:B------:R-:W-:Y:S01]  /*420f0*/  IMAD.X R5, R9, 0x1, R3, P4 ;  /* 0x0000000109057824 */ /* 0x000fe200020e0603 */
[----:B------:R-:W-:Y:S02]  /*42100*/  SHF.R.S32.HI R16, RZ, 0x1f, R11 ;  /* 0x0000001fff107819 */ /* 0x000fe4000001140b */
[C---:B------:R-:W-:Y:S01]  /*42110*/  IADD3 R10, P4, PT, R11.reuse, R0, RZ ;  /* 0x000000000b0a7210 */ /* 0x040fe20007f9e0ff */
[----:B-1----:R-:W-:Y:S02]  /*42120*/  VIADD R13, R11, UR22 ;  /* 0x000000160b0d7c36 */ /* 0x002fe40008000000 */
[----:B------:R-:W-:Y:S01]  /*42130*/  IMAD.X R9, R9, 0x1, R28, P5 ;  /* 0x0000000109097824 */ /* 0x000fe200028e061c */
[----:B------:R-:W-:Y:S02]  /*42140*/  IADD3 R12, P5, PT, R11, R2, RZ ;  /* 0x000000020b0c7210 */ /* 0x000fe40007fbe0ff */
[----:B----4-:R-:W-:Y:S01]  /*42150*/  IADD3 R14, P6, PT, R13, R0, RZ ;  /* 0x000000000d0e7210 */ /* 0x010fe20007fde0ff */
[----:B------:R-:W-:Y:S01]  /*42160*/  IMAD.X R11, R16, 0x1, R3, P4 ;  /* 0x00000001100b7824 */ /* 0x000fe200020e0603 */
[----:B------:R-:W-:-:S02]  /*42170*/  SHF.R.S32.HI R0, RZ, 0x1f, R13 ;  /* 0x0000001fff007819 */ /* 0x000fc4000001140d */
[----:B------:R-:W-:Y:S01]  /*42180*/  IADD3 R2, P4, PT, R13, R2, RZ ;  /* 0x000000020d027210 */ /* 0x000fe20007f9e0ff */
[----:B------:R-:W-:Y:S01]  /*42190*/  IMAD.X R13, R16, 0x1, R28, P5 ;  /* 0x00000001100d7824 */ /* 0x000fe200028e061c */
[C---:B0-----:R-:W-:Y:S01]  /*421a0*/  ISETP.LT.AND P5, PT, R29.reuse, UR4, !P2 ;  /* 0x000000041d007c0c */ /* 0x041fe2000d7a1270 */
[----:B------:R-:W-:Y:S01]  /*421b0*/  IMAD.X R15, R0, 0x1, R3, P6 ;  /* 0x00000001000f7824 */ /* 0x000fe200030e0603 */
[C---:B---3--:R-:W-:Y:S02]  /*421c0*/  ISETP.LT.AND P2, PT, R22.reuse, UR5, !P2 ;  /* 0x0000000516007c0c */ /* 0x048fe4000d741270 */
[C---:B------:R-:W-:Y:S02]  /*421d0*/  ISETP.LT.AND P6, PT, R29.reuse, UR6, !P0 ;  /* 0x000000061d007c0c */ /* 0x040fe4000c7c1270 */
[----:B--2---:R-:W-:Y:S02]  /*421e0*/  ISETP.LT.AND P0, PT, R22, UR7, !P0 ;  /* 0x0000000716007c0c */ /* 0x004fe4000c701270 */
[----:B------:R-:W-:-:S02]  /*421f0*/  ISETP.LT.AND P3, PT, R29, UR8, !P1 ;  /* 0x000000081d007c0c */ /* 0x000fc4000cf61270 */
[----:B------:R-:W-:Y:S02]  /*42200*/  ISETP.LT.AND P1, PT, R22, UR9, !P1 ;  /* 0x0000000916007c0c */ /* 0x000fe4000cf21270 */
[C---:B------:R-:W-:Y:S02]  /*42210*/  PRMT R25, R6.reuse, 0x7772, RZ ;  /* 0x0000777206197816 */ /* 0x040fe400000000ff */
[----:B------:R-:W-:Y:S02]  /*42220*/  PRMT R23, R6, 0x7773, RZ ;  /* 0x0000777306177816 */ /* 0x000fe400000000ff */
[C---:B------:R-:W-:Y:S02]  /*42230*/  PRMT R17, R7.reuse, 0x7773, RZ ;  /* 0x0000777307117816 */ /* 0x040fe400000000ff */
[C---:B------:R-:W-:Y:S02]  /*42240*/  PRMT R19, R7.reuse, 0x7772, RZ ;  /* 0x0000777207137816 */ /* 0x040fe400000000ff */
[----:B------:R-:W-:-:S02]  /*42250*/  PRMT R21, R7, 0x7771, RZ ;  /* 0x0000777107157816 */ /* 0x000fc400000000ff */
[----:B------:R-:W-:Y:S01]  /*42260*/  PRMT R7, R7, 0x7770, RZ ;  /* 0x0000777007077816 */ /* 0x000fe200000000ff */
[----:B------:R0:W-:Y:S04]  /*42270*/  @P5 STG.E.U8 desc[UR42][R4.64], R25 ;  /* 0x0000001904005986 */ /* 0x0001e8000c10112a */
[----:B------:R0:W-:Y:S04]  /*42280*/  @P2 STG.E.U8 desc[UR42][R8.64], R23 ;  /* 0x0000001708002986 */ /* 0x0001e8000c10112a */
[----:B------:R0:W-:Y:S04]  /*42290*/  @P6 STG.E.U8 desc[UR42][R10.64], R7 ;  /* 0x000000070a006986 */ /* 0x0001e8000c10112a */
[----:B------:R0:W-:Y:S01]  /*422a0*/  @P0 STG.E.U8 desc[UR42][R12.64], R21 ;  /* 0x000000150c000986 */ /* 0x0001e2000c10112a */
[----:B------:R-:W-:-:S03]  /*422b0*/  IMAD.X R3, R0, 0x1, R28, P4 ;  /* 0x0000000100037824 */ /* 0x000fc600020e061c */
[----:B------:R0:W-:Y:S01]  /*422c0*/  @P3 STG.E.U8 desc[UR42][R14.64], R19 ;  /* 0x000000130e003986 */ /* 0x0001e2000c10112a */
[----:B------:R-:W-:Y:S05]  /*422d0*/  @!P1 EXIT ;  /* 0x000000000000994d */ /* 0x000fea0003800000 */
[----:B------:R-:W-:Y:S01]  /*422e0*/  STG.E.U8 desc[UR42][R2.64], R17 ;  /* 0x0000001102007986 */ /* 0x000fe2000c10112a */
[----:B------:R-:W-:Y:S05]  /*422f0*/  EXIT ;  /* 0x000000000000794d */ /* 0x000fea0003800000 */
.L_x_2:
[----:B------:R-:W-:-:S00]  /*42300*/  BRA `(.L_x_2) ;  /* 0xfffffffc00fc7947 */ /* 0x000fc0000383ffff */
[----:B------:R-:W-:-:S00]  /*42310*/  NOP ;  /* 0x0000000000007918 */ /* 0x000fc00000000000 */
        /* <DEDUP_REMOVED lines=14> */
.L_x_3:


//--------------------- .nv.shared.matmul_kernel  --------------------------
	.section	.nv.shared.matmul_kernel,"aw",@nobits
	.sectionflags	@""
	.align	16
	.zero		1024


//--------------------- .nv.shared.reserved.0     --------------------------
	.section	.nv.shared.reserved.0,"aw",@nobits
	.weak		__nv_reservedSMEM_offset_0_alias
	.size		__nv_reservedSMEM_offset_0_alias, 0, 64
	.other		__nv_reservedSMEM_offset_0_alias,@"STO_CUDA_RESERVED_SHARED STV_DEFAULT"
__nv_reservedSMEM_offset_0_alias:
	.zero		0
	.zero		64


//--------------------- .nv.constant0.matmul_kernel --------------------------
	.section	.nv.constant0.matmul_kernel,"a",@progbits
	.sectionflags	@""
	.align	4
.nv.constant0.matmul_kernel:
	.zero		976


//--------------------- SYMBOLS --------------------------

	.type		.nv.reservedSmem.offset0,@object
	.size		.nv.reservedSmem.offset0,0x4
	.type		.nv.reservedSmem.cap,@object
	.size		.nv.reservedSmem.cap,0x4
